def attn_fwd(
    Q,
    K,
    V,
    Out,
    Lse,
    sm_scale,
    stride_qz,
    stride_qh,
    stride_qm,
    stride_qk,
    stride_kz,
    stride_kh,
    stride_kn,
    stride_kk,
    stride_vz,
    stride_vh,
    stride_vn,
    stride_vk,
    stride_oz,
    stride_oh,
    stride_om,
    stride_ok,
    seqlen_q,
    seqlen_k,
    BLOCK_M: tl.constexpr,
    BLOCK_N: tl.constexpr,
    HEAD_DIM: tl.constexpr,
    CAUSAL: tl.constexpr,
):
    start_m = tl.program_id(0)
    off_hz = tl.program_id(1)
    q_off = off_hz * stride_qh
    k_off = off_hz * stride_kh
    v_off = off_hz * stride_vh
    offs_m = start_m * BLOCK_M + tl.arange(0, BLOCK_M)
    offs_d = tl.arange(0, HEAD_DIM)
    offs_n = tl.arange(0, BLOCK_N)
    q_ptrs = Q + q_off + offs_m[:, None] * stride_qm + offs_d[None, :] * stride_qk
    k_ptrs = K + k_off + offs_d[:, None] * stride_kk + offs_n[None, :] * stride_kn
    v_ptrs = V + v_off + offs_n[:, None] * stride_vn + offs_d[None, :] * stride_vk
    m_i = tl.full([BLOCK_M], float("-inf"), dtype=tl.float32)
    l_i = tl.zeros([BLOCK_M], dtype=tl.float32) + 1.0
    acc = tl.zeros([BLOCK_M, HEAD_DIM], dtype=tl.float32)
    q = tl.load(q_ptrs)
    acc, l_i, m_i = _attn_fwd_inner(
        acc,
        l_i,
        m_i,
        q,
        k_ptrs,
        v_ptrs,
        sm_scale,
        stride_kn,
        stride_vn,
        start_m,
        seqlen_k,
        BLOCK_M,
        BLOCK_N,
        HEAD_DIM,
        CAUSAL,
    )
    acc = acc / l_i[:, None]
    lse = m_i + tl.math.log2(l_i) / 1.4426950408889634
    o_ptrs = (
        Out
        + off_hz * stride_oh
        + offs_m[:, None] * stride_om
        + offs_d[None, :] * stride_ok
    )
    tl.store(o_ptrs, acc.to(Out.dtype.element_ty))
    tl.store(Lse + off_hz * seqlen_q + offs_m, lse)

# config = {"BLOCK_M": 128, "BLOCK_N": 16, "HEAD_DIM": 256, "arch": "sm_100", "causal": true, "dtype": "bf16", "num_stages": 2, "num_warps": 4}
# arch = sm_100


// ===== COMPILED SASS (sm_100a) =====

	.target	sm_100a

	.elftype	@"ET_EXEC"


//--------------------- .note.nv.tkinfo           --------------------------
	.section	.note.nv.tkinfo,"",@"SHT_NOTE"
	.sectionflags	@"SHF_NOTE_NV_TKINFO"
	.tkinfo
        /*0018*/ 	.word	0x00000081
        /*0030*/ 	.string	""
        /*0030*/ 	.string	"ptxas-blackwell"
        /*0030*/ 	.string	"Cuda compilation tools, release 12.9, V12.9.86"
        /*0030*/ 	.string	"Build cuda_12.9.r12.9/compiler.36037853_0"
        /*0030*/ 	.string	"-v  -suppress-debug-info  -lineinfo  -arch sm_100a "



//--------------------- .note.nv.cuver            --------------------------
	.section	.note.nv.cuver,"",@"SHT_NOTE"
	.sectionflags	@"SHF_NOTE_NV_CUVER"
        /*0018*/ 	.short	0x0001
        /*001a*/ 	.short	0x0064
        /*001c*/ 	.short	0x0001
        /*001e*/ 	.short	0x0000
        /*0020*/ 	.short	0x0001
        /*0022*/ 	.short	0x0000


//--------------------- .nv.info                  --------------------------
	.section	.nv.info,"",@"SHT_CUDA_INFO"
	.align	4


	//----- nvinfo : EIATTR_REGCOUNT
	.align		4
        /*0000*/ 	.byte	0x04, 0x2f
        /*0002*/ 	.short	(.L_5 - .L_4)
	.align		4
.L_4:
        /*0004*/ 	.word	index@(attn_fwd)
        /*0008*/ 	.word	0x000000ff


	//----- nvinfo : EIATTR_FRAME_SIZE
	.align		4
.L_5:
        /*000c*/ 	.byte	0x04, 0x11
        /*000e*/ 	.short	(.L_7 - .L_6)
	.align		4
.L_6:
        /*0010*/ 	.word	index@($__internal_2_$__cuda_sm10x_tcgen05_guardrail_trap_unallocated_columns_being_dealloced)
        /*0014*/ 	.word	0x00000388


	//----- nvinfo : EIATTR_FRAME_SIZE
	.align		4
.L_7:
        /*0018*/ 	.byte	0x04, 0x11
        /*001a*/ 	.short	(.L_9 - .L_8)
	.align		4
.L_8:
        /*001c*/ 	.word	index@($__internal_1_$__cuda_sm10x_tcgen05_guardrail_trap_phase_invalid_during_alloc)
        /*0020*/ 	.word	0x00000388


	//----- nvinfo : EIATTR_FRAME_SIZE
	.align		4
.L_9:
        /*0024*/ 	.byte	0x04, 0x11
        /*0026*/ 	.short	(.L_11 - .L_10)
	.align		4
.L_10:
        /*0028*/ 	.word	index@($__internal_0_$__cuda_sm10x_tcgen05_guardrail_trap_col_being_dealloced_not_returned_by_alloc)
        /*002c*/ 	.word	0x00000388


	//----- nvinfo : EIATTR_FRAME_SIZE
	.align		4
.L_11:
        /*0030*/ 	.byte	0x04, 0x11
        /*0032*/ 	.short	(.L_13 - .L_12)
	.align		4
.L_12:
        /*0034*/ 	.word	index@(attn_fwd)
        /*0038*/ 	.word	0x00000388


	//----- nvinfo : EIATTR_MIN_STACK_SIZE
	.align		4
.L_13:
        /*003c*/ 	.byte	0x04, 0x12
        /*003e*/ 	.short	(.L_15 - .L_14)
	.align		4
.L_14:
        /*0040*/ 	.word	index@(attn_fwd)
        /*0044*/ 	.word	0x00000388
.L_15:


//--------------------- .nv.info.attn_fwd         --------------------------
	.section	.nv.info.attn_fwd,"",@"SHT_CUDA_INFO"
	.sectionflags	@""
	.align	4


	//----- nvinfo : EIATTR_CUDA_API_VERSION
	.align		4
        /*0000*/ 	.byte	0x04, 0x37
        /*0002*/ 	.short	(.L_17 - .L_16)
.L_16:
        /*0004*/ 	.word	0x00000081


	//----- nvinfo : EIATTR_KPARAM_INFO
	.align		4
.L_17:
        /*0008*/ 	.byte	0x04, 0x17
        /*000a*/ 	.short	(.L_19 - .L_18)
.L_18:
        /*000c*/ 	.word	0x00000000
        /*0010*/ 	.short	0x0019
        /*0012*/ 	.short	0x0080
        /*0014*/ 	.byte	0x00, 0xf4, 0x21, 0x00


	//----- nvinfo : EIATTR_KPARAM_INFO
	.align		4
.L_19:
        /*0018*/ 	.byte	0x04, 0x17
        /*001a*/ 	.short	(.L_21 - .L_20)
.L_20:
        /*001c*/ 	.word	0x00000000
        /*0020*/ 	.short	0x0018
        /*0022*/ 	.short	0x0078
        /*0024*/ 	.byte	0x00, 0xf4, 0x21, 0x00


	//----- nvinfo : EIATTR_KPARAM_INFO
	.align		4
.L_21:
        /*0028*/ 	.byte	0x04, 0x17
        /*002a*/ 	.short	(.L_23 - .L_22)
.L_22:
        /*002c*/ 	.word	0x00000000
        /*0030*/ 	.short	0x0017
        /*0032*/ 	.short	0x0070
        /*0034*/ 	.byte	0x00, 0xf0, 0x11, 0x00


	//----- nvinfo : EIATTR_KPARAM_INFO
	.align		4
.L_23:
        /*0038*/ 	.byte	0x04, 0x17
        /*003a*/ 	.short	(.L_25 - .L_24)
.L_24:
        /*003c*/ 	.word	0x00000000
        /*0040*/ 	.short	0x0016
        /*0042*/ 	.short	0x006c
        /*0044*/ 	.byte	0x00, 0xf0, 0x11, 0x00


	//----- nvinfo : EIATTR_KPARAM_INFO
	.align		4
.L_25:
        /*0048*/ 	.byte	0x04, 0x17
        /*004a*/ 	.short	(.L_27 - .L_26)
.L_26:
        /*004c*/ 	.word	0x00000000
        /*0050*/ 	.short	0x0015
        /*0052*/ 	.short	0x0068
        /*0054*/ 	.byte	0x00, 0xf0, 0x11, 0x00


	//----- nvinfo : EIATTR_KPARAM_INFO
	.align		4
.L_27:
        /*0058*/ 	.byte	0x04, 0x17
        /*005a*/ 	.short	(.L_29 - .L_28)
.L_28:
        /*005c*/ 	.word	0x00000000
        /*0060*/ 	.short	0x0014
        /*0062*/ 	.short	0x0064
        /*0064*/ 	.byte	0x00, 0xf0, 0x11, 0x00


	//----- nvinfo : EIATTR_KPARAM_INFO
	.align		4
.L_29:
        /*0068*/ 	.byte	0x04, 0x17
        /*006a*/ 	.short	(.L_31 - .L_30)
.L_30:
        /*006c*/ 	.word	0x00000000
        /*0070*/ 	.short	0x0013
        /*0072*/ 	.short	0x0060
        /*0074*/ 	.byte	0x00, 0xf0, 0x11, 0x00


	//----- nvinfo : EIATTR_KPARAM_INFO
	.align		4
.L_31:
        /*0078*/ 	.byte	0x04, 0x17
        /*007a*/ 	.short	(.L_33 - .L_32)
.L_32:
        /*007c*/ 	.word	0x00000000
        /*0080*/ 	.short	0x0012
        /*0082*/ 	.short	0x005c
        /*0084*/ 	.byte	0x00, 0xf0, 0x11, 0x00


	//----- nvinfo : EIATTR_KPARAM_INFO
	.align		4
.L_33:
        /*0088*/ 	.byte	0x04, 0x17
        /*008a*/ 	.short	(.L_35 - .L_34)
.L_34:
        /*008c*/ 	.word	0x00000000
        /*0090*/ 	.short	0x0011
        /*0092*/ 	.short	0x0058
        /*0094*/ 	.byte	0x00, 0xf0, 0x11, 0x00


	//----- nvinfo : EIATTR_KPARAM_INFO
	.align		4
.L_35:
        /*0098*/ 	.byte	0x04, 0x17
        /*009a*/ 	.short	(.L_37 - .L_36)
.L_36:
        /*009c*/ 	.word	0x00000000
        /*00a0*/ 	.short	0x0010
        /*00a2*/ 	.short	0x0054
        /*00a4*/ 	.byte	0x00, 0xf0, 0x11, 0x00


	//----- nvinfo : EIATTR_KPARAM_INFO
	.align		4
.L_37:
        /*00a8*/ 	.byte	0x04, 0x17
        /*00aa*/ 	.short	(.L_39 - .L_38)
.L_38:
        /*00ac*/ 	.word	0x00000000
        /*00b0*/ 	.short	0x000f
        /*00b2*/ 	.short	0x0050
        /*00b4*/ 	.byte	0x00, 0xf0, 0x11, 0x00


	//----- nvinfo : EIATTR_KPARAM_INFO
	.align		4
.L_39:
        /*00b8*/ 	.byte	0x04, 0x17
        /*00ba*/ 	.short	(.L_41 - .L_40)
.L_40:
        /*00bc*/ 	.word	0x00000000
        /*00c0*/ 	.short	0x000e
        /*00c2*/ 	.short	0x004c
        /*00c4*/ 	.byte	0x00, 0xf0, 0x11, 0x00


	//----- nvinfo : EIATTR_KPARAM_INFO
	.align		4
.L_41:
        /*00c8*/ 	.byte	0x04, 0x17
        /*00ca*/ 	.short	(.L_43 - .L_42)
.L_42:
        /*00cc*/ 	.word	0x00000000
        /*00d0*/ 	.short	0x000d
        /*00d2*/ 	.short	0x0048
        /*00d4*/ 	.byte	0x00, 0xf0, 0x11, 0x00


	//----- nvinfo : EIATTR_KPARAM_INFO
	.align		4
.L_43:
        /*00d8*/ 	.byte	0x04, 0x17
        /*00da*/ 	.short	(.L_45 - .L_44)
.L_44:
        /*00dc*/ 	.word	0x00000000
        /*00e0*/ 	.short	0x000c
        /*00e2*/ 	.short	0x0044
        /*00e4*/ 	.byte	0x00, 0xf0, 0x11, 0x00


	//----- nvinfo : EIATTR_KPARAM_INFO
	.align		4
.L_45:
        /*00e8*/ 	.byte	0x04, 0x17
        /*00ea*/ 	.short	(.L_47 - .L_46)
.L_46:
        /*00ec*/ 	.word	0x00000000
        /*00f0*/ 	.short	0x000b
        /*00f2*/ 	.short	0x0040
        /*00f4*/ 	.byte	0x00, 0xf0, 0x11, 0x00


	//----- nvinfo : EIATTR_KPARAM_INFO
	.align		4
.L_47:
        /*00f8*/ 	.byte	0x04, 0x17
        /*00fa*/ 	.short	(.L_49 - .L_48)
.L_48:
        /*00fc*/ 	.word	0x00000000
        /*0100*/ 	.short	0x000a
        /*0102*/ 	.short	0x003c
        /*0104*/ 	.byte	0x00, 0xf0, 0x11, 0x00


	//----- nvinfo : EIATTR_KPARAM_INFO
	.align		4
.L_49:
        /*0108*/ 	.byte	0x04, 0x17
        /*010a*/ 	.short	(.L_51 - .L_50)
.L_50:
        /*010c*/ 	.word	0x00000000
        /*0110*/ 	.short	0x0009
        /*0112*/ 	.short	0x0038
        /*0114*/ 	.byte	0x00, 0xf0, 0x11, 0x00


	//----- nvinfo : EIATTR_KPARAM_INFO
	.align		4
.L_51:
        /*0118*/ 	.byte	0x04, 0x17
        /*011a*/ 	.short	(.L_53 - .L_52)
.L_52:
        /*011c*/ 	.word	0x00000000
        /*0120*/ 	.short	0x0008
        /*0122*/ 	.short	0x0034
        /*0124*/ 	.byte	0x00, 0xf0, 0x11, 0x00


	//----- nvinfo : EIATTR_KPARAM_INFO
	.align		4
.L_53:
        /*0128*/ 	.byte	0x04, 0x17
        /*012a*/ 	.short	(.L_55 - .L_54)
.L_54:
        /*012c*/ 	.word	0x00000000
        /*0130*/ 	.short	0x0007
        /*0132*/ 	.short	0x0030
        /*0134*/ 	.byte	0x00, 0xf0, 0x11, 0x00


	//----- nvinfo : EIATTR_KPARAM_INFO
	.align		4
.L_55:
        /*0138*/ 	.byte	0x04, 0x17
        /*013a*/ 	.short	(.L_57 - .L_56)
.L_56:
        /*013c*/ 	.word	0x00000000
        /*0140*/ 	.short	0x0006
        /*0142*/ 	.short	0x002c
        /*0144*/ 	.byte	0x00, 0xf0, 0x11, 0x00


	//----- nvinfo : EIATTR_KPARAM_INFO
	.align		4
.L_57:
        /*0148*/ 	.byte	0x04, 0x17
        /*014a*/ 	.short	(.L_59 - .L_58)
.L_58:
        /*014c*/ 	.word	0x00000000
        /*0150*/ 	.short	0x0005
        /*0152*/ 	.short	0x0028
        /*0154*/ 	.byte	0x00, 0xf0, 0x11, 0x00


	//----- nvinfo : EIATTR_KPARAM_INFO
	.align		4
.L_59:
        /*0158*/ 	.byte	0x04, 0x17
        /*015a*/ 	.short	(.L_61 - .L_60)
.L_60:
        /*015c*/ 	.word	0x00000000
        /*0160*/ 	.short	0x0004
        /*0162*/ 	.short	0x0020
        /*0164*/ 	.byte	0x00, 0xf4, 0x21, 0x00


	//----- nvinfo : EIATTR_KPARAM_INFO
	.align		4
.L_61:
        /*0168*/ 	.byte	0x04, 0x17
        /*016a*/ 	.short	(.L_63 - .L_62)
.L_62:
        /*016c*/ 	.word	0x00000000
        /*0170*/ 	.short	0x0003
        /*0172*/ 	.short	0x0018
        /*0174*/ 	.byte	0x00, 0xf4, 0x21, 0x00


	//----- nvinfo : EIATTR_KPARAM_INFO
	.align		4
.L_63:
        /*0178*/ 	.byte	0x04, 0x17
        /*017a*/ 	.short	(.L_65 - .L_64)
.L_64:
        /*017c*/ 	.word	0x00000000
        /*0180*/ 	.short	0x0002
        /*0182*/ 	.short	0x0010
        /*0184*/ 	.byte	0x00, 0xf4, 0x21, 0x00


	//----- nvinfo : EIATTR_KPARAM_INFO
	.align		4
.L_65:
        /*0188*/ 	.byte	0x04, 0x17
        /*018a*/ 	.short	(.L_67 - .L_66)
.L_66:
        /*018c*/ 	.word	0x00000000
        /*0190*/ 	.short	0x0001
        /*0192*/ 	.short	0x0008
        /*0194*/ 	.byte	0x00, 0xf4, 0x21, 0x00


	//----- nvinfo : EIATTR_KPARAM_INFO
	.align		4
.L_67:
        /*0198*/ 	.byte	0x04, 0x17
        /*019a*/ 	.short	(.L_69 - .L_68)
.L_68:
        /*019c*/ 	.word	0x00000000
        /*01a0*/ 	.short	0x0000
        /*01a2*/ 	.short	0x0000
        /*01a4*/ 	.byte	0x00, 0xf4, 0x21, 0x00


	//----- nvinfo : EIATTR_AT_ENTRY_FRAGMENTS
	.align		4
.L_69:
        /*01a8*/ 	.byte	0x04, 0x4f
        /*01aa*/ 	.short	(.L_71 - .L_70)


	//   ....[0]....
.L_70:
        /*01ac*/ 	.word	0x00000004


	//----- nvinfo : EIATTR_RESERVED_SMEM_USED
	.align		4
.L_71:
        /*01b0*/ 	.byte	0x01, 0x41
	.zero		2


	//----- nvinfo : EIATTR_SPARSE_MMA_MASK
	.align		4
        /*01b4*/ 	.byte	0x03, 0x50
        /*01b6*/ 	.short	0x0000


	//----- nvinfo : EIATTR_TCGEN05_1CTA_USED
	.align		4
        /*01b8*/ 	.byte	0x01, 0x51
	.zero		2


	//----- nvinfo : EIATTR_MAXREG_COUNT
	.align		4
        /*01bc*/ 	.byte	0x03, 0x1b
        /*01be*/ 	.short	0x00ff


	//----- nvinfo : EIATTR_NUM_BARRIERS
	.align		4
        /*01c0*/ 	.byte	0x02, 0x4c
        /*01c2*/ 	.byte	0x01
	.zero		1


	//----- nvinfo : EIATTR_ANNOTATIONS
	.align		4
        /*01c4*/ 	.byte	0x04, 0x55
        /*01c6*/ 	.short	(.L_73 - .L_72)


	//   ....[0]....
.L_72:
        /*01c8*/ 	.word	0x00000001
        /*01cc*/ 	.byte	0x30, 0x75, 0x00, 0x00, 0x01, 0x00, 0x00, 0x00, 0x50, 0x76, 0x00, 0x00, 0x01, 0x00, 0x00, 0x00
        /* <DEDUP_REMOVED lines=237> */
        /*10ac*/ 	.byte	0x00, 0x37, 0x01, 0x00, 0x01, 0x00, 0x00, 0x00, 0x20, 0x37, 0x01, 0x00


	//----- nvinfo : EIATTR_INT_WARP_WIDE_INSTR_OFFSETS
	.align		4
.L_73:
        /*10b8*/ 	.byte	0x04, 0x31
        /*10ba*/ 	.short	(.L_75 - .L_74)


	//   ....[0]....
.L_74:
        /*10bc*/ 	.word	0x00005c60


	//   ....[1]....
        /*10c0*/ 	.word	0x00006610


	//   ....[2]....
        /*10c4*/ 	.word	0x00007b30


	//   ....[3]....
        /*10c8*/ 	.word	0x000082e0


	//   ....[4]....
        /*10cc*/ 	.word	0x0000c490


	//   ....[5]....
        /*10d0*/ 	.word	0x00019520


	//   ....[6]....
        /*10d4*/ 	.word	0x00019570


	//----- nvinfo : EIATTR_COOP_GROUP_MASK_REGIDS
	.align		4
.L_75:
        /*10d8*/ 	.byte	0x04, 0x29
        /*10da*/ 	.short	(.L_77 - .L_76)


	//   ....[0]....
.L_76:
        /*10dc*/ 	.word	0xffffffff


	//   ....[1]....
        /*10e0*/ 	.word	0xffffffff


	//   ....[2]....
        /*10e4*/ 	.word	0xffffffff


	//   ....[3]....
        /*10e8*/ 	.word	0xffffffff


	//----- nvinfo : EIATTR_COOP_GROUP_INSTR_OFFSETS
	.align		4
.L_77:
        /*10ec*/ 	.byte	0x04, 0x28
        /*10ee*/ 	.short	(.L_79 - .L_78)


	//   ....[0]....
.L_78:
        /*10f0*/ 	.word	0x00000070


	//   ....[1]....
        /*10f4*/ 	.word	0x00000330


	//   ....[2]....
        /*10f8*/ 	.word	0x000193b0


	//   ....[3]....
        /*10fc*/ 	.word	0x00019620


	//----- nvinfo : EIATTR_VRC_CTA_INIT_COUNT
	.align		4
.L_79:
        /*1100*/ 	.byte	0x02, 0x4a
        /*1102*/ 	.byte	0x80
	.zero		1


	//----- nvinfo : EIATTR_MBARRIER_INSTR_OFFSETS
	.align		4
        /*1104*/ 	.byte	0x04, 0x39
        /*1106*/ 	.short	(.L_81 - .L_80)


	//   ....[0]....
.L_80:
        /*1108*/ 	.word	0x00006f30
        /*110c*/ 	.word	0x000000ff
        /*1110*/ 	.word	0x00016000
        /*1114*/ 	.short	0x0100
        /*1116*/ 	.byte	0x04
	.zero		1


	//   ....[1]....
        /*1118*/ 	.word	0x00007ea0
        /*111c*/ 	.word	0x000000ff
        /*1120*/ 	.word	0x00016008
        /*1124*/ 	.short	0x0100
        /*1126*/ 	.byte	0x04
	.zero		1


	//   ....[2]....
        /*1128*/ 	.word	0x00008420
        /*112c*/ 	.word	0x000000ff
        /*1130*/ 	.word	0x00012000
        /*1134*/ 	.short	0x0100
        /*1136*/ 	.byte	0x04
	.zero		1


	//   ....[3]....
        /*1138*/ 	.word	0x00008c40
        /*113c*/ 	.word	0x000000ff
        /*1140*/ 	.word	0x00012000
        /*1144*/ 	.short	0x010a
        /*1146*/ 	.byte	0x04
	.zero		1


	//   ....[4]....
        /*1148*/ 	.word	0x00008d80
        /*114c*/ 	.word	0x000000ff
        /*1150*/ 	.word	0x00012000
        /*1154*/ 	.short	0x0108
        /*1156*/ 	.byte	0x04
	.zero		1


	//   ....[5]....
        /*1158*/ 	.word	0x0000c590
        /*115c*/ 	.word	0x000000ff
        /*1160*/ 	.word	0x00016010
        /*1164*/ 	.short	0x0100
        /*1166*/ 	.byte	0x04
	.zero		1


	//   ....[6]....
        /*1168*/ 	.word	0x0000c8c0
        /*116c*/ 	.word	0x000000ff
        /*1170*/ 	.word	0x00016010
        /*1174*/ 	.short	0x010a
        /*1176*/ 	.byte	0x04
	.zero		1


	//   ....[7]....
        /*1178*/ 	.word	0x0000c930
        /*117c*/ 	.word	0x000000ff
        /*1180*/ 	.word	0x00016010
        /*1184*/ 	.short	0x0108
        /*1186*/ 	.byte	0x04
	.zero		1


	//   ....[8]....
        /*1188*/ 	.word	0x0000c950
        /*118c*/ 	.word	0x00000014
        /*1190*/ 	.word	0x00000000
        /*1194*/ 	.short	0x010a
        /*1196*/ 	.byte	0xff
	.zero		1


	//   ....[9]....
        /*1198*/ 	.word	0x0000fab0
        /*119c*/ 	.word	0x00000014
        /*11a0*/ 	.word	0x00000000
        /*11a4*/ 	.short	0x010a
        /*11a6*/ 	.byte	0xff
	.zero		1


	//   ....[10]....
        /*11a8*/ 	.word	0x0000fc20
        /*11ac*/ 	.word	0x000000ff
        /*11b0*/ 	.word	0x00016000
        /*11b4*/ 	.short	0x0108
        /*11b6*/ 	.byte	0x04
	.zero		1


	//   ....[11]....
        /*11b8*/ 	.word	0x0000fca0
        /*11bc*/ 	.word	0x000000ff
        /*11c0*/ 	.word	0x00016008
        /*11c4*/ 	.short	0x0108
        /*11c6*/ 	.byte	0x04
	.zero		1


	//   ....[12]....
        /*11c8*/ 	.word	0x00019640
        /*11cc*/ 	.word	0x000000ff
        /*11d0*/ 	.word	0x00012000
        /*11d4*/ 	.short	0x010a
        /*11d6*/ 	.byte	0x04
	.zero		1


	//   ....[13]....
        /*11d8*/ 	.word	0x00019670
        /*11dc*/ 	.word	0x000000ff
        /*11e0*/ 	.word	0x00016010
        /*11e4*/ 	.short	0x010a
        /*11e6*/ 	.byte	0x04
	.zero		1


	//   ....[14]....
        /*11e8*/ 	.word	0x000196a0
        /*11ec*/ 	.word	0x00000014
        /*11f0*/ 	.word	0x00000000
        /*11f4*/ 	.short	0x010a
        /*11f6*/ 	.byte	0xff
	.zero		1


	//   ....[15]....
        /*11f8*/ 	.word	0x000196d0
        /*11fc*/ 	.word	0x00000014
        /*1200*/ 	.word	0x00000000
        /*1204*/ 	.short	0x010a
        /*1206*/ 	.byte	0xff
	.zero		1


	//----- nvinfo : EIATTR_NUM_MBARRIERS
	.align		4
.L_81:
        /*1208*/ 	.byte	0x03, 0x38
        /*120a*/ 	.short	0xffff


	//----- nvinfo : EIATTR_EXIT_INSTR_OFFSETS
	.align		4
        /*120c*/ 	.byte	0x04, 0x1c
        /*120e*/ 	.short	(.L_83 - .L_82)


	//   ....[0]....
.L_82:
        /*1210*/ 	.word	0x00019630


	//----- nvinfo : EIATTR_REQNTID
	.align		4
.L_83:
        /*1214*/ 	.byte	0x04, 0x10
        /*1216*/ 	.short	(.L_85 - .L_84)
.L_84:
        /*1218*/ 	.word	0x00000080
        /*121c*/ 	.word	0x00000001
        /*1220*/ 	.word	0x00000001


	//----- nvinfo : EIATTR_CRS_STACK_SIZE
	.align		4
.L_85:
        /*1224*/ 	.byte	0x04, 0x1e
        /*1226*/ 	.short	(.L_87 - .L_86)
.L_86:
        /*1228*/ 	.word	0x00000000


	//----- nvinfo : EIATTR_CBANK_PARAM_SIZE
	.align		4
.L_87:
        /*122c*/ 	.byte	0x03, 0x19
        /*122e*/ 	.short	0x0088


	//----- nvinfo : EIATTR_PARAM_CBANK
	.align		4
        /*1230*/ 	.byte	0x04, 0x0a
        /*1232*/ 	.short	(.L_89 - .L_88)
	.align		4
.L_88:
        /*1234*/ 	.word	index@(.nv.constant0.attn_fwd)
        /*1238*/ 	.short	0x0380
        /*123a*/ 	.short	0x0088


	//----- nvinfo : EIATTR_SW_WAR
	.align		4
.L_89:
        /*123c*/ 	.byte	0x04, 0x36
        /*123e*/ 	.short	(.L_91 - .L_90)
.L_90:
        /*1240*/ 	.word	0x00000008
.L_91:


//--------------------- .nv.compat                --------------------------
	.section	.nv.compat,"",@"SHT_CUDA_COMPAT_INFO"
	.align	4
        /*0000*/ 	.byte	0x02, 0x02, 0x02, 0x00, 0x02, 0x05, 0x05, 0x00, 0x02, 0x03, 0x00, 0x00, 0x02, 0x06, 0x01, 0x00


//--------------------- .nv.callgraph             --------------------------
	.section	.nv.callgraph,"",@"SHT_CUDA_CALLGRAPH"
	.align	4
	.sectionentsize	8
	.align		4
        /*0000*/ 	.word	0x00000000
	.align		4
        /*0004*/ 	.word	0xffffffff
	.align		4
        /*0008*/ 	.word	0x00000000
	.align		4
        /*000c*/ 	.word	0xfffffffe
	.align		4
        /*0010*/ 	.word	0x00000000
	.align		4
        /*0014*/ 	.word	0xfffffffd
	.align		4
        /*0018*/ 	.word	0x00000000
	.align		4
        /*001c*/ 	.word	0xfffffffc


//--------------------- .nv.constant4             --------------------------
	.section	.nv.constant4,"a",@progbits
	.align	8
	.align		8
.nv.constant4:
        /*0000*/ 	.dword	_$_str


//--------------------- .text.attn_fwd            --------------------------
	.section	.text.attn_fwd,"ax",@progbits
	.align	128
        .global         attn_fwd
        .type           attn_fwd,@function
        .size           attn_fwd,(.L_x_32 - attn_fwd)
        .other          attn_fwd,@"STO_CUDA_ENTRY STV_DEFAULT"
attn_fwd:
.text.attn_fwd:
[----:B------:R-:W0:Y:S01]  /*0000*/  LDC R1, c[0x0][0x37c] ;  /* 0x0000df00ff017b82 */ /* 0x000e220000000800 */
[----:B------:R-:W1:Y:S01]  /*0010*/  S2R R226, SR_TID.X ;  /* 0x0000000000e27919 */ /* 0x000e620000002100 */
[----:B0-----:R-:W-:Y:S02]  /*0020*/  IADD3 R1, PT, PT, R1, -0x388, RZ ;  /* 0xfffffc7801017810 */ /* 0x001fe40007ffe0ff */
[----:B-1----:R-:W-:-:S13]  /*0030*/  ISETP.GE.U32.AND P0, PT, R226, 0x20, PT ;  /* 0x00000020e200780c */ /* 0x002fda0003f06070 */
[----:B------:R-:W-:Y:S02]  /*0040*/  VOTEU.ANY UP0, P0 ;  /* 0x0000000000ff7886 */ /* 0x000fe40000000100 */
[----:B------:R-:W-:Y:S05]  /*0050*/  BRA.U UP0, `(.L_x_0) ;  /* 0x0000000100b87547 */ /* 0x000fea000b800000 */
[----:B------:R-:W0:Y:S01]  /*0060*/  S2UR UR6, SR_CgaCtaId ;  /* 0x00000000000679c3 */ /* 0x000e220000008800 */
[----:B------:R-:W-:Y:S01]  /*0070*/  NOP ;  /* 0x0000000000007918 */ /* 0x000fe20000000000 */
[----:B------:R-:W-:Y:S02]  /*0080*/  UMOV UR4, 0x40 ;  /* 0x0000004000047882 */ /* 0x000fe40000000000 */
[----:B0-----:R-:W-:-:S09]  /*0090*/  ULEA UR4, UR6, UR4, 0x18 ;  /* 0x0000000406047291 */ /* 0x001fd2000f8ec0ff */
[----:B------:R-:W0:Y:S01]  /*00a0*/  LDS.U8 R0, [UR4] ;  /* 0x00000004ff007984 */ /* 0x000e220008000000 */
[----:B------:R-:W-:Y:S02]  /*00b0*/  UMOV UR4, 0x400 ;  /* 0x0000040000047882 */ /* 0x000fe40000000000 */
[----:B------:R-:W-:Y:S01]  /*00c0*/  ULEA UR4, UR6, UR4, 0x18 ;  /* 0x0000000406047291 */ /* 0x000fe2000f8ec0ff */
[----:B0-----:R-:W-:-:S13]  /*00d0*/  ISETP.NE.AND P0, PT, R0, RZ, PT ;  /* 0x000000ff0000720c */ /* 0x001fda0003f05270 */
[----:B------:R-:W-:Y:S05]  /*00e0*/  @P0 BRA `(.L_x_1) ;  /* 0x00000000007c0947 */ /* 0x000fea0003800000 */
[----:B------:R-:W-:-:S13]  /*00f0*/  ELECT P0, URZ, PT ;  /* 0x0000000000ff782f */ /* 0x000fda0003800000 */
[----:B------:R-:W-:Y:S05]  /*0100*/  @!P0 BRA `(.L_x_2) ;  /* 0x0000000000848947 */ /* 0x000fea0003800000 */
[----:B------:R-:W-:Y:S01]  /*0110*/  UMOV UR5, 0x10 ;  /* 0x0000001000057882 */ /* 0x000fe20000000000 */
[----:B------:R-:W-:Y:S01]  /*0120*/  HFMA2 R4, -RZ, RZ, 0, 5.9604644775390625e-08 ;  /* 0x00000001ff047431 */ /* 0x000fe200000001ff */
[----:B------:R-:W-:-:S03]  /*0130*/  MOV R5, 0xffff ;  /* 0x0000ffff00057802 */ /* 0x000fc60000000f00 */
[----:B------:R-:W-:Y:S04]  /*0140*/  DEPBAR.LE SB0, 0x36 ;  /* 0x00008d800000791a */ /* 0x000fe80000000000 */
[----:B------:R-:W0:Y:S02]  /*0150*/  UTCATOMSWS.FIND_AND_SET.ALIGN UP1, UR5, UR5 ;  /* 0x00000005000575e3 */ /* 0x000e240008020800 */
[----:B0-----:R-:W-:-:S04]  /*0160*/  PLOP3.LUT P0, PT, PT, PT, UP1, 0x80, 0x8 ;  /* 0x000000000008781c */ /* 0x001fc80003f0f018 */
[----:B------:R-:W-:-:S04]  /*0170*/  SEL R0, RZ, 0xffffffff, !P0 ;  /* 0xffffffffff007807 */ /* 0x000fc80004000000 */
[----:B------:R-:W-:Y:S02]  /*0180*/  ISETP.NE.AND P0, PT, R0, RZ, PT ;  /* 0x000000ff0000720c */ /* 0x000fe40003f05270 */
[----:B------:R-:W-:-:S11]  /*0190*/  MOV R0, UR5 ;  /* 0x0000000500007c02 */ /* 0x000fd60008000f00 */
[----:B------:R-:W-:Y:S05]  /*01a0*/  @P0 BRA `(.L_x_3) ;  /* 0x0000000000240947 */ /* 0x000fea0003800000 */
.L_x_4:
[----:B------:R-:W-:Y:S05]  /*01b0*/  NANOSLEEP 0x64 ;  /* 0x000000640000795d */ /* 0x000fea0003800000 */
[----:B------:R-:W-:-:S05]  /*01c0*/  UMOV UR5, 0x10 ;  /* 0x0000001000057882 */ /* 0x000fca0000000000 */
[----:B------:R-:W-:Y:S04]  /*01d0*/  DEPBAR.LE SB0, 0x36 ;  /* 0x00008d800000791a */ /* 0x000fe80000000000 */
[----:B------:R-:W0:Y:S02]  /*01e0*/  UTCATOMSWS.FIND_AND_SET.ALIGN UP1, UR5, UR5 ;  /* 0x00000005000575e3 */ /* 0x000e240008020800 */
[----:B0-----:R-:W-:-:S04]  /*01f0*/  PLOP3.LUT P0, PT, PT, PT, UP1, 0x80, 0x8 ;  /* 0x000000000008781c */ /* 0x001fc80003f0f018 */
[----:B------:R-:W-:-:S04]  /*0200*/  SEL R0, RZ, 0xffffffff, !P0 ;  /* 0xffffffffff007807 */ /* 0x000fc80004000000 */
[----:B------:R-:W-:Y:S02]  /*0210*/  ISETP.NE.AND P0, PT, R0, RZ, PT ;  /* 0x000000ff0000720c */ /* 0x000fe40003f05270 */
[----:B------:R-:W-:-:S11]  /*0220*/  MOV R0, UR5 ;  /* 0x0000000500007c02 */ /* 0x000fd60008000f00 */
[----:B------:R-:W-:Y:S05]  /*0230*/  @!P0 BRA `(.L_x_4) ;  /* 0xfffffffc00dc8947 */ /* 0x000fea000383ffff */
.L_x_3:
[----:B------:R-:W-:Y:S01]  /*0240*/  IADD3 R3, PT, PT, R0, 0x10, RZ ;  /* 0x0000001000037810 */ /* 0x000fe20007ffe0ff */
[----:B------:R-:W-:Y:S01]  /*0250*/  UMOV UR5, 0x50 ;  /* 0x0000005000057882 */ /* 0x000fe20000000000 */
[----:B------:R-:W-:Y:S01]  /*0260*/  SHF.L.U32 R2, R5, R0, RZ ;  /* 0x0000000005027219 */ /* 0x000fe200000006ff */
[----:B------:R-:W-:Y:S01]  /*0270*/  ULEA UR5, UR6, UR5, 0x18 ;  /* 0x0000000506057291 */ /* 0x000fe2000f8ec0ff */
[----:B------:R-:W-:Y:S02]  /*0280*/  SHF.L.U32 R3, R4, R3, RZ ;  /* 0x0000000304037219 */ /* 0x000fe400000006ff */
[----:B------:R-:W-:Y:S02]  /*0290*/  SHF.L.U32 R0, R0, 0x5, RZ ;  /* 0x0000000500007819 */ /* 0x000fe400000006ff */
[----:B------:R-:W-:-:S05]  /*02a0*/  LOP3.LUT R2, R3, R2, RZ, 0xfc, !PT ;  /* 0x0000000203027212 */ /* 0x000fca00078efcff */
[----:B------:R0:W-:Y:S04]  /*02b0*/  ATOMS.OR RZ, [UR5], R2 ;  /* 0x00000002ffff798c */ /* 0x0001e8000b000005 */
[----:B------:R0:W-:Y:S01]  /*02c0*/  STS [UR4], R0 ;  /* 0x00000000ff007988 */ /* 0x0001e20008000804 */
[----:B------:R-:W-:Y:S05]  /*02d0*/  BRA `(.L_x_2) ;  /* 0x0000000000107947 */ /* 0x000fea0003800000 */
.L_x_1:
[----:B------:R-:W-:Y:S02]  /*02e0*/  MOV R0, 0xffffffff ;  /* 0xffffffff00007802 */ /* 0x000fe40000000f00 */
[----:B------:R-:W-:-:S03]  /*02f0*/  MOV R2, 0x320 ;  /* 0x0000032000027802 */ /* 0x000fc60000000f00 */
[----:B------:R0:W-:Y:S04]  /*0300*/  STS [UR4], R0 ;  /* 0x00000000ff007988 */ /* 0x0001e80008000804 */
[----:B0-----:R-:W-:Y:S05]  /*0310*/  CALL.REL.NOINC `($__internal_1_$__cuda_sm10x_tcgen05_guardrail_trap_phase_invalid_during_alloc) ;  /* 0x0000019400047944 */ /* 0x001fea0003c00000 */
.L_x_2:
[----:B------:R-:W-:Y:S05]  /*0320*/  WARPSYNC.ALL ;  /* 0x0000000000007948 */ /* 0x000fea0003800000 */
[----:B------:R-:W-:Y:S01]  /*0330*/  NOP ;  /* 0x0000000000007918 */ /* 0x000fe20000000000 */
.L_x_0:
[----:B0-----:R-:W0:Y:S01]  /*0340*/  S2R R0, SR_CTAID.X ;  /* 0x0000000000007919 */ /* 0x001e220000002500 */
[----:B------:R-:W1:Y:S01]  /*0350*/  S2UR UR8, SR_CTAID.Y ;  /* 0x00000000000879c3 */ /* 0x000e620000002600 */
[----:B------:R-:W1:Y:S01]  /*0360*/  LDCU.64 UR6, c[0x0][0x3b0] ;  /* 0x00007600ff0677ac */ /* 0x000e620008000a00 */
[----:B------:R-:W-:Y:S01]  /*0370*/  UMOV UR4, 0x400 ;  /* 0x0000040000047882 */ /* 0x000fe20000000000 */
[----:B------:R-:W2:Y:S05]  /*0380*/  LDCU.64 UR12, c[0x0][0x358] ;  /* 0x00006b00ff0c77ac */ /* 0x000eaa0008000a00 */
[----:B------:R-:W3:Y:S08]  /*0390*/  S2UR UR5, SR_CgaCtaId ;  /* 0x00000000000579c3 */ /* 0x000ef00000008800 */
[----:B------:R-:W4:Y:S01]  /*03a0*/  LDC.64 R2, c[0x0][0x380] ;  /* 0x0000e000ff027b82 */ /* 0x000f220000000a00 */
[----:B-1----:R-:W-:-:S04]  /*03b0*/  UIMAD UR6, UR8, UR6, URZ ;  /* 0x00000006080672a4 */ /* 0x002fc8000f8e02ff */
[----:B------:R-:W-:Y:S01]  /*03c0*/  USHF.L.U32 UR8, UR6, 0x1, URZ ;  /* 0x0000000106087899 */ /* 0x000fe200080006ff */
[----:B0-----:R-:W-:Y:S01]  /*03d0*/  SHF.L.U32 R252, R0, 0x7, RZ ;  /* 0x0000000700fc7819 */ /* 0x001fe200000006ff */
[----:B---3--:R-:W-:-:S03]  /*03e0*/  ULEA UR4, UR5, UR4, 0x18 ;  /* 0x0000000405047291 */ /* 0x008fc6000f8ec0ff */
[----:B------:R-:W-:-:S05]  /*03f0*/  LOP3.LUT R200, R252, 0x7f, R226, 0xf8, !PT ;  /* 0x0000007ffcc87812 */ /* 0x000fca00078ef8e2 */
[----:B------:R-:W-:Y:S01]  /*0400*/  IMAD R0, R200, UR7, RZ ;  /* 0x00000007c8007c24 */ /* 0x000fe2000f8e02ff */
[----:B------:R-:W-:-:S04]  /*0410*/  UIMAD.WIDE UR6, UR6, 0x2, URZ ;  /* 0x00000002060678a5 */ /* 0x000fc8000f8e02ff */
[C---:B------:R-:W-:Y:S01]  /*0420*/  SHF.L.U32 R7, R0.reuse, 0x1, RZ ;  /* 0x0000000100077819 */ /* 0x040fe200000006ff */
[----:B------:R-:W-:Y:S01]  /*0430*/  IMAD.HI R0, R0, 0x2, RZ ;  /* 0x0000000200007827 */ /* 0x000fe200078e02ff */
[----:B------:R-:W-:Y:S02]  /*0440*/  BAR.SYNC.DEFER_BLOCKING 0x0 ;  /* 0x0000000000007b1d */ /* 0x000fe40000010000 */
[----:B----4-:R-:W-:-:S04]  /*0450*/  IADD3 R6, P1, P0, R7, UR8, R2 ;  /* 0x0000000807067c10 */ /* 0x010fc8000f83e002 */
[----:B------:R-:W-:Y:S01]  /*0460*/  IADD3.X R7, PT, PT, R0, UR7, R3, P1, P0 ;  /* 0x0000000700077c10 */ /* 0x000fe20008fe0403 */
[----:B------:R-:W0:Y:S01]  /*0470*/  LDS R2, [UR4] ;  /* 0x00000004ff027984 */ /* 0x000e220008000800 */
[----:B------:R-:W-:Y:S06]  /*0480*/  BAR.SYNC.DEFER_BLOCKING 0x0 ;  /* 0x0000000000007b1d */ /* 0x000fec0000010000 */
[----:B--2---:R-:W-:Y:S05]  /*0490*/  BRA.U UP0, `(.L_x_5) ;  /* 0x0000000100187547 */ /* 0x004fea000b800000 */
[----:B------:R-:W-:Y:S01]  /*04a0*/  ELECT P0, URZ, PT ;  /* 0x0000000000ff782f */ /* 0x000fe20003800000 */
[----:B------:R-:W-:Y:S01]  /*04b0*/  HFMA2 R0, -RZ, RZ, 0, 5.9604644775390625e-08 ;  /* 0x00000001ff007431 */ /* 0x000fe200000001ff */
[----:B------:R-:W-:Y:S01]  /*04c0*/  UMOV UR6, 0x40 ;  /* 0x0000004000067882 */ /* 0x000fe20000000000 */
[----:B------:R-:W-:Y:S01]  /*04d0*/  UVIRTCOUNT.DEALLOC.SMPOOL 0x80 ;  /* 0x000000800000784c */ /* 0x000fe20000000000 */
[----:B------:R-:W-:-:S09]  /*04e0*/  ULEA UR6, UR5, UR6, 0x18 ;  /* 0x0000000605067291 */ /* 0x000fd2000f8ec0ff */
[----:B------:R1:W-:Y:S03]  /*04f0*/  @P0 STS.U8 [UR6], R0 ;  /* 0x00000000ff000988 */ /* 0x0003e60008000006 */
.L_x_5:
[----:B------:R2:W3:Y:S01]  /*0500*/  LDG.E.U16 R17, desc[UR12][R6.64] ;  /* 0x0000000c06117981 */ /* 0x0004e2000c1e1500 */
[----:B------:R-:W4:Y:S01]  /*0510*/  S2UR UR11, SR_CTAID.Y ;  /* 0x00000000000b79c3 */ /* 0x000f220000002600 */
[----:B------:R-:W4:Y:S01]  /*0520*/  LDCU.64 UR6, c[0x0][0x3b0] ;  /* 0x00007600ff0677ac */ /* 0x000f220008000a00 */
[----:B------:R-:W-:Y:S01]  /*0530*/  SHF.L.U32 R199, R226, 0x1, RZ ;  /* 0x00000001e2c77819 */ /* 0x000fe200000006ff */
[----:B------:R-:W5:Y:S03]  /*0540*/  LDCU.64 UR8, c[0x0][0x388] ;  /* 0x00007100ff0877ac */ /* 0x000f660008000a00 */
[----:B------:R-:W-:Y:S02]  /*0550*/  LOP3.LUT R199, R199, 0x7e, RZ, 0xc0, !PT ;  /* 0x0000007ec7c77812 */ /* 0x000fe400078ec0ff */
[----:B------:R-:W1:Y:S08]  /*0560*/  LDC.64 R10, c[0x0][0x380] ;  /* 0x0000e000ff0a7b82 */ /* 0x000e700000000a00 */
[----:B------:R-:W0:Y:S08]  /*0570*/  LDC R5, c[0x0][0x3b8] ;  /* 0x0000ee00ff057b82 */ /* 0x000e300000000800 */
[----:B------:R-:W3:Y:S01]  /*0580*/  LDC R86, c[0x0][0x3b8] ;  /* 0x0000ee00ff567b82 */ /* 0x000ee20000000800 */
[----:B----4-:R-:W-:Y:S01]  /*0590*/  UIMAD UR6, UR11, UR6, URZ ;  /* 0x000000060b0672a4 */ /* 0x010fe2000f8e02ff */
[----:B-1----:R-:W-:-:S06]  /*05a0*/  IMAD R0, R200, UR7, RZ ;  /* 0x00000007c8007c24 */ /* 0x002fcc000f8e02ff */
[----:B------:R-:W1:Y:S01]  /*05b0*/  LDC R70, c[0x0][0x3b8] ;  /* 0x0000ee00ff467b82 */ /* 0x000e620000000800 */
[----:B------:R-:W-:Y:S01]  /*05c0*/  USHF.L.U32 UR5, UR6, 0x1, URZ ;  /* 0x0000000106057899 */ /* 0x000fe200080006ff */
[C---:B------:R-:W-:Y:S01]  /*05d0*/  SHF.L.U32 R3, R0.reuse, 0x1, RZ ;  /* 0x0000000100037819 */ /* 0x040fe200000006ff */
[----:B------:R-:W-:Y:S01]  /*05e0*/  UIMAD.WIDE UR6, UR6, 0x2, URZ ;  /* 0x00000002060678a5 */ /* 0x000fe2000f8e02ff */
[----:B------:R-:W-:Y:S01]  /*05f0*/  IMAD.HI R8, R0, 0x2, RZ ;  /* 0x0000000200087827 */ /* 0x000fe200078e02ff */
[----:B------:R-:W-:-:S03]  /*0600*/  LOP3.LUT R0, R226, 0x40, RZ, 0xc0, !PT ;  /* 0x00000040e2007812 */ /* 0x000fc600078ec0ff */
[----:B------:R-:W4:Y:S01]  /*0610*/  LDC R84, c[0x0][0x3b8] ;  /* 0x0000ee00ff547b82 */ /* 0x000f220000000800 */
[----:B------:R-:W-:Y:S01]  /*0620*/  IADD3 R4, P0, P1, R3, UR5, R10 ;  /* 0x0000000503047c10 */ /* 0x000fe2000f91e00a */
[C---:B0-----:R-:W-:Y:S01]  /*0630*/  IMAD R13, R5.reuse, 0x12, RZ ;  /* 0x00000012050d7824 */ /* 0x041fe200078e02ff */
[C---:B------:R-:W-:Y:S01]  /*0640*/  SHF.L.U32 R10, R5.reuse, 0x2, RZ ;  /* 0x00000002050a7819 */ /* 0x040fe200000006ff */
[C---:B------:R-:W-:Y:S01]  /*0650*/  IMAD R19, R5.reuse, 0x22, RZ ;  /* 0x0000002205137824 */ /* 0x040fe200078e02ff */
[----:B------:R-:W-:Y:S01]  /*0660*/  IADD3.X R3, PT, PT, R8, UR7, R11, P0, P1 ;  /* 0x0000000708037c10 */ /* 0x000fe200087e240b */
[C---:B------:R-:W-:Y:S01]  /*0670*/  IMAD R21, R5.reuse, 0x24, RZ ;  /* 0x0000002405157824 */ /* 0x040fe200078e02ff */
[CC--:B--2---:R-:W-:Y:S01]  /*0680*/  LEA R6, P0, R5.reuse, R4.reuse, 0x3 ;  /* 0x0000000405067211 */ /* 0x0c4fe200078018ff */
[C---:B------:R-:W-:Y:S01]  /*0690*/  IMAD R23, R5.reuse, 0x42, RZ ;  /* 0x0000004205177824 */ /* 0x040fe200078e02ff */
[C---:B------:R-:W-:Y:S01]  /*06a0*/  LEA R14, R5.reuse, R5, 0x3 ;  /* 0x00000005050e7211 */ /* 0x040fe200078e18ff */
[----:B------:R-:W-:Y:S01]  /*06b0*/  IMAD R22, R5, 0x26, RZ ;  /* 0x0000002605167824 */ /* 0x000fe200078e02ff */
[----:B------:R-:W-:Y:S01]  /*06c0*/  LEA.HI.X.SX32 R7, R10, R3, 0x1, P0 ;  /* 0x000000030a077211 */ /* 0x000fe200000f0eff */
[----:B------:R-:W0:Y:S01]  /*06d0*/  LDC R69, c[0x0][0x3b8] ;  /* 0x0000ee00ff457b82 */ /* 0x000e220000000800 */
[----:B------:R-:W-:-:S07]  /*06e0*/  IADD3 R8, P1, PT, R13, R4, RZ ;  /* 0x000000040d087210 */ /* 0x000fce0007f3e0ff */
[----:B------:R-:W2:Y:S01]  /*06f0*/  LDC R85, c[0x0][0x3b8] ;  /* 0x0000ee00ff557b82 */ /* 0x000ea20000000800 */
[----:B------:R-:W-:Y:S01]  /*0700*/  LEA R16, R5, R5, 0x4 ;  /* 0x0000000505107211 */ /* 0x000fe200078e20ff */
[----:B------:R0:W2:Y:S01]  /*0710*/  LDG.E.U16 R217, desc[UR12][R6.64] ;  /* 0x0000000c06d97981 */ /* 0x0000a2000c1e1500 */
[----:B------:R-:W-:-:S05]  /*0720*/  IADD3 R10, P0, PT, R19, R4, RZ ;  /* 0x00000004130a7210 */ /* 0x000fca0007f1e0ff */
[----:B------:R-:W1:Y:S01]  /*0730*/  LDC R131, c[0x0][0x3b8] ;  /* 0x0000ee00ff837b82 */ /* 0x000e620000000800 */
[----:B------:R-:W-:-:S07]  /*0740*/  LEA.HI.X.SX32 R9, R14, R3, 0x1, P1 ;  /* 0x000000030e097211 */ /* 0x000fce00008f0eff */
[----:B------:R-:W1:Y:S01]  /*0750*/  LDC R159, c[0x0][0x3b8] ;  /* 0x0000ee00ff9f7b82 */ /* 0x000e620000000800 */
[----:B------:R-:W-:-:S07]  /*0760*/  LEA.HI.X.SX32 R11, R16, R3, 0x1, P0 ;  /* 0x00000003100b7211 */ /* 0x000fce00000f0eff */
[----:B------:R-:W1:Y:S01]  /*0770*/  LDC R133, c[0x0][0x3b8] ;  /* 0x0000ee00ff857b82 */ /* 0x000e620000000800 */
[----:B------:R-:W-:-:S07]  /*0780*/  IADD3 R14, P0, PT, R21, R4, RZ ;  /* 0x00000004150e7210 */ /* 0x000fce0007f1e0ff */
[----:B------:R-:W1:Y:S01]  /*0790*/  LDC R177, c[0x0][0x3b8] ;  /* 0x0000ee00ffb17b82 */ /* 0x000e620000000800 */
[----:B------:R-:W-:-:S07]  /*07a0*/  LEA.HI.X.SX32 R15, R13, R3, 0x1, P0 ;  /* 0x000000030d0f7211 */ /* 0x000fce00000f0eff */
[----:B------:R-:W1:Y:S01]  /*07b0*/  LDC R227, c[0x0][0x3b8] ;  /* 0x0000ee00ffe37b82 */ /* 0x000e620000000800 */
[C---:B------:R-:W-:Y:S01]  /*07c0*/  LEA R20, R5.reuse, R5, 0x5 ;  /* 0x0000000505147211 */ /* 0x040fe200078e28ff */
[----:B------:R-:W-:Y:S01]  /*07d0*/  IMAD R18, R5, 0x13, RZ ;  /* 0x0000001305127824 */ /* 0x000fe200078e02ff */
[-C--:B0-----:R-:W-:Y:S01]  /*07e0*/  IADD3 R6, P0, PT, R23, R4.reuse, RZ ;  /* 0x0000000417067210 */ /* 0x081fe20007f1e0ff */
[----:B------:R-:W2:Y:S01]  /*07f0*/  LDG.E.U16 R209, desc[UR12][R8.64] ;  /* 0x0000000c08d17981 */ /* 0x000ea2000c1e1500 */
[----:B------:R-:W-:Y:S01]  /*0800*/  LEA R12, R0, R199, 0x9 ;  /* 0x000000c7000c7211 */ /* 0x000fe200078e48ff */
[C---:B------:R-:W-:Y:S01]  /*0810*/  IMAD R24, R5.reuse, 0x4a, RZ ;  /* 0x0000004a05187824 */ /* 0x040fe200078e02ff */
[-C--:B------:R-:W-:Y:S01]  /*0820*/  IADD3 R16, P1, PT, R22, R4.reuse, RZ ;  /* 0x0000000416107210 */ /* 0x080fe20007f3e0ff */
[C---:B------:R-:W-:Y:S01]  /*0830*/  IMAD R13, R5.reuse, 0x44, RZ ;  /* 0x00000044050d7824 */ /* 0x040fe200078e02ff */
[----:B------:R-:W-:Y:S01]  /*0840*/  LEA.HI.X.SX32 R7, R20, R3, 0x1, P0 ;  /* 0x0000000314077211 */ /* 0x000fe200000f0eff */
[C---:B------:R-:W-:Y:S01]  /*0850*/  IMAD R20, R5.reuse, 0x46, RZ ;  /* 0x0000004605147824 */ /* 0x040fe200078e02ff */
[----:B------:R0:W2:Y:S01]  /*0860*/  LDG.E.U16 R193, desc[UR12][R10.64] ;  /* 0x0000000c0ac17981 */ /* 0x0000a2000c1e1500 */
[C---:B------:R-:W-:Y:S01]  /*0870*/  IMAD R29, R5.reuse, 0x4e, RZ ;  /* 0x0000004e051d7824 */ /* 0x040fe200078e02ff */
[C---:B------:R-:W-:Y:S01]  /*0880*/  LEA R96, R5.reuse, R5, 0x7 ;  /* 0x0000000505607211 */ /* 0x040fe200078e38ff */
[C---:B------:R-:W-:Y:S01]  /*0890*/  IMAD R25, R5.reuse, 0x4c, RZ ;  /* 0x0000004c05197824 */ /* 0x040fe200078e02ff */
[----:B------:R-:W2:Y:S01]  /*08a0*/  LDG.E.U16 R191, desc[UR12][R14.64] ;  /* 0x0000000c0ebf7981 */ /* 0x000ea2000c1e1500 */
[C---:B------:R-:W-:Y:S01]  /*08b0*/  IMAD R116, R5.reuse, 0x82, RZ ;  /* 0x0000008205747824 */ /* 0x040fe200078e02ff */
[----:B------:R-:W1:Y:S01]  /*08c0*/  LDC R160, c[0x0][0x3b8] ;  /* 0x0000ee00ffa07b82 */ /* 0x000e620000000800 */
[C---:B------:R-:W-:Y:S01]  /*08d0*/  IMAD R57, R5.reuse, 0x84, RZ ;  /* 0x0000008405397824 */ /* 0x040fe200078e02ff */
[----:B------:R-:W2:Y:S01]  /*08e0*/  LDG.E.U16 R157, desc[UR12][R6.64] ;  /* 0x0000000c069d7981 */ /* 0x000ea2000c1e1500 */
[C---:B------:R-:W-:Y:S01]  /*08f0*/  IMAD R242, R5.reuse, 0x86, RZ ;  /* 0x0000008605f27824 */ /* 0x040fe200078e02ff */
[----:B0-----:R-:W-:Y:S01]  /*0900*/  IADD3 R10, P0, PT, R20, R4, RZ ;  /* 0x00000004140a7210 */ /* 0x001fe20007f1e0ff */
[----:B------:R-:W-:-:S03]  /*0910*/  IMAD R100, R5, 0x88, RZ ;  /* 0x0000008805647824 */ /* 0x000fc600078e02ff */
[----:B------:R-:W0:Y:S01]  /*0920*/  LDC R162, c[0x0][0x3b8] ;  /* 0x0000ee00ffa27b82 */ /* 0x000e220000000800 */
[----:B------:R-:W-:-:S07]  /*0930*/  IMAD R68, R5, 0x8a, RZ ;  /* 0x0000008a05447824 */ /* 0x000fce00078e02ff */
        /* <DEDUP_REMOVED lines=21> */
[----:B------:R-:W-:Y:S01]  /*0a90*/  IADD3 R30, P2, PT, R125, R4, RZ ;  /* 0x000000047d1e7210 */ /* 0x000fe20007f5e0ff */
[----:B------:R-:W-:-:S06]  /*0aa0*/  IMAD R119, R5, 0xa8, RZ ;  /* 0x000000a805777824 */ /* 0x000fcc00078e02ff */
        /* <DEDUP_REMOVED lines=21> */
[----:B---3--:R3:W-:Y:S01]  /*0c00*/  STS.U16 [R12+UR4], R17 ;  /* 0x000000110c007988 */ /* 0x0087e20008000404 */
[----:B------:R-:W-:-:S06]  /*0c10*/  IMAD R34, R5, 0x3e, RZ ;  /* 0x0000003e05227824 */ /* 0x000fcc00078e02ff */
[----:B------:R-:W0:Y:S01]  /*0c20*/  LDC R220, c[0x0][0x3b8] ;  /* 0x0000ee00ffdc7b82 */ /* 0x000e220000000800 */
[----:B------:R-:W-:-:S07]  /*0c30*/  IMAD R83, R5, 0xf8, RZ ;  /* 0x000000f805537824 */ /* 0x000fce00078e02ff */
[----:B------:R-:W0:Y:S01]  /*0c40*/  LDC R216, c[0x0][0x3b8] ;  /* 0x0000ee00ffd87b82 */ /* 0x000e220000000800 */
[----:B---3--:R-:W-:Y:S01]  /*0c50*/  LEA.HI.X.SX32 R17, R18, R3, 0x1, P1 ;  /* 0x0000000312117211 */ /* 0x008fe200008f0eff */
[----:B------:R-:W-:Y:S01]  /*0c60*/  IMAD R18, R5, 0x23, RZ ;  /* 0x0000002305127824 */ /* 0x000fe200078e02ff */
[----:B------:R-:W-:Y:S01]  /*0c70*/  IADD3 R8, P1, PT, R13, R4, RZ ;  /* 0x000000040d087210 */ /* 0x000fe20007f3e0ff */
[----:B------:R-:W-:-:S04]  /*0c80*/  IMAD R130, R5, 0xb2, RZ ;  /* 0x000000b205827824 */ /* 0x000fc800078e02ff */
[----:B------:R-:W3:Y:S01]  /*0c90*/  LDC R218, c[0x0][0x3b8] ;  /* 0x0000ee00ffda7b82 */ /* 0x000ee20000000800 */
[-C--:B------:R-:W-:Y:S01]  /*0ca0*/  LEA.HI.X.SX32 R11, R18, R3.reuse, 0x1, P0 ;  /* 0x00000003120b7211 */ /* 0x080fe200000f0eff */
[----:B------:R1:W2:Y:S01]  /*0cb0*/  LDG.E.U16 R189, desc[UR12][R16.64] ;  /* 0x0000000c10bd7981 */ /* 0x0002a2000c1e1500 */
[----:B------:R-:W-:Y:S01]  /*0cc0*/  LEA.HI.X.SX32 R9, R19, R3, 0x1, P1 ;  /* 0x0000000313097211 */ /* 0x000fe200008f0eff */
[----:B------:R-:W-:-:S04]  /*0cd0*/  IMAD R18, R5, 0x25, RZ ;  /* 0x0000002505127824 */ /* 0x000fc800078e02ff */
[----:B------:R-:W0:Y:S01]  /*0ce0*/  LDC R224, c[0x0][0x3b8] ;  /* 0x0000ee00ffe07b82 */ /* 0x000e220000000800 */
[C---:B------:R-:W-:Y:S01]  /*0cf0*/  IMAD R19, R5.reuse, 0x48, RZ ;  /* 0x0000004805137824 */ /* 0x040fe200078e02ff */
[----:B------:R4:W2:Y:S01]  /*0d00*/  LDG.E.U16 R155, desc[UR12][R8.64] ;  /* 0x0000000c089b7981 */ /* 0x0008a2000c1e1500 */
[C---:B------:R-:W-:Y:S01]  /*0d10*/  IMAD R129, R5.reuse, 0xa2, RZ ;  /* 0x000000a205817824 */ /* 0x040fe200078e02ff */
[-C--:B-1----:R-:W-:Y:S01]  /*0d20*/  IADD3 R16, P0, PT, R24, R4.reuse, RZ ;  /* 0x0000000418107210 */ /* 0x082fe20007f1e0ff */
[----:B------:R-:W-:Y:S01]  /*0d30*/  IMAD R140, R5, 0xc2, RZ ;  /* 0x000000c2058c7824 */ /* 0x000fe200078e02ff */
[-C--:B------:R-:W-:Y:S01]  /*0d40*/  IADD3 R14, P1, PT, R19, R4.reuse, RZ ;  /* 0x00000004130e7210 */ /* 0x080fe20007f3e0ff */
[----:B------:R1:W2:Y:S01]  /*0d50*/  LDG.E.U16 R153, desc[UR12][R10.64] ;  /* 0x0000000c0a997981 */ /* 0x0002a2000c1e1500 */
[-C--:B------:R-:W-:Y:S01]  /*0d60*/  LEA.HI.X.SX32 R17, R18, R3.reuse, 0x1, P0 ;  /* 0x0000000312117211 */ /* 0x080fe200000f0eff */
[C---:B------:R-:W-:Y:S01]  /*0d70*/  IMAD R18, R5.reuse, 0x27, RZ ;  /* 0x0000002705127824 */ /* 0x040fe200078e02ff */
[----:B------:R-:W0:Y:S01]  /*0d80*/  LDC R250, c[0x0][0x3b8] ;  /* 0x0000ee00fffa7b82 */ /* 0x000e220000000800 */
[----:B------:R-:W-:Y:S01]  /*0d90*/  IMAD R148, R5, 0xe2, RZ ;  /* 0x000000e205947824 */ /* 0x000fe200078e02ff */
[-C--:B----4-:R-:W-:Y:S01]  /*0da0*/  IADD3 R8, P0, PT, R29, R4.reuse, RZ ;  /* 0x000000041d087210 */ /* 0x090fe20007f1e0ff */
[----:B------:R-:W4:Y:S01]  /*0db0*/  LDG.E.U16 R149, desc[UR12][R16.64] ;  /* 0x0000000c10957981 */ /* 0x000f22000c1e1500 */
[-C--:B------:R-:W-:Y:S01]  /*0dc0*/  LEA.HI.X.SX32 R15, R21, R3.reuse, 0x1, P1 ;  /* 0x00000003150f7211 */ /* 0x080fe200008f0eff */
[----:B------:R-:W-:Y:S01]  /*0dd0*/  IMAD R142, R5, 0xd2, RZ ;  /* 0x000000d2058e7824 */ /* 0x000fe200078e02ff */
[-C--:B------:R-:W-:Y:S01]  /*0de0*/  IADD3 R6, P1, PT, R25, R4.reuse, RZ ;  /* 0x0000000419067210 */ /* 0x080fe20007f3e0ff */
[C---:B------:R-:W-:Y:S01]  /*0df0*/  IMAD R127, R5.reuse, 0xaa, RZ ;  /* 0x000000aa057f7824 */ /* 0x040fe200078e02ff */
[----:B------:R-:W-:Y:S01]  /*0e00*/  LEA.HI.X.SX32 R9, R18, R3, 0x1, P0 ;  /* 0x0000000312097211 */ /* 0x000fe200000f0eff */
[----:B------:R5:W2:Y:S01]  /*0e10*/  LDG.E.U16 R151, desc[UR12][R14.64] ;  /* 0x0000000c0e977981 */ /* 0x000aa2000c1e1500 */
[C---:B------:R-:W-:Y:S01]  /*0e20*/  LEA R18, R5.reuse, R5, 0x6 ;  /* 0x0000000505127211 */ /* 0x040fe200078e30ff */
[C---:B------:R-:W-:Y:S01]  /*0e30*/  IMAD R152, R5.reuse, 0xf2, RZ ;  /* 0x000000f205987824 */ /* 0x040fe200078e02ff */
[-C--:B-1----:R-:W-:Y:S01]  /*0e40*/  IADD3 R10, P0, PT, R116, R4.reuse, RZ ;  /* 0x00000004740a7210 */ /* 0x082fe20007f1e0ff */
[----:B------:R1:W2:Y:S01]  /*0e50*/  LDG.E.U16 R145, desc[UR12][R8.64] ;  /* 0x0000000c08917981 */ /* 0x0002a2000c1e1500 */
[-C--:B------:R-:W-:Y:S01]  /*0e60*/  LEA.HI.X.SX32 R7, R22, R3.reuse, 0x1, P1 ;  /* 0x0000000316077211 */ /* 0x080fe200008f0eff */
[----:B------:R-:W-:Y:S01]  /*0e70*/  IMAD R146, R5, 0xda, RZ ;  /* 0x000000da05927824 */ /* 0x000fe200078e02ff */
[-C--:B------:R-:W-:Y:S01]  /*0e80*/  IADD3 R72, P1, PT, R57, R4.reuse, RZ ;  /* 0x0000000439487210 */ /* 0x080fe20007f3e0ff */
[C---:B------:R-:W-:Y:S01]  /*0e90*/  IMAD R138, R5.reuse, 0xba, RZ ;  /* 0x000000ba058a7824 */ /* 0x040fe200078e02ff */
[-C--:B------:R-:W-:Y:S01]  /*0ea0*/  LEA.HI.X.SX32 R11, R18, R3.reuse, 0x1, P0 ;  /* 0x00000003120b7211 */ /* 0x080fe200000f0eff */
[----:B-----5:R-:W-:Y:S01]  /*0eb0*/  IMAD R14, R5, 0x43, RZ ;  /* 0x00000043050e7824 */ /* 0x020fe200078e02ff */
[-C--:B------:R-:W-:Y:S01]  /*0ec0*/  IADD3 R60, P0, PT, R242, R4.reuse, RZ ;  /* 0x00000004f23c7210 */ /* 0x080fe20007f1e0ff */
[----:B------:R5:W2:Y:S01]  /*0ed0*/  LDG.E.U16 R147, desc[UR12][R6.64] ;  /* 0x0000000c06937981 */ /* 0x000aa2000c1e1500 */
[-C--:B------:R-:W-:Y:S01]  /*0ee0*/  LEA.HI.X.SX32 R73, R23, R3.reuse, 0x1, P1 ;  /* 0x0000000317497211 */ /* 0x080fe200008f0eff */
[C---:B-1----:R-:W-:Y:S01]  /*0ef0*/  IMAD R8, R5.reuse, 0x45, RZ ;  /* 0x0000004505087824 */ /* 0x042fe200078e02ff */
[-C--:B------:R-:W-:Y:S01]  /*0f00*/  LEA.HI.X.SX32 R61, R14, R3.reuse, 0x1, P0 ;  /* 0x000000030e3d7211 */ /* 0x080fe200000f0eff */
[----:B------:R1:W2:Y:S01]  /*0f10*/  LDG.E.U16 R99, desc[UR12][R10.64] ;  /* 0x0000000c0a637981 */ /* 0x0002a2000c1e1500 */
[-C--:B------:R-:W-:Y:S01]  /*0f20*/  IADD3 R14, P0, PT, R68, R4.reuse, RZ ;  /* 0x00000004440e7210 */ /* 0x080fe20007f1e0ff */
[C---:B------:R-:W-:Y:S01]  /*0f30*/  IMAD R18, R5.reuse, 0x47, RZ ;  /* 0x0000004705127824 */ /* 0x040fe200078e02ff */
[----:B------:R-:W0:Y:S01]  /*0f40*/  LDC R249, c[0x0][0x3b8] ;  /* 0x0000ee00fff97b82 */ /* 0x000e220000000800 */
[----:B------:R-:W2:Y:S01]  /*0f50*/  LDG.E.U16 R72, desc[UR12][R72.64] ;  /* 0x0000000c48487981 */ /* 0x000ea2000c1e1500 */
[C---:B------:R-:W-:Y:S01]  /*0f60*/  IMAD R144, R5.reuse, 0xca, RZ ;  /* 0x000000ca05907824 */ /* 0x040fe200078e02ff */
[-C--:B-----5:R-:W-:Y:S01]  /*0f70*/  IADD3 R6, P1, PT, R100, R4.reuse, RZ ;  /* 0x0000000464067210 */ /* 0x0a0fe20007f3e0ff */
[----:B------:R-:W-:Y:S01]  /*0f80*/  IMAD R154, R5, 0xea, RZ ;  /* 0x000000ea059a7824 */ /* 0x000fe200078e02ff */
[-C--:B------:R-:W-:Y:S01]  /*0f90*/  LEA.HI.X.SX32 R15, R8, R3.reuse, 0x1, P0 ;  /* 0x00000003080f7211 */ /* 0x080fe200000f0eff */
[----:B------:R-:W5:Y:S01]  /*0fa0*/  LDG.E.U16 R60, desc[UR12][R60.64] ;  /* 0x0000000c3c3c7981 */ /* 0x000f62000c1e1500 */
[-C--:B------:R-:W-:Y:S01]  /*0fb0*/  LEA.HI.X.SX32 R7, R13, R3.reuse, 0x1, P1 ;  /* 0x000000030d077211 */ /* 0x080fe200008f0eff */
[----:B------:R-:W-:Y:S01]  /*0fc0*/  IMAD R182, R5, 0xa4, RZ ;  /* 0x000000a405b67824 */ /* 0x000fe200078e02ff */
[-C--:B-1----:R-:W-:Y:S01]  /*0fd0*/  IADD3 R10, P1, PT, R92, R4.reuse, RZ ;  /* 0x000000045c0a7210 */ /* 0x082fe20007f3e0ff */
[----:B------:R-:W2:Y:S01]  /*0fe0*/  LDG.E.U16 R27, desc[UR12][R14.64] ;  /* 0x0000000c0e1b7981 */ /* 0x000ea2000c1e1500 */
[-C--:B------:R-:W-:Y:S01]  /*0ff0*/  IADD3 R8, P0, PT, R241, R4.reuse, RZ ;  /* 0x00000004f1087210 */ /* 0x080fe20007f1e0ff */
[C---:B------:R-:W-:Y:S01]  /*1000*/  IMAD R184, R5.reuse, 0xb4, RZ ;  /* 0x000000b405b87824 */ /* 0x040fe200078e02ff */
[-C--:B------:R-:W-:Y:S01]  /*1010*/  LEA.HI.X.SX32 R11, R20, R3.reuse, 0x1, P1 ;  /* 0x00000003140b7211 */ /* 0x080fe200008f0eff */
[----:B------:R1:W2:Y:S01]  /*1020*/  LDG.E.U16 R43, desc[UR12][R6.64] ;  /* 0x0000000c062b7981 */ /* 0x0002a2000c1e1500 */
[-C--:B------:R-:W-:Y:S01]  /*1030*/  IADD3 R16, P1, PT, R88, R4.reuse, RZ ;  /* 0x0000000458107210 */ /* 0x080fe20007f3e0ff */
[C---:B------:R-:W-:Y:S01]  /*1040*/  IMAD R190, R5.reuse, 0xc4, RZ ;  /* 0x000000c405be7824 */ /* 0x040fe200078e02ff */
[----:B------:R-:W-:Y:S01]  /*1050*/  LEA.HI.X.SX32 R9, R18, R3, 0x1, P0 ;  /* 0x0000000312097211 */ /* 0x000fe200000f0eff */
[C---:B------:R-:W-:Y:S01]  /*1060*/  IMAD R188, R5.reuse, 0xd4, RZ ;  /* 0x000000d405bc7824 */ /* 0x040fe200078e02ff */
[----:B------:R-:W-:Y:S01]  /*1070*/  IADD3 R18, P0, PT, R58, R4, RZ ;  /* 0x000000043a127210 */ /* 0x000fe20007f1e0ff */
[----:B------:R1:W2:Y:S01]  /*1080*/  LDG.E.U16 R11, desc[UR12][R10.64] ;  /* 0x0000000c0a0b7981 */ /* 0x0002a2000c1e1500 */
[C---:B------:R-:W-:Y:S01]  /*1090*/  IMAD R196, R5.reuse, 0xe4, RZ ;  /* 0x000000e405c47824 */ /* 0x040fe200078e02ff */
[----:B------:R-:W0:Y:S01]  /*10a0*/  LDC R251, c[0x0][0x3b8] ;  /* 0x0000ee00fffb7b82 */ /* 0x000e220000000800 */
[----:B------:R-:W-:-:S07]  /*10b0*/  IMAD R48, R5, 0x7a, RZ ;  /* 0x0000007a05307824 */ /* 0x000fce00078e02ff */
[----:B------:R-:W0:Y:S01]  /*10c0*/  LDC R247, c[0x0][0x3b8] ;  /* 0x0000ee00fff77b82 */ /* 0x000e220000000800 */
[----:B-1----:R-:W-:Y:S01]  /*10d0*/  IMAD R6, R5, 0x49, RZ ;  /* 0x0000004905067824 */ /* 0x002fe200078e02ff */
[-C--:B------:R-:W-:Y:S01]  /*10e0*/  LEA.HI.X.SX32 R17, R19, R3.reuse, 0x1, P1 ;  /* 0x0000000313117211 */ /* 0x080fe200008f0eff */
[C---:B------:R-:W-:Y:S01]  /*10f0*/  IMAD R7, R5.reuse, 0x9a, RZ ;  /* 0x0000009a05077824 */ /* 0x040fe200078e02ff */
[----:B------:R-:W2:Y:S01]  /*1100*/  LDG.E.U16 R9, desc[UR12][R8.64] ;  /* 0x0000000c08097981 */ /* 0x000ea2000c1e1500 */
[C---:B------:R-:W-:Y:S01]  /*1110*/  IMAD R198, R5.reuse, 0xf4, RZ ;  /* 0x000000f405c67824 */ /* 0x040fe200078e02ff */
[-C--:B------:R-:W-:Y:S01]  /*1120*/  LEA.HI.X.SX32 R19, R6, R3.reuse, 0x1, P0 ;  /* 0x0000000306137211 */ /* 0x080fe200000f0eff */
[----:B------:R-:W-:Y:S01]  /*1130*/  IMAD R6, R5, 0x4b, RZ ;  /* 0x0000004b05067824 */ /* 0x000fe200078e02ff */
[-C--:B------:R-:W-:Y:S01]  /*1140*/  IADD3 R20, P0, PT, R243, R4.reuse, RZ ;  /* 0x00000004f3147210 */ /* 0x080fe20007f1e0ff */
[----:B------:R1:W2:Y:S01]  /*1150*/  LDG.E.U16 R135, desc[UR12][R16.64] ;  /* 0x0000000c10877981 */ /* 0x0002a2000c1e1500 */
[-C--:B------:R-:W-:Y:S01]  /*1160*/  IADD3 R14, P1, PT, R56, R4.reuse, RZ ;  /* 0x00000004380e7210 */ /* 0x080fe20007f3e0ff */
[C---:B------:R-:W-:Y:S01]  /*1170*/  IMAD R150, R5.reuse, 0xfa, RZ ;  /* 0x000000fa05967824 */ /* 0x040fe200078e02ff */
[-C--:B------:R-:W-:Y:S01]  /*1180*/  LEA.HI.X.SX32 R21, R6, R3.reuse, 0x1, P0 ;  /* 0x0000000306157211 */ /* 0x080fe200000f0eff */
[C---:B------:R-:W-:Y:S01]  /*1190*/  IMAD R6, R5.reuse, 0x4d, RZ ;  /* 0x0000004d05067824 */ /* 0x040fe200078e02ff */
[-C--:B------:R-:W-:Y:S01]  /*11a0*/  LEA.HI.X.SX32 R15, R24, R3.reuse, 0x1, P1 ;  /* 0x00000003180f7211 */ /* 0x080fe200008f0eff */
[C---:B------:R-:W-:Y:S01]  /*11b0*/  IMAD R10, R5.reuse, 0xa, RZ ;  /* 0x0000000a050a7824 */ /* 0x040fe200078e02ff */
[-C--:B------:R-:W-:Y:S01]  /*11c0*/  IADD3 R22, P1, PT, R132, R4.reuse, RZ ;  /* 0x0000000484167210 */ /* 0x080fe20007f3e0ff */
[----:B------:R-:W-:Y:S01]  /*11d0*/  IMAD R13, R5, 0x14, RZ ;  /* 0x00000014050d7824 */ /* 0x000fe200078e02ff */
[----:B------:R3:W2:Y:S01]  /*11e0*/  LDG.E.U16 R59, desc[UR12][R20.64] ;  /* 0x0000000c143b7981 */ /* 0x0006a2000c1e1500 */
[-C--:B-1----:R-:W-:Y:S01]  /*11f0*/  IADD3 R16, P0, PT, R7, R4.reuse, RZ ;  /* 0x0000000407107210 */ /* 0x082fe20007f1e0ff */
[----:B------:R-:W-:Y:S01]  /*1200*/  IMAD R50, R5, 0x7d, RZ ;  /* 0x0000007d05327824 */ /* 0x000fe200078e02ff */
[-C--:B------:R-:W-:Y:S01]  /*1210*/  LEA.HI.X.SX32 R23, R25, R3.reuse, 0x1, P1 ;  /* 0x0000000319177211 */ /* 0x080fe200008f0eff */
[----:B------:R1:W2:Y:S01]  /*1220*/  LDG.E.U16 R71, desc[UR12][R14.64] ;  /* 0x0000000c0e477981 */ /* 0x0002a2000c1e1500 */
[-C--:B------:R-:W-:Y:S01]  /*1230*/  LEA.HI.X.SX32 R17, R6, R3.reuse, 0x1, P0 ;  /* 0x0000000306117211 */ /* 0x080fe200000f0eff */
[C---:B------:R-:W-:Y:S01]  /*1240*/  IMAD R6, R5.reuse, 0x4f, RZ ;  /* 0x0000004f05067824 */ /* 0x040fe200078e02ff */
[-C--:B------:R-:W-:Y:S01]  /*1250*/  IADD3 R24, P0, PT, R126, R4.reuse, RZ ;  /* 0x000000047e187210 */ /* 0x080fe20007f1e0ff */
[----:B------:R-:W2:Y:S01]  /*1260*/  LDG.E.U16 R98, desc[UR12][R18.64] ;  /* 0x0000000c12627981 */ /* 0x000ea2000c1e1500 */
[-C--:B------:R-:W-:Y:S01]  /*1270*/  IADD3 R28, P1, PT, R244, R4.reuse, RZ ;  /* 0x00000004f41c7210 */ /* 0x080fe20007f3e0ff */
[----:B------:R-:W-:Y:S01]  /*1280*/  IMAD R236, R5, 0x76, RZ ;  /* 0x0000007605ec7824 */ /* 0x000fe200078e02ff */
[-C--:B------:R-:W-:Y:S01]  /*1290*/  LEA.HI.X.SX32 R25, R29, R3.reuse, 0x1, P0 ;  /* 0x000000031d197211 */ /* 0x080fe200000f0eff */
[----:B------:R1:W2:Y:S01]  /*12a0*/  LDG.E.U16 R26, desc[UR12][R16.64] ;  /* 0x0000000c101a7981 */ /* 0x0002a2000c1e1500 */
[----:B------:R-:W-:Y:S01]  /*12b0*/  LEA.HI.X.SX32 R29, R6, R3, 0x1, P1 ;  /* 0x00000003061d7211 */ /* 0x000fe200008f0eff */
[C---:B---3--:R-:W-:Y:S01]  /*12c0*/  IMAD R20, R5.reuse, 0x28, RZ ;  /* 0x0000002805147824 */ /* 0x048fe200078e02ff */
[C---:B------:R-:W-:Y:S01]  /*12d0*/  LEA R8, R5.reuse, R5, 0x2 ;  /* 0x0000000505087211 */ /* 0x040fe200078e10ff */
[C---:B------:R-:W-:Y:S01]  /*12e0*/  IMAD R21, R5.reuse, 0x50, RZ ;  /* 0x0000005005157824 */ /* 0x040fe200078e02ff */
[-C--:B-1----:R-:W-:Y:S01]  /*12f0*/  IADD3 R14, P0, PT, R10, R4.reuse, RZ ;  /* 0x000000040a0e7210 */ /* 0x082fe20007f1e0ff */
[----:B------:R1:W3:Y:S01]  /*1300*/  LDG.E.U16 R42, desc[UR12][R22.64] ;  /* 0x0000000c162a7981 */ /* 0x0002e2000c1e1500 */
[C---:B------:R-:W-:Y:S01]  /*1310*/  IMAD R233, R5.reuse, 0x66, RZ ;  /* 0x0000006605e97824 */ /* 0x040fe200078e02ff */
[----:B------:R-:W-:Y:S01]  /*1320*/  UMOV UR16, 0x1 ;  /* 0x0000000100107882 */ /* 0x000fe20000000000 */
[----:B------:R-:W-:Y:S01]  /*1330*/  IMAD R240, R5, 0xa6, RZ ;  /* 0x000000a605f07824 */ /* 0x000fe200078e02ff */
[-C--:B------:R-:W-:Y:S01]  /*1340*/  IADD3 R16, P1, PT, R13, R4.reuse, RZ ;  /* 0x000000040d107210 */ /* 0x080fe20007f3e0ff */
[----:B------:R0:W2:Y:S01]  /*1350*/  LDG.E.U16 R6, desc[UR12][R24.64] ;  /* 0x0000000c18067981 */ /* 0x0000a2000c1e1500 */
[-C--:B------:R-:W-:Y:S01]  /*1360*/  LEA.HI.X.SX32 R15, R8, R3.reuse, 0x1, P0 ;  /* 0x00000003080f7211 */ /* 0x080fe200000f0eff */
[C---:B------:R-:W-:Y:S01]  /*1370*/  IMAD R239, R5.reuse, 0xb6, RZ ;  /* 0x000000b605ef7824 */ /* 0x040fe200078e02ff */
[-C--:B------:R-:W-:Y:S01]  /*1380*/  LEA.HI.X.SX32 R17, R10, R3.reuse, 0x1, P1 ;  /* 0x000000030a117211 */ /* 0x080fe200008f0eff */
[----:B------:R-:W2:Y:S01]  /*1390*/  LDG.E.U16 R8, desc[UR12][R28.64] ;  /* 0x0000000c1c087981 */ /* 0x000ea2000c1e1500 */
[-C--:B------:R-:W-:Y:S01]  /*13a0*/  IADD3 R18, P0, PT, R20, R4.reuse, RZ ;  /* 0x0000000414127210 */ /* 0x080fe20007f1e0ff */
[----:B------:R-:W-:Y:S01]  /*13b0*/  IMAD R238, R5, 0xc6, RZ ;  /* 0x000000c605ee7824 */ /* 0x000fe200078e02ff */
[-C--:B-1----:R-:W-:Y:S01]  /*13c0*/  IADD3 R22, P1, PT, R21, R4.reuse, RZ ;  /* 0x0000000415167210 */ /* 0x082fe20007f3e0ff */
[----:B------:R1:W2:Y:S01]  /*13d0*/  LDG.E.U16 R215, desc[UR12][R14.64] ;  /* 0x0000000c0ed77981 */ /* 0x0002a2000c1e1500 */
[C---:B------:R-:W-:Y:S01]  /*13e0*/  IMAD R237, R5.reuse, 0xd6, RZ ;  /* 0x000000d605ed7824 */ /* 0x040fe200078e02ff */
[----:B------:R-:W-:Y:S01]  /*13f0*/  IADD3 R252, PT, PT, R252, 0x80, RZ ;  /* 0x00000080fcfc7810 */ /* 0x000fe20007ffe0ff */
[----:B0-----:R-:W-:Y:S01]  /*1400*/  IMAD R25, R5, 0x2a, RZ ;  /* 0x0000002a05197824 */ /* 0x001fe200078e02ff */
[-C--:B------:R-:W-:Y:S01]  /*1410*/  LEA.HI.X.SX32 R19, R13, R3.reuse, 0x1, P0 ;  /* 0x000000030d137211 */ /* 0x080fe200000f0eff */
[----:B------:R-:W-:Y:S01]  /*1420*/  IMAD R10, R5, 0x15, RZ ;  /* 0x00000015050a7824 */ /* 0x000fe200078e02ff */
[-C--:B------:R-:W-:Y:S01]  /*1430*/  LEA.HI.X.SX32 R23, R20, R3.reuse, 0x1, P1 ;  /* 0x0000000314177211 */ /* 0x080fe200008f0eff */
[----:B------:R-:W2:Y:S01]  /*1440*/  LDG.E.U16 R207, desc[UR12][R16.64] ;  /* 0x0000000c10cf7981 */ /* 0x000ea2000c1e1500 */
[-C--:B------:R-:W-:Y:S01]  /*1450*/  IADD3 R20, P0, PT, R25, R4.reuse, RZ ;  /* 0x0000000419147210 */ /* 0x080fe20007f1e0ff */
[C---:B------:R-:W-:Y:S01]  /*1460*/  IMAD R52, R5.reuse, 0x63, RZ ;  /* 0x0000006305347824 */ /* 0x040fe200078e02ff */
[----:B------:R-:W0:Y:S01]  /*1470*/  LDCU UR14, c[0x0][0x3d0] ;  /* 0x00007a00ff0e77ac */ /* 0x000e220008000800 */
[----:B-1----:R-:W-:Y:S01]  /*1480*/  IMAD R15, R5, 0x54, RZ ;  /* 0x00000054050f7824 */ /* 0x002fe200078e02ff */
[-C--:B------:R-:W-:Y:S01]  /*1490*/  LEA.HI.X.SX32 R31, R21, R3.reuse, 0x1, P2 ;  /* 0x00000003151f7211 */ /* 0x080fe200010f0eff */
[----:B------:R-:W-:Y:S01]  /*14a0*/  IMAD R13, R5, 0x16, RZ ;  /* 0x00000016050d7824 */ /* 0x000fe200078e02ff */
[-C--:B------:R-:W-:Y:S01]  /*14b0*/  LEA.HI.X.SX32 R21, R10, R3.reuse, 0x1, P0 ;  /* 0x000000030a157211 */ /* 0x080fe200000f0eff */
[----:B------:R1:W2:Y:S01]  /*14c0*/  LDG.E.U16 R187, desc[UR12][R18.64] ;  /* 0x0000000c12bb7981 */ /* 0x0002a2000c1e1500 */
[----:B------:R-:W-:Y:S01]  /*14d0*/  IADD3 R24, P0, PT, R15, R4, RZ ;  /* 0x000000040f187210 */ /* 0x000fe20007f1e0ff */
[----:B------:R-:W-:Y:S01]  /*14e0*/  IMAD R10, R5, 0xb, RZ ;  /* 0x0000000b050a7824 */ /* 0x000fe200078e02ff */
[----:B------:R-:W0:Y:S01]  /*14f0*/  LDCU UR17, c[0x0][0x3d8] ;  /* 0x00007b00ff1177ac */ /* 0x000e220008000800 */
[----:B------:R1:W2:Y:S01]  /*1500*/  LDG.E.U16 R143, desc[UR12][R22.64] ;  /* 0x0000000c168f7981 */ /* 0x0002a2000c1e1500 */
[----:B------:R-:W-:-:S02]  /*1510*/  LEA.HI.X.SX32 R25, R25, R3, 0x1, P0 ;  /* 0x0000000319197211 */ /* 0x000fc400000f0eff */
[-C--:B------:R-:W-:Y:S01]  /*1520*/  IADD3 R14, P0, PT, R13, R4.reuse, RZ ;  /* 0x000000040d0e7210 */ /* 0x080fe20007f1e0ff */
[----:B------:R0:W2:Y:S01]  /*1530*/  LDG.E.U16 R183, desc[UR12][R20.64] ;  /* 0x0000000c14b77981 */ /* 0x0000a2000c1e1500 */
[----:B------:R-:W-:Y:S01]  /*1540*/  IMAD R235, R5, 0xe6, RZ ;  /* 0x000000e605eb7824 */ /* 0x000fe200078e02ff */
[-C--:B-1----:R-:W-:Y:S01]  /*1550*/  IADD3 R18, P1, PT, R119, R4.reuse, RZ ;  /* 0x0000000477127210 */ /* 0x082fe20007f3e0ff */
[----:B------:R-:W-:Y:S01]  /*1560*/  IMAD R29, R5, 0x2e, RZ ;  /* 0x0000002e051d7824 */ /* 0x000fe200078e02ff */
[-C--:B------:R-:W-:Y:S01]  /*1570*/  IADD3 R28, P2, PT, R113, R4.reuse, RZ ;  /* 0x00000004711c7210 */ /* 0x080fe20007f5e0ff */
[----:B------:R-:W2:Y:S01]  /*1580*/  LDG.E.U16 R139, desc[UR12][R24.64] ;  /* 0x0000000c188b7981 */ /* 0x000ea2000c1e1500 */
[----:B------:R-:W-:Y:S01]  /*1590*/  IMAD R23, R5, 0x2c, RZ ;  /* 0x0000002c05177824 */ /* 0x000fe200078e02ff */
[-C--:B------:R-:W-:Y:S01]  /*15a0*/  LEA.HI.X.SX32 R19, R15, R3.reuse, 0x1, P1 ;  /* 0x000000030f137211 */ /* 0x080fe200008f0eff */
[C---:B------:R-:W-:Y:S01]  /*15b0*/  IMAD R180, R5.reuse, 0xac, RZ ;  /* 0x000000ac05b47824 */ /* 0x040fe200078e02ff */
[----:B------:R-:W2:Y:S01]  /*15c0*/  LDG.E.U16 R118, desc[UR12][R30.64] ;  /* 0x0000000c1e767981 */ /* 0x000ea2000c1e1500 */
[----:B0-----:R-:W-:Y:S01]  /*15d0*/  IMAD R21, R5, 0x58, RZ ;  /* 0x0000005805157824 */ /* 0x001fe200078e02ff */
[-C--:B------:R-:W-:Y:S01]  /*15e0*/  IADD3 R16, P1, PT, R23, R4.reuse, RZ ;  /* 0x0000000417107210 */ /* 0x080fe20007f3e0ff */
[----:B------:R-:W-:Y:S01]  /*15f0*/  IMAD R234, R5, 0xf6, RZ ;  /* 0x000000f605ea7824 */ /* 0x000fe200078e02ff */
[-C--:B------:R-:W-:Y:S01]  /*1600*/  LEA.HI.X.SX32 R15, R10, R3.reuse, 0x1, P0 ;  /* 0x000000030a0f7211 */ /* 0x080fe200000f0eff */
[----:B------:R0:W2:Y:S01]  /*1610*/  LDG.E.U16 R41, desc[UR12][R18.64] ;  /* 0x0000000c12297981 */ /* 0x0000a2000c1e1500 */
[-C--:B------:R-:W-:Y:S01]  /*1620*/  IADD3 R46, P0, PT, R21, R4.reuse, RZ ;  /* 0x00000004152e7210 */ /* 0x080fe20007f1e0ff */
[----:B------:R-:W-:Y:S01]  /*1630*/  IMAD R10, R5, 0x17, RZ ;  /* 0x00000017050a7824 */ /* 0x000fe200078e02ff */
[-C--:B------:R-:W-:Y:S01]  /*1640*/  LEA.HI.X.SX32 R17, R13, R3.reuse, 0x1, P1 ;  /* 0x000000030d117211 */ /* 0x080fe200008f0eff */
[----:B------:R-:W-:Y:S01]  /*1650*/  IMAD R13, R5, 0x6, RZ ;  /* 0x00000006050d7824 */ /* 0x000fe200078e02ff */
[-C--:B------:R-:W-:Y:S01]  /*1660*/  IADD3 R22, P1, PT, R114, R4.reuse, RZ ;  /* 0x0000000472167210 */ /* 0x080fe20007f3e0ff */
[----:B------:R-:W2:Y:S01]  /*1670*/  LDG.E.U16 R205, desc[UR12][R14.64] ;  /* 0x0000000c0ecd7981 */ /* 0x000ea2000c1e1500 */
[-C--:B------:R-:W-:Y:S01]  /*1680*/  LEA.HI.X.SX32 R47, R23, R3.reuse, 0x1, P0 ;  /* 0x00000003172f7211 */ /* 0x080fe200000f0eff */
[----:B------:R-:W-:Y:S01]  /*1690*/  IMAD R87, R84, 0x108, RZ ;  /* 0x0000010854577824 */ /* 0x000fe200078e02ff */
[-C--:B------:R-:W-:Y:S01]  /*16a0*/  IADD3 R20, P0, PT, R29, R4.reuse, RZ ;  /* 0x000000041d147210 */ /* 0x080fe20007f1e0ff */
[----:B------:R1:W2:Y:S01]  /*16b0*/  LDG.E.U16 R181, desc[UR12][R16.64] ;  /* 0x0000000c10b57981 */ /* 0x0002a2000c1e1500 */
[-C--:B------:R-:W-:Y:S01]  /*16c0*/  LEA.HI.X.SX32 R23, R21, R3.reuse, 0x1, P1 ;  /* 0x0000000315177211 */ /* 0x080fe200008f0eff */
[C---:B0-----:R-:W-:Y:S01]  /*16d0*/  IMAD R18, R5.reuse, 0x5c, RZ ;  /* 0x0000005c05127824 */ /* 0x041fe200078e02ff */
[----:B------:R-:W-:Y:S01]  /*16e0*/  LEA.HI.X.SX32 R21, R10, R3, 0x1, P0 ;  /* 0x000000030a157211 */ /* 0x000fe200000f0eff */
[C---:B------:R-:W-:Y:S01]  /*16f0*/  IMAD R25, R5.reuse, 0x30, RZ ;  /* 0x0000003005197824 */ /* 0x040fe200078e02ff */
[C---:B------:R-:W-:Y:S01]  /*1700*/  LEA R10, R5.reuse, R5, 0x1 ;  /* 0x00000005050a7211 */ /* 0x040fe200078e08ff */
[----:B------:R0:W2:Y:S01]  /*1710*/  LDG.E.U16 R115, desc[UR12][R22.64] ;  /* 0x0000000c16737981 */ /* 0x0000a2000c1e1500 */
[C---:B------:R-:W-:Y:S01]  /*1720*/  IMAD R106, R5.reuse, 0x83, RZ ;  /* 0x00000083056a7824 */ /* 0x040fe200078e02ff */
[C---:B------:R-:W-:Y:S01]  /*1730*/  SHF.L.U32 R120, R5.reuse, 0x7, RZ ;  /* 0x0000000705787819 */ /* 0x040fe200000006ff */
[----:B------:R-:W-:Y:S01]  /*1740*/  IMAD R94, R5, 0x89, RZ ;  /* 0x00000089055e7824 */ /* 0x000fe200078e02ff */
[-C--:B-1----:R-:W-:Y:S01]  /*1750*/  IADD3 R16, P0, PT, R13, R4.reuse, RZ ;  /* 0x000000040d107210 */ /* 0x082fe20007f1e0ff */
[----:B------:R1:W2:Y:S01]  /*1760*/  LDG.E.U16 R179, desc[UR12][R20.64] ;  /* 0x0000000c14b37981 */ /* 0x0002a2000c1e1500 */
[-C--:B------:R-:W-:Y:S01]  /*1770*/  IADD3 R14, P1, PT, R18, R4.reuse, RZ ;  /* 0x00000004120e7210 */ /* 0x080fe20007f3e0ff */
[----:B------:R-:W2:Y:S01]  /*1780*/  LDCU.64 UR6, c[0x0][0x3b0] ;  /* 0x00007600ff0677ac */ /* 0x000ea20008000a00 */
[-C--:B------:R-:W-:Y:S01]  /*1790*/  LEA.HI.X.SX32 R17, R10, R3.reuse, 0x1, P0 ;  /* 0x000000030a117211 */ /* 0x080fe200000f0eff */
[----:B------:R-:W-:Y:S01]  /*17a0*/  IMAD R10, R5, 0xc, RZ ;  /* 0x0000000c050a7824 */ /* 0x000fe200078e02ff */
[-C--:B------:R-:W-:Y:S01]  /*17b0*/  LEA.HI.X.SX32 R15, R29, R3.reuse, 0x1, P1 ;  /* 0x000000031d0f7211 */ /* 0x080fe200008f0eff */
[C---:B0-----:R-:W-:Y:S01]  /*17c0*/  IMAD R23, R5.reuse, 0x18, RZ ;  /* 0x0000001805177824 */ /* 0x041fe200078e02ff */
[----:B------:R-:W-:Y:S01]  /*17d0*/  LEA.HI.X.SX32 R29, R18, R3, 0x1, P2 ;  /* 0x00000003121d7211 */ /* 0x000fe200010f0eff */
[----:B------:R-:W-:Y:S01]  /*17e0*/  IMAD R30, R5, 0x60, RZ ;  /* 0x00000060051e7824 */ /* 0x000fe200078e02ff */
[-C--:B------:R-:W-:Y:S01]  /*17f0*/  IADD3 R18, P0, PT, R10, R4.reuse, RZ ;  /* 0x000000040a127210 */ /* 0x080fe20007f1e0ff */
[----:B------:R-:W2:Y:S01]  /*1800*/  LDG.E.U16 R219, desc[UR12][R16.64] ;  /* 0x0000000c10db7981 */ /* 0x000ea2000c1e1500 */
[----:B-1----:R-:W-:-:S02]  /*1810*/  IADD3 R20, P1, PT, R23, R4, RZ ;  /* 0x0000000417147210 */ /* 0x002fc40007f3e0ff */
[-C--:B------:R-:W-:Y:S01]  /*1820*/  LEA.HI.X.SX32 R19, R13, R3.reuse, 0x1, P0 ;  /* 0x000000030d137211 */ /* 0x080fe200000f0eff */
[----:B------:R0:W2:Y:S01]  /*1830*/  LDG.E.U16 R40, desc[UR12][R28.64] ;  /* 0x0000000c1c287981 */ /* 0x0000a2000c1e1500 */
[-C--:B------:R-:W-:Y:S02]  /*1840*/  IADD3 R22, P0, PT, R25, R4.reuse, RZ ;  /* 0x0000000419167210 */ /* 0x080fe40007f1e0ff */
[-C--:B------:R-:W-:Y:S01]  /*1850*/  LEA.HI.X.SX32 R21, R10, R3.reuse, 0x1, P1 ;  /* 0x000000030a157211 */ /* 0x080fe200008f0eff */
[----:B------:R1:W2:Y:S01]  /*1860*/  LDG.E.U16 R15, desc[UR12][R14.64] ;  /* 0x0000000c0e0f7981 */ /* 0x0002a2000c1e1500 */
[----:B------:R-:W-:Y:S02]  /*1870*/  LEA.HI.X.SX32 R23, R23, R3, 0x1, P0 ;  /* 0x0000000317177211 */ /* 0x000fe400000f0eff */
[-C--:B------:R-:W-:Y:S01]  /*1880*/  IADD3 R24, P2, PT, R30, R4.reuse, RZ ;  /* 0x000000041e187210 */ /* 0x080fe20007f5e0ff */
[----:B------:R1:W2:Y:S01]  /*1890*/  LDG.E.U16 R213, desc[UR12][R18.64] ;  /* 0x0000000c12d57981 */ /* 0x0002a2000c1e1500 */
[C---:B0-----:R-:W-:Y:S01]  /*18a0*/  IMAD R28, R5.reuse, 0x32, RZ ;  /* 0x00000032051c7824 */ /* 0x041fe200078e02ff */
[----:B------:R-:W-:Y:S01]  /*18b0*/  IADD3 R16, P1, PT, R110, R4, RZ ;  /* 0x000000046e107210 */ /* 0x000fe20007f3e0ff */
[C---:B------:R-:W-:Y:S01]  /*18c0*/  IMAD R29, R5.reuse, 0x64, RZ ;  /* 0x00000064051d7824 */ /* 0x040fe200078e02ff */
[----:B------:R-:W2:Y:S01]  /*18d0*/  LDG.E.U16 R203, desc[UR12][R20.64] ;  /* 0x0000000c14cb7981 */ /* 0x000ea2000c1e1500 */
[----:B-1----:R-:W-:-:S02]  /*18e0*/  IMAD R14, R5, 0x19, RZ ;  /* 0x00000019050e7824 */ /* 0x002fc400078e02ff */
[----:B------:R-:W-:Y:S01]  /*18f0*/  IMAD R13, R5, 0x1a, RZ ;  /* 0x0000001a050d7824 */ /* 0x000fe200078e02ff */
[----:B------:R0:W2:Y:S01]  /*1900*/  LDG.E.U16 R175, desc[UR12][R22.64] ;  /* 0x0000000c16af7981 */ /* 0x0000a2000c1e1500 */
[-C--:B------:R-:W-:Y:S02]  /*1910*/  IADD3 R18, P0, PT, R28, R4.reuse, RZ ;  /* 0x000000041c127210 */ /* 0x080fe40007f1e0ff */
[-C--:B------:R-:W-:Y:S01]  /*1920*/  LEA.HI.X.SX32 R25, R25, R3.reuse, 0x1, P2 ;  /* 0x0000000319197211 */ /* 0x080fe200010f0eff */
[C---:B------:R-:W-:Y:S01]  /*1930*/  IMAD R31, R5.reuse, 0x6c, RZ ;  /* 0x0000006c051f7824 */ /* 0x040fe200078e02ff */
[-C--:B------:R-:W-:Y:S01]  /*1940*/  LEA.HI.X.SX32 R17, R30, R3.reuse, 0x1, P1 ;  /* 0x000000031e117211 */ /* 0x080fe200008f0eff */
[----:B------:R-:W2:Y:S01]  /*1950*/  LDG.E.U16 R46, desc[UR12][R46.64] ;  /* 0x0000000c2e2e7981 */ /* 0x000ea2000c1e1500 */
[----:B------:R-:W-:Y:S01]  /*1960*/  LEA.HI.X.SX32 R19, R14, R3, 0x1, P0 ;  /* 0x000000030e137211 */ /* 0x000fe200000f0eff */
[----:B------:R-:W-:Y:S01]  /*1970*/  IMAD R14, R5, 0x34, RZ ;  /* 0x00000034050e7824 */ /* 0x000fe200078e02ff */
[-C--:B------:R-:W-:Y:S01]  /*1980*/  IADD3 R74, P1, PT, R29, R4.reuse, RZ ;  /* 0x000000041d4a7210 */ /* 0x080fe20007f3e0ff */
[----:B------:R1:W2:Y:S01]  /*1990*/  LDG.E.U16 R112, desc[UR12][R24.64] ;  /* 0x0000000c18707981 */ /* 0x0002a2000c1e1500 */
[----:B------:R-:W-:Y:S01]  /*19a0*/  IMAD R10, R5, 0xd, RZ ;  /* 0x0000000d050a7824 */ /* 0x000fe200078e02ff */
[----:B0-----:R-:W-:-:S02]  /*19b0*/  IADD3 R22, P2, PT, R109, R4, RZ ;  /* 0x000000046d167210 */ /* 0x001fc40007f5e0ff */
[----:B------:R0:W2:Y:S01]  /*19c0*/  LDG.E.U16 R111, desc[UR12][R16.64] ;  /* 0x0000000c106f7981 */ /* 0x0000a2000c1e1500 */
[-C--:B------:R-:W-:Y:S02]  /*19d0*/  LEA.HI.X.SX32 R75, R28, R3.reuse, 0x1, P1 ;  /* 0x000000031c4b7211 */ /* 0x080fe400008f0eff */
[-C--:B------:R-:W-:Y:S01]  /*19e0*/  IADD3 R20, P1, PT, R14, R4.reuse, RZ ;  /* 0x000000040e147210 */ /* 0x080fe20007f3e0ff */
[----:B------:R0:W2:Y:S01]  /*19f0*/  LDG.E.U16 R173, desc[UR12][R18.64] ;  /* 0x0000000c12ad7981 */ /* 0x0000a2000c1e1500 */
[----:B-1----:R-:W-:Y:S01]  /*1a00*/  IMAD R25, R5, 0x68, RZ ;  /* 0x0000006805197824 */ /* 0x002fe200078e02ff */
[----:B0-----:R-:W-:Y:S02]  /*1a10*/  IADD3 R16, P0, PT, R13, R4, RZ ;  /* 0x000000040d107210 */ /* 0x001fe40007f1e0ff */
[----:B------:R-:W2:Y:S01]  /*1a20*/  LDG.E.U16 R74, desc[UR12][R74.64] ;  /* 0x0000000c4a4a7981 */ /* 0x000ea2000c1e1500 */
[-C--:B------:R-:W-:Y:S02]  /*1a30*/  LEA.HI.X.SX32 R23, R29, R3.reuse, 0x1, P2 ;  /* 0x000000031d177211 */ /* 0x080fe400010f0eff */
[----:B------:R-:W-:-:S02]  /*1a40*/  LEA.HI.X.SX32 R17, R10, R3, 0x1, P0 ;  /* 0x000000030a117211 */ /* 0x000fc400000f0eff */
[-C--:B------:R-:W-:Y:S01]  /*1a50*/  LEA.HI.X.SX32 R21, R13, R3.reuse, 0x1, P1 ;  /* 0x000000030d157211 */ /* 0x080fe200008f0eff */
[----:B------:R-:W-:Y:S01]  /*1a60*/  IMAD R13, R5, 0x36, RZ ;  /* 0x00000036050d7824 */ /* 0x000fe200078e02ff */
[-C--:B------:R-:W-:Y:S01]  /*1a70*/  IADD3 R18, P0, PT, R25, R4.reuse, RZ ;  /* 0x0000000419127210 */ /* 0x080fe20007f1e0ff */
[----:B------:R0:W2:Y:S01]  /*1a80*/  LDG.E.U16 R39, desc[UR12][R22.64] ;  /* 0x0000000c16277981 */ /* 0x0000a2000c1e1500 */
[-C--:B------:R-:W-:Y:S02]  /*1a90*/  IADD3 R28, P2, PT, R124, R4.reuse, RZ ;  /* 0x000000047c1c7210 */ /* 0x080fe40007f5e0ff */
[----:B------:R-:W-:Y:S01]  /*1aa0*/  IADD3 R24, P1, PT, R31, R4, RZ ;  /* 0x000000041f187210 */ /* 0x000fe20007f3e0ff */
[----:B------:R-:W-:Y:S01]  /*1ab0*/  IMAD R10, R5, 0x1b, RZ ;  /* 0x0000001b050a7824 */ /* 0x000fe200078e02ff */
[-C--:B------:R-:W-:Y:S01]  /*1ac0*/  LEA.HI.X.SX32 R19, R14, R3.reuse, 0x1, P0 ;  /* 0x000000030e137211 */ /* 0x080fe200000f0eff */
[----:B------:R1:W2:Y:S01]  /*1ad0*/  LDG.E.U16 R171, desc[UR12][R20.64] ;  /* 0x0000000c14ab7981 */ /* 0x0002a2000c1e1500 */
[----:B------:R-:W-:-:S02]  /*1ae0*/  LEA.HI.X.SX32 R29, R25, R3, 0x1, P2 ;  /* 0x00000003191d7211 */ /* 0x000fc400010f0eff */
[CC--:B------:R-:W-:Y:S01]  /*1af0*/  LEA.HI.X.SX32 R25, R13.reuse, R3.reuse, 0x1, P1 ;  /* 0x000000030d197211 */ /* 0x0c0fe200008f0eff */
[----:B------:R1:W2:Y:S01]  /*1b00*/  LDG.E.U16 R201, desc[UR12][R16.64] ;  /* 0x0000000c10c97981 */ /* 0x0002a2000c1e1500 */
[-C--:B0-----:R-:W-:Y:S01]  /*1b10*/  IADD3 R22, P0, PT, R13, R4.reuse, RZ ;  /* 0x000000040d167210 */ /* 0x081fe20007f1e0ff */
[----:B------:R-:W-:Y:S01]  /*1b20*/  IMAD R13, R5, 0xe, RZ ;  /* 0x0000000e050d7824 */ /* 0x000fe200078e02ff */
[-C--:B------:R-:W-:Y:S01]  /*1b30*/  IADD3 R30, P2, PT, R123, R4.reuse, RZ ;  /* 0x000000047b1e7210 */ /* 0x080fe20007f5e0ff */
[----:B------:R0:W2:Y:S01]  /*1b40*/  LDG.E.U16 R45, desc[UR12][R18.64] ;  /* 0x0000000c122d7981 */ /* 0x0000a2000c1e1500 */
[----:B------:R-:W-:Y:S01]  /*1b50*/  LEA.HI.X.SX32 R23, R10, R3, 0x1, P0 ;  /* 0x000000030a177211 */ /* 0x000fe200000f0eff */
[C---:B-1----:R-:W-:Y:S01]  /*1b60*/  IMAD R21, R5.reuse, 0x1c, RZ ;  /* 0x0000001c05157824 */ /* 0x042fe200078e02ff */
[----:B------:R-:W-:Y:S01]  /*1b70*/  LEA R10, R5, -R5, 0x3 ;  /* 0x80000005050a7211 */ /* 0x000fe200078e18ff */
[----:B------:R1:W2:Y:S01]  /*1b80*/  LDG.E.U16 R108, desc[UR12][R28.64] ;  /* 0x0000000c1c6c7981 */ /* 0x0002a2000c1e1500 */
[----:B------:R-:W-:-:S02]  /*1b90*/  IADD3 R16, P0, PT, R13, R4, RZ ;  /* 0x000000040d107210 */ /* 0x000fc40007f1e0ff */
[-C--:B------:R-:W-:Y:S01]  /*1ba0*/  LEA.HI.X.SX32 R31, R31, R3.reuse, 0x1, P2 ;  /* 0x000000031f1f7211 */ /* 0x080fe200010f0eff */
[----:B------:R1:W2:Y:S01]  /*1bb0*/  LDG.E.U16 R169, desc[UR12][R22.64] ;  /* 0x0000000c16a97981 */ /* 0x0002a2000c1e1500 */
[-C--:B0-----:R-:W-:Y:S02]  /*1bc0*/  IADD3 R18, P1, PT, R21, R4.reuse, RZ ;  /* 0x0000000415127210 */ /* 0x081fe40007f3e0ff */
[-C--:B------:R-:W-:Y:S01]  /*1bd0*/  LEA.HI.X.SX32 R17, R10, R3.reuse, 0x1, P0 ;  /* 0x000000030a117211 */ /* 0x080fe200000f0eff */
[----:B------:R0:W2:Y:S01]  /*1be0*/  LDG.E.U16 R38, desc[UR12][R30.64] ;  /* 0x0000000c1e267981 */ /* 0x0000a2000c1e1500 */
[-C--:B------:R-:W-:Y:S01]  /*1bf0*/  IADD3 R20, P0, PT, R32, R4.reuse, RZ ;  /* 0x0000000420147210 */ /* 0x080fe20007f1e0ff */
[----:B-1----:R-:W-:Y:S01]  /*1c00*/  IMAD R29, R5, 0x3a, RZ ;  /* 0x0000003a051d7824 */ /* 0x002fe200078e02ff */
[-C--:B------:R-:W-:Y:S01]  /*1c10*/  LEA.HI.X.SX32 R19, R13, R3.reuse, 0x1, P1 ;  /* 0x000000030d137211 */ /* 0x080fe200008f0eff */
[----:B------:R-:W-:Y:S01]  /*1c20*/  IMAD R10, R5, 0x1d, RZ ;  /* 0x0000001d050a7824 */ /* 0x000fe200078e02ff */
[----:B------:R-:W-:Y:S01]  /*1c30*/  LEA.HI.X.SX32 R21, R21, R3, 0x1, P0 ;  /* 0x0000000315157211 */ /* 0x000fe200000f0eff */
[----:B------:R-:W-:Y:S01]  /*1c40*/  IMAD R13, R5, 0x1e, RZ ;  /* 0x0000001e050d7824 */ /* 0x000fe200078e02ff */
[-C--:B------:R-:W-:Y:S01]  /*1c50*/  IADD3 R22, P0, PT, R29, R4.reuse, RZ ;  /* 0x000000041d167210 */ /* 0x080fe20007f1e0ff */
[----:B------:R1:W2:Y:S01]  /*1c60*/  LDG.E.U16 R14, desc[UR12][R24.64] ;  /* 0x0000000c180e7981 */ /* 0x0002a2000c1e1500 */
[----:B0-----:R-:W-:-:S03]  /*1c70*/  IADD3 R30, P1, PT, R122, R4, RZ ;  /* 0x000000047a1e7210 */ /* 0x001fc60007f3e0ff */
[----:B------:R0:W2:Y:S01]  /*1c80*/  LDG.E.U16 R211, desc[UR12][R16.64] ;  /* 0x0000000c10d37981 */ /* 0x0000a2000c1e1500 */
[-C--:B------:R-:W-:Y:S02]  /*1c90*/  LEA.HI.X.SX32 R23, R10, R3.reuse, 0x1, P0 ;  /* 0x000000030a177211 */ /* 0x080fe400000f0eff */
[C---:B------:R-:W-:Y:S01]  /*1ca0*/  LEA.HI.X.SX32 R31, R33.reuse, R3, 0x1, P1 ;  /* 0x00000003211f7211 */ /* 0x040fe200008f0eff */
[----:B------:R0:W2:Y:S01]  /*1cb0*/  LDG.E.U16 R167, desc[UR12][R20.64] ;  /* 0x0000000c14a77981 */ /* 0x0000a2000c1e1500 */
[-C--:B-1----:R-:W-:Y:S01]  /*1cc0*/  IADD3 R24, P2, PT, R33, R4.reuse, RZ ;  /* 0x0000000421187210 */ /* 0x082fe20007f5e0ff */
[C---:B------:R-:W-:Y:S01]  /*1cd0*/  IMAD R33, R5.reuse, 0x74, RZ ;  /* 0x0000007405217824 */ /* 0x040fe200078e02ff */
[----:B------:R-:W-:Y:S01]  /*1ce0*/  LEA R10, R5, -R5, 0x4 ;  /* 0x80000005050a7211 */ /* 0x000fe200078e20ff */
[----:B------:R1:W2:Y:S01]  /*1cf0*/  LDG.E.U16 R197, desc[UR12][R18.64] ;  /* 0x0000000c12c57981 */ /* 0x0002a2000c1e1500 */
[----:B0-----:R-:W-:-:S03]  /*1d00*/  IADD3 R16, P0, PT, R13, R4, RZ ;  /* 0x000000040d107210 */ /* 0x001fc60007f1e0ff */
[----:B------:R0:W2:Y:S01]  /*1d10*/  LDG.E.U16 R104, desc[UR12][R30.64] ;  /* 0x0000000c1e687981 */ /* 0x0000a2000c1e1500 */
[----:B------:R-:W-:Y:S01]  /*1d20*/  IMAD R21, R5, 0x3c, RZ ;  /* 0x0000003c05157824 */ /* 0x000fe200078e02ff */
[-C--:B------:R-:W-:Y:S02]  /*1d30*/  LEA.HI.X.SX32 R25, R32, R3.reuse, 0x1, P2 ;  /* 0x0000000320197211 */ /* 0x080fe400010f0eff */
[-C--:B------:R-:W-:Y:S01]  /*1d40*/  IADD3 R28, P1, PT, R33, R4.reuse, RZ ;  /* 0x00000004211c7210 */ /* 0x080fe20007f3e0ff */
[----:B------:R-:W-:Y:S01]  /*1d50*/  IMAD R75, R5, 0xf0, RZ ;  /* 0x000000f0054b7824 */ /* 0x000fe200078e02ff */
[-C--:B------:R-:W-:Y:S01]  /*1d60*/  LEA.HI.X.SX32 R17, R10, R3.reuse, 0x1, P0 ;  /* 0x000000030a117211 */ /* 0x080fe200000f0eff */
[----:B------:R4:W2:Y:S01]  /*1d70*/  LDG.E.U16 R105, desc[UR12][R24.64] ;  /* 0x0000000c18697981 */ /* 0x0008a2000c1e1500 */
[-C--:B-1----:R-:W-:Y:S01]  /*1d80*/  IADD3 R18, P0, PT, R21, R4.reuse, RZ ;  /* 0x0000000415127210 */ /* 0x082fe20007f1e0ff */
[----:B0-----:R-:W-:Y:S01]  /*1d90*/  IMAD R31, R5, 0x78, RZ ;  /* 0x00000078051f7824 */ /* 0x001fe200078e02ff */
[----:B------:R-:W-:Y:S01]  /*1da0*/  LEA.HI.X.SX32 R29, R29, R3, 0x1, P1 ;  /* 0x000000031d1d7211 */ /* 0x000fe200008f0eff */
[----:B------:R-:W2:Y:S01]  /*1db0*/  LDG.E.U16 R165, desc[UR12][R22.64] ;  /* 0x0000000c16a57981 */ /* 0x000ea2000c1e1500 */
[----:B------:R-:W-:-:S02]  /*1dc0*/  IADD3 R32, P2, PT, R103, R4, RZ ;  /* 0x0000000467207210 */ /* 0x000fc40007f5e0ff */
[-C--:B------:R-:W-:Y:S01]  /*1dd0*/  LEA.HI.X.SX32 R19, R13, R3.reuse, 0x1, P0 ;  /* 0x000000030d137211 */ /* 0x080fe200000f0eff */
[----:B------:R-:W-:Y:S01]  /*1de0*/  IMAD R13, R5, 0x7c, RZ ;  /* 0x0000007c050d7824 */ /* 0x000fe200078e02ff */
[-C--:B----4-:R-:W-:Y:S01]  /*1df0*/  IADD3 R24, P1, PT, R31, R4.reuse, RZ ;  /* 0x000000041f187210 */ /* 0x090fe20007f3e0ff */
[----:B------:R0:W4:Y:S01]  /*1e00*/  LDG.E.U16 R73, desc[UR12][R28.64] ;  /* 0x0000000c1c497981 */ /* 0x000122000c1e1500 */
[----:B------:R-:W-:Y:S02]  /*1e10*/  LEA.HI.X.SX32 R33, R33, R3, 0x1, P2 ;  /* 0x0000000321217211 */ /* 0x000fe400010f0eff */
[----:B------:R-:W-:Y:S01]  /*1e20*/  LEA R10, R5, -R5, 0x5 ;  /* 0x80000005050a7211 */ /* 0x000fe200078e28ff */
[----:B------:R1:W2:Y:S01]  /*1e30*/  LDG.E.U16 R195, desc[UR12][R16.64] ;  /* 0x0000000c10c37981 */ /* 0x0002a2000c1e1500 */
[-C--:B------:R-:W-:Y:S02]  /*1e40*/  IADD3 R20, P0, PT, R34, R4.reuse, RZ ;  /* 0x0000000422147210 */ /* 0x080fe40007f1e0ff */
[-C--:B------:R-:W-:Y:S01]  /*1e50*/  IADD3 R30, P2, PT, R75, R4.reuse, RZ ;  /* 0x000000044b1e7210 */ /* 0x080fe20007f5e0ff */
[----:B------:R1:W2:Y:S01]  /*1e60*/  LDG.E.U16 R163, desc[UR12][R18.64] ;  /* 0x0000000c12a37981 */ /* 0x0002a2000c1e1500 */
[-C--:B------:R-:W-:Y:S01]  /*1e70*/  LEA.HI.X.SX32 R25, R21, R3.reuse, 0x1, P1 ;  /* 0x0000000315197211 */ /* 0x080fe200008f0eff */
[----:B0-----:R-:W-:Y:S01]  /*1e80*/  IMAD R29, R5, 0x52, RZ ;  /* 0x00000052051d7824 */ /* 0x001fe200078e02ff */
[-C--:B------:R-:W-:Y:S01]  /*1e90*/  IADD3 R22, P1, PT, R13, R4.reuse, RZ ;  /* 0x000000040d167210 */ /* 0x080fe20007f3e0ff */
[----:B------:R0:W2:Y:S01]  /*1ea0*/  LDG.E.U16 R37, desc[UR12][R32.64] ;  /* 0x0000000c20257981 */ /* 0x0000a2000c1e1500 */
[-C--:B------:R-:W-:Y:S01]  /*1eb0*/  LEA.HI.X.SX32 R21, R10, R3.reuse, 0x1, P0 ;  /* 0x000000030a157211 */ /* 0x080fe200000f0eff */
[----:B------:R-:W-:Y:S01]  /*1ec0*/  IMAD R10, R5, 0x29, RZ ;  /* 0x00000029050a7824 */ /* 0x000fe200078e02ff */
[----:B------:R-:W-:Y:S01]  /*1ed0*/  LEA.HI.X.SX32 R31, R31, R3, 0x1, P2 ;  /* 0x000000031f1f7211 */ /* 0x000fe200010f0eff */
[----:B------:R0:W2:Y:S01]  /*1ee0*/  LDG.E.U16 R44, desc[UR12][R24.64] ;  /* 0x0000000c182c7981 */ /* 0x0000a2000c1e1500 */
[----:B-1----:R-:W-:-:S02]  /*1ef0*/  IADD3 R16, P0, PT, R29, R4, RZ ;  /* 0x000000041d107210 */ /* 0x002fc40007f1e0ff */
[-C--:B------:R-:W-:Y:S01]  /*1f00*/  IADD3 R18, P2, PT, R83, R4.reuse, RZ ;  /* 0x0000000453127210 */ /* 0x080fe20007f5e0ff */
[C---:B------:R-:W-:Y:S01]  /*1f10*/  IMAD R28, R5.reuse, 0x31, RZ ;  /* 0x00000031051c7824 */ /* 0x040fe200078e02ff */
[-C--:B------:R-:W-:Y:S01]  /*1f20*/  LEA.HI.X.SX32 R23, R34, R3.reuse, 0x1, P1 ;  /* 0x0000000322177211 */ /* 0x080fe200008f0eff */
[C---:B0-----:R-:W-:Y:S02]  /*1f30*/  IMAD R32, R5.reuse, 0x62, RZ ;  /* 0x0000006205207824 */ /* 0x041fe400078e02ff */
[----:B------:R-:W-:Y:S01]  /*1f40*/  IMAD R33, R5, 0x72, RZ ;  /* 0x0000007205217824 */ /* 0x000fe200078e02ff */
[-C--:B------:R-:W-:Y:S01]  /*1f50*/  LEA.HI.X.SX32 R19, R13, R3.reuse, 0x1, P2 ;  /* 0x000000030d137211 */ /* 0x080fe200010f0eff */
[----:B------:R0:W2:Y:S01]  /*1f60*/  LDG.E.U16 R102, desc[UR12][R30.64] ;  /* 0x0000000c1e667981 */ /* 0x0000a2000c1e1500 */
[-C--:B------:R-:W-:Y:S01]  /*1f70*/  LEA.HI.X.SX32 R17, R10, R3.reuse, 0x1, P0 ;  /* 0x000000030a117211 */ /* 0x080fe200000f0eff */
[C---:B------:R-:W-:Y:S01]  /*1f80*/  IMAD R10, R5.reuse, 0x39, RZ ;  /* 0x00000039050a7824 */ /* 0x040fe200078e02ff */
[----:B------:R-:W-:Y:S01]  /*1f90*/  IADD3 R24, P1, PT, R32, R4, RZ ;  /* 0x0000000420187210 */ /* 0x000fe20007f3e0ff */
[----:B------:R1:W2:Y:S03]  /*1fa0*/  LDG.E.U16 R13, desc[UR12][R22.64] ;  /* 0x0000000c160d7981 */ /* 0x0002a6000c1e1500 */
[----:B------:R-:W-:Y:S01]  /*1fb0*/  LEA.HI.X.SX32 R25, R28, R3, 0x1, P1 ;  /* 0x000000031c197211 */ /* 0x000fe200008f0eff */
[----:B------:R5:W2:Y:S01]  /*1fc0*/  LDG.E.U16 R36, desc[UR12][R18.64] ;  /* 0x0000000c12247981 */ /* 0x000aa2000c1e1500 */
[----:B------:R-:W-:-:S02]  /*1fd0*/  IMAD R28, R5, 0x51, RZ ;  /* 0x00000051051c7824 */ /* 0x000fc400078e02ff */
[----:B0-----:R-:W-:Y:S01]  /*1fe0*/  IMAD R30, R5, 0x59, RZ ;  /* 0x00000059051e7824 */ /* 0x001fe200078e02ff */
[----:B------:R0:W2:Y:S01]  /*1ff0*/  LDG.E.U16 R161, desc[UR12][R20.64] ;  /* 0x0000000c14a17981 */ /* 0x0000a2000c1e1500 */
[----:B-1----:R-:W-:-:S03]  /*2000*/  IADD3 R22, P0, PT, R33, R4, RZ ;  /* 0x0000000421167210 */ /* 0x002fc60007f1e0ff */
[----:B------:R1:W2:Y:S01]  /*2010*/  LDG.E.U16 R141, desc[UR12][R16.64] ;  /* 0x0000000c108d7981 */ /* 0x0002a2000c1e1500 */
[-C--:B------:R-:W-:Y:S01]  /*2020*/  LEA.HI.X.SX32 R23, R10, R3.reuse, 0x1, P0 ;  /* 0x000000030a177211 */ /* 0x080fe200000f0eff */
[----:B------:R-:W-:Y:S01]  /*2030*/  IMAD R10, R5, 0x61, RZ ;  /* 0x00000061050a7824 */ /* 0x000fe200078e02ff */
[-C--:B-----5:R-:W-:Y:S01]  /*2040*/  IADD3 R18, P2, PT, R130, R4.reuse, RZ ;  /* 0x0000000482127210 */ /* 0x0a0fe20007f5e0ff */
[----:B------:R5:W2:Y:S01]  /*2050*/  LDG.E.U16 R82, desc[UR12][R24.64] ;  /* 0x0000000c18527981 */ /* 0x000aa2000c1e1500 */
[-C--:B0-----:R-:W-:Y:S02]  /*2060*/  IADD3 R20, P1, PT, R129, R4.reuse, RZ ;  /* 0x0000000481147210 */ /* 0x081fe40007f3e0ff */
[-C--:B-1----:R-:W-:Y:S01]  /*2070*/  IADD3 R16, P0, PT, R140, R4.reuse, RZ ;  /* 0x000000048c107210 */ /* 0x082fe20007f1e0ff */
[----:B------:R0:W2:Y:S01]  /*2080*/  LDG.E.U16 R81, desc[UR12][R22.64] ;  /* 0x0000000c16517981 */ /* 0x0000a2000c1e1500 */
[-C--:B------:R-:W-:Y:S01]  /*2090*/  LEA.HI.X.SX32 R19, R30, R3.reuse, 0x1, P2 ;  /* 0x000000031e137211 */ /* 0x080fe200010f0eff */
[C---:B------:R-:W-:Y:S01]  /*20a0*/  IMAD R30, R5.reuse, 0x71, RZ ;  /* 0x00000071051e7824 */ /* 0x040fe200078e02ff */
[-C--:B------:R-:W-:Y:S01]  /*20b0*/  LEA.HI.X.SX32 R21, R28, R3.reuse, 0x1, P1 ;  /* 0x000000031c157211 */ /* 0x080fe200008f0eff */
[----:B------:R-:W-:Y:S01]  /*20c0*/  IMAD R28, R5, 0x69, RZ ;  /* 0x00000069051c7824 */ /* 0x000fe200078e02ff */
[----:B------:R-:W-:Y:S01]  /*20d0*/  LEA.HI.X.SX32 R17, R10, R3, 0x1, P0 ;  /* 0x000000030a117211 */ /* 0x000fe200000f0eff */
[----:B------:R1:W2:Y:S01]  /*20e0*/  LDG.E.U16 R79, desc[UR12][R18.64] ;  /* 0x0000000c124f7981 */ /* 0x0002a2000c1e1500 */
[----:B-----5:R-:W-:-:S02]  /*20f0*/  IADD3 R24, P0, PT, R142, R4, RZ ;  /* 0x000000048e187210 */ /* 0x020fc40007f1e0ff */
[-C--:B0-----:R-:W-:Y:S01]  /*2100*/  IADD3 R22, P1, PT, R148, R4.reuse, RZ ;  /* 0x0000000494167210 */ /* 0x081fe20007f3e0ff */
[----:B------:R0:W5:Y:S01]  /*2110*/  LDG.E.U16 R78, desc[UR12][R16.64] ;  /* 0x0000000c104e7981 */ /* 0x000162000c1e1500 */
[C---:B------:R-:W-:Y:S02]  /*2120*/  SHF.L.U32 R10, R5.reuse, 0x1, RZ ;  /* 0x00000001050a7819 */ /* 0x040fe400000006ff */
[-C--:B------:R-:W-:Y:S01]  /*2130*/  LEA.HI.X.SX32 R23, R30, R3.reuse, 0x1, P1 ;  /* 0x000000031e177211 */ /* 0x080fe200008f0eff */
[----:B------:R0:W3:Y:S01]  /*2140*/  LDG.E.U16 R80, desc[UR12][R20.64] ;  /* 0x0000000c14507981 */ /* 0x0000e2000c1e1500 */
[----:B------:R-:W-:Y:S02]  /*2150*/  LEA.HI.X.SX32 R25, R28, R3, 0x1, P0 ;  /* 0x000000031c197211 */ /* 0x000fe400000f0eff */
[-C--:B-1----:R-:W-:Y:S01]  /*2160*/  IADD3 R18, P0, PT, R10, R4.reuse, RZ ;  /* 0x000000040a127210 */ /* 0x082fe20007f1e0ff */
[----:B------:R1:W3:Y:S01]  /*2170*/  LDG.E.U16 R61, desc[UR12][R22.64] ;  /* 0x0000000c163d7981 */ /* 0x0002e2000c1e1500 */
[----:B0-----:R-:W-:-:S02]  /*2180*/  LEA R16, P1, R5, R4, 0x2 ;  /* 0x0000000405107211 */ /* 0x001fc400078210ff */
[CC--:B------:R-:W-:Y:S01]  /*2190*/  LEA.HI.X.SX32 R19, R5.reuse, R3.reuse, 0x1, P0 ;  /* 0x0000000305137211 */ /* 0x0c0fe200000f0eff */
[C---:B------:R-:W-:Y:S01]  /*21a0*/  IMAD R28, R5.reuse, 0x79, RZ ;  /* 0x00000079051c7824 */ /* 0x040fe200078e02ff */
[----:B------:R-:W-:Y:S01]  /*21b0*/  LEA.HI.X.SX32 R17, R10, R3, 0x1, P1 ;  /* 0x000000030a117211 */ /* 0x000fe200008f0eff */
[----:B------:R-:W-:Y:S01]  /*21c0*/  IMAD R10, R5, 0x55, RZ ;  /* 0x00000055050a7824 */ /* 0x000fe200078e02ff */
[-C--:B------:R-:W-:Y:S01]  /*21d0*/  IADD3 R20, P2, PT, R152, R4.reuse, RZ ;  /* 0x0000000498147210 */ /* 0x080fe20007f5e0ff */
[----:B------:R-:W3:Y:S01]  /*21e0*/  LDG.E.U16 R77, desc[UR12][R24.64] ;  /* 0x0000000c184d7981 */ /* 0x000ee2000c1e1500 */
[----:B-1----:R-:W-:-:S03]  /*21f0*/  IADD3 R22, P0, PT, R127, R4, RZ ;  /* 0x000000047f167210 */ /* 0x002fc60007f1e0ff */
[----:B------:R0:W3:Y:S01]  /*2200*/  LDG.E.U16 R221, desc[UR12][R16.64] ;  /* 0x0000000c10dd7981 */ /* 0x0000e2000c1e1500 */
[-C--:B------:R-:W-:Y:S01]  /*2210*/  LEA.HI.X.SX32 R23, R10, R3.reuse, 0x1, P0 ;  /* 0x000000030a177211 */ /* 0x080fe200000f0eff */
[----:B------:R-:W-:Y:S01]  /*2220*/  IMAD R10, R5, 0x6d, RZ ;  /* 0x0000006d050a7824 */ /* 0x000fe200078e02ff */
[----:B------:R-:W-:Y:S01]  /*2230*/  LEA.HI.X.SX32 R21, R28, R3, 0x1, P2 ;  /* 0x000000031c157211 */ /* 0x000fe200010f0eff */
[----:B------:R1:W3:Y:S01]  /*2240*/  LDG.E.U16 R223, desc[UR12][R18.64] ;  /* 0x0000000c12df7981 */ /* 0x0002e2000c1e1500 */
[----:B0-----:R-:W-:-:S03]  /*2250*/  IADD3 R16, P0, PT, R146, R4, RZ ;  /* 0x0000000492107210 */ /* 0x001fc60007f1e0ff */
[----:B------:R0:W3:Y:S01]  /*2260*/  LDG.E.U16 R76, desc[UR12][R20.64] ;  /* 0x0000000c144c7981 */ /* 0x0000e2000c1e1500 */
[-C--:B------:R-:W-:Y:S01]  /*2270*/  LEA.HI.X.SX32 R17, R10, R3.reuse, 0x1, P0 ;  /* 0x000000030a117211 */ /* 0x080fe200000f0eff */
[C---:B------:R-:W-:Y:S02]  /*2280*/  IMAD R24, R5.reuse, 0x5d, RZ ;  /* 0x0000005d05187824 */ /* 0x040fe400078e02ff */
[----:B------:R-:W3:Y:S01]  /*2290*/  LDG.E.U16 R25, desc[UR12][R22.64] ;  /* 0x0000000c16197981 */ /* 0x000ee2000c1e1500 */
[C---:B------:R-:W-:Y:S01]  /*22a0*/  IMAD R28, R5.reuse, 0x65, RZ ;  /* 0x00000065051c7824 */ /* 0x040fe200078e02ff */
[-C--:B-1----:R-:W-:Y:S01]  /*22b0*/  IADD3 R18, P2, PT, R144, R4.reuse, RZ ;  /* 0x0000000490127210 */ /* 0x082fe20007f5e0ff */
[----:B------:R-:W-:Y:S01]  /*22c0*/  IMAD R30, R5, 0x75, RZ ;  /* 0x00000075051e7824 */ /* 0x000fe200078e02ff */
[----:B0-----:R-:W-:Y:S01]  /*22d0*/  IADD3 R20, P1, PT, R138, R4, RZ ;  /* 0x000000048a147210 */ /* 0x001fe20007f3e0ff */
[----:B------:R0:W3:Y:S03]  /*22e0*/  LDG.E.U16 R22, desc[UR12][R16.64] ;  /* 0x0000000c10167981 */ /* 0x0000e6000c1e1500 */
[----:B------:R-:W-:-:S02]  /*22f0*/  LEA.HI.X.SX32 R21, R24, R3, 0x1, P1 ;  /* 0x0000000318157211 */ /* 0x000fc400008f0eff */
[----:B------:R-:W-:Y:S02]  /*2300*/  LEA.HI.X.SX32 R19, R28, R3, 0x1, P2 ;  /* 0x000000031c137211 */ /* 0x000fe400010f0eff */
[-C--:B------:R-:W-:Y:S01]  /*2310*/  IADD3 R66, P1, PT, R182, R4.reuse, RZ ;  /* 0x00000004b6427210 */ /* 0x080fe20007f3e0ff */
[----:B------:R-:W3:Y:S01]  /*2320*/  LDG.E.U16 R24, desc[UR12][R20.64] ;  /* 0x0000000c14187981 */ /* 0x000ee2000c1e1500 */
[----:B0-----:R-:W-:-:S03]  /*2330*/  IADD3 R16, P0, PT, R154, R4, RZ ;  /* 0x000000049a107210 */ /* 0x001fc60007f1e0ff */
[----:B------:R0:W3:Y:S01]  /*2340*/  LDG.E.U16 R23, desc[UR12][R18.64] ;  /* 0x0000000c12177981 */ /* 0x0000e2000c1e1500 */
[-C--:B------:R-:W-:Y:S01]  /*2350*/  LEA.HI.X.SX32 R17, R30, R3.reuse, 0x1, P0 ;  /* 0x000000031e117211 */ /* 0x080fe200000f0eff */
[----:B------:R-:W-:Y:S01]  /*2360*/  IMAD R28, R5, 0x5a, RZ ;  /* 0x0000005a051c7824 */ /* 0x000fe200078e02ff */
[----:B------:R-:W-:-:S03]  /*2370*/  LEA.HI.X.SX32 R67, R29, R3, 0x1, P1 ;  /* 0x000000031d437211 */ /* 0x000fc600008f0eff */
[----:B------:R1:W3:Y:S01]  /*2380*/  LDG.E.U16 R21, desc[UR12][R16.64] ;  /* 0x0000000c10157981 */ /* 0x0002e2000c1e1500 */
[-C--:B0-----:R-:W-:Y:S01]  /*2390*/  IADD3 R18, P2, PT, R184, R4.reuse, RZ ;  /* 0x00000004b8127210 */ /* 0x081fe20007f5e0ff */
[C---:B------:R-:W-:Y:S01]  /*23a0*/  IMAD R10, R5.reuse, 0x2d, RZ ;  /* 0x0000002d050a7824 */ /* 0x040fe200078e02ff */
[CC--:B------:R-:W-:Y:S01]  /*23b0*/  IADD3 R30, P0, PT, R28.reuse, R4.reuse, RZ ;  /* 0x000000041c1e7210 */ /* 0x0c0fe20007f1e0ff */
[C---:B------:R-:W-:Y:S01]  /*23c0*/  IMAD R20, R5.reuse, 0x3d, RZ ;  /* 0x0000003d05147824 */ /* 0x040fe200078e02ff */
[-C--:B------:R-:W-:Y:S01]  /*23d0*/  LEA.HI.X.SX32 R19, R28, R3.reuse, 0x1, P2 ;  /* 0x000000031c137211 */ /* 0x080fe200010f0eff */
[----:B------:R0:W3:Y:S01]  /*23e0*/  LDG.E.U16 R66, desc[UR12][R66.64] ;  /* 0x0000000c42427981 */ /* 0x0000e2000c1e1500 */
[-C--:B-1----:R-:W-:Y:S01]  /*23f0*/  IADD3 R16, P1, PT, R190, R4.reuse, RZ ;  /* 0x00000004be107210 */ /* 0x082fe20007f3e0ff */
[C---:B------:R-:W-:Y:S01]  /*2400*/  IMAD R28, R5.reuse, 0x6a, RZ ;  /* 0x0000006a051c7824 */ /* 0x040fe200078e02ff */
[-C--:B------:R-:W-:Y:S01]  /*2410*/  LEA.HI.X.SX32 R31, R10, R3.reuse, 0x1, P0 ;  /* 0x000000030a1f7211 */ /* 0x080fe200000f0eff */
[----:B------:R-:W3:Y:S01]  /*2420*/  LDG.E.U16 R65, desc[UR12][R18.64] ;  /* 0x0000000c12417981 */ /* 0x000ee2000c1e1500 */
[----:B------:R-:W-:Y:S01]  /*2430*/  LEA.HI.X.SX32 R17, R32, R3, 0x1, P1 ;  /* 0x0000000320117211 */ /* 0x000fe200008f0eff */
[----:B------:R-:W-:Y:S01]  /*2440*/  IMAD R10, R5, 0x35, RZ ;  /* 0x00000035050a7824 */ /* 0x000fe200078e02ff */
[----:B0-----:R-:W0:Y:S01]  /*2450*/  LDC R67, c[0x0][0x3b8] ;  /* 0x0000ee00ff437b82 */ /* 0x001e220000000800 */
[----:B------:R-:W3:Y:S04]  /*2460*/  LDG.E.U16 R30, desc[UR12][R30.64] ;  /* 0x0000000c1e1e7981 */ /* 0x000ee8000c1e1500 */
[----:B------:R1:W3:Y:S01]  /*2470*/  LDG.E.U16 R64, desc[UR12][R16.64] ;  /* 0x0000000c10407981 */ /* 0x0002e2000c1e1500 */
[----:B------:R-:W-:-:S02]  /*2480*/  IADD3 R34, P1, PT, R188, R4, RZ ;  /* 0x00000004bc227210 */ /* 0x000fc40007f3e0ff */
[-C--:B------:R-:W-:Y:S02]  /*2490*/  IADD3 R32, P2, PT, R196, R4.reuse, RZ ;  /* 0x00000004c4207210 */ /* 0x080fe40007f5e0ff */
[----:B-1----:R-:W-:-:S04]  /*24a0*/  IADD3 R16, P0, PT, R28, R4, RZ ;  /* 0x000000041c107210 */ /* 0x002fc80007f1e0ff */
[-C--:B------:R-:W-:Y:S02]  /*24b0*/  LEA.HI.X.SX32 R17, R10, R3.reuse, 0x1, P0 ;  /* 0x000000030a117211 */ /* 0x080fe400000f0eff */
[-C--:B------:R-:W-:Y:S02]  /*24c0*/  LEA.HI.X.SX32 R35, R28, R3.reuse, 0x1, P1 ;  /* 0x000000031c237211 */ /* 0x080fe400008f0eff */
[-C--:B------:R-:W-:Y:S01]  /*24d0*/  IADD3 R18, P0, PT, R48, R4.reuse, RZ ;  /* 0x0000000430127210 */ /* 0x080fe20007f1e0ff */
[----:B------:R1:W3:Y:S01]  /*24e0*/  LDG.E.U16 R29, desc[UR12][R16.64] ;  /* 0x0000000c101d7981 */ /* 0x0002e2000c1e1500 */
[-C--:B------:R-:W-:Y:S02]  /*24f0*/  LEA.HI.X.SX32 R33, R33, R3.reuse, 0x1, P2 ;  /* 0x0000000321217211 */ /* 0x080fe400010f0eff */
[----:B------:R-:W-:Y:S01]  /*2500*/  LEA.HI.X.SX32 R19, R20, R3, 0x1, P0 ;  /* 0x0000000314137211 */ /* 0x000fe200000f0eff */
[----:B------:R-:W3:Y:S04]  /*2510*/  LDG.E.U16 R47, desc[UR12][R34.64] ;  /* 0x0000000c222f7981 */ /* 0x000ee8000c1e1500 */
[----:B------:R0:W3:Y:S01]  /*2520*/  LDG.E.U16 R63, desc[UR12][R32.64] ;  /* 0x0000000c203f7981 */ /* 0x0000e2000c1e1500 */
[----:B-1----:R-:W-:Y:S01]  /*2530*/  IADD3 R16, P1, PT, R198, R4, RZ ;  /* 0x00000004c6107210 */ /* 0x002fe20007f3e0ff */
[----:B------:R-:W-:-:S02]  /*2540*/  IMAD R10, R5, 0x2b, RZ ;  /* 0x0000002b050a7824 */ /* 0x000fc400078e02ff */
[----:B------:R1:W3:Y:S01]  /*2550*/  LDG.E.U16 R28, desc[UR12][R18.64] ;  /* 0x0000000c121c7981 */ /* 0x0002e2000c1e1500 */
[----:B------:R-:W-:Y:S01]  /*2560*/  LEA.HI.X.SX32 R17, R48, R3, 0x1, P1 ;  /* 0x0000000330117211 */ /* 0x000fe200008f0eff */
[----:B------:R-:W-:Y:S01]  /*2570*/  IMAD R48, R5, 0x56, RZ ;  /* 0x0000005605307824 */ /* 0x000fe200078e02ff */
[----:B0-----:R-:W-:-:S03]  /*2580*/  IADD3 R32, P2, PT, R150, R4, RZ ;  /* 0x0000000496207210 */ /* 0x001fc60007f5e0ff */
[----:B------:R0:W3:Y:S01]  /*2590*/  LDG.E.U16 R62, desc[UR12][R16.64] ;  /* 0x0000000c103e7981 */ /* 0x0000e2000c1e1500 */
[C---:B------:R-:W-:Y:S01]  /*25a0*/  IMAD R34, R5.reuse, 0x3b, RZ ;  /* 0x0000003b05227824 */ /* 0x040fe200078e02ff */
[-C--:B-1----:R-:W-:Y:S01]  /*25b0*/  IADD3 R18, P0, PT, R48, R4.reuse, RZ ;  /* 0x0000000430127210 */ /* 0x082fe20007f1e0ff */
[----:B------:R-:W-:Y:S01]  /*25c0*/  IMAD R20, R5, 0x33, RZ ;  /* 0x0000003305147824 */ /* 0x000fe200078e02ff */
[-C--:B------:R-:W-:Y:S02]  /*25d0*/  LEA.HI.X.SX32 R33, R50, R3.reuse, 0x1, P2 ;  /* 0x0000000332217211 */ /* 0x080fe400010f0eff */
[-C--:B------:R-:W-:Y:S02]  /*25e0*/  IADD3 R54, P1, PT, R233, R4.reuse, RZ ;  /* 0x00000004e9367210 */ /* 0x080fe40007f3e0ff */
[-C--:B0-----:R-:W-:Y:S02]  /*25f0*/  IADD3 R16, P2, PT, R236, R4.reuse, RZ ;  /* 0x00000004ec107210 */ /* 0x081fe40007f5e0ff */
[-C--:B------:R-:W-:Y:S01]  /*2600*/  LEA.HI.X.SX32 R19, R10, R3.reuse, 0x1, P0 ;  /* 0x000000030a137211 */ /* 0x080fe200000f0eff */
[C---:B------:R-:W-:Y:S01]  /*2610*/  IMAD R10, R5.reuse, 0x53, RZ ;  /* 0x00000053050a7824 */ /* 0x040fe200078e02ff */
[-C--:B------:R-:W-:Y:S01]  /*2620*/  LEA.HI.X.SX32 R17, R34, R3.reuse, 0x1, P2 ;  /* 0x0000000322117211 */ /* 0x080fe200010f0eff */
[----:B------:R-:W-:Y:S01]  /*2630*/  IMAD R50, R5, 0x5b, RZ ;  /* 0x0000005b05327824 */ /* 0x000fe200078e02ff */
[----:B------:R-:W-:Y:S01]  /*2640*/  LEA.HI.X.SX32 R55, R20, R3, 0x1, P1 ;  /* 0x0000000314377211 */ /* 0x000fe200008f0eff */
[----:B------:R0:W3:Y:S01]  /*2650*/  LDG.E.U16 R137, desc[UR12][R18.64] ;  /* 0x0000000c12897981 */ /* 0x0000e2000c1e1500 */
[----:B------:R-:W-:-:S03]  /*2660*/  IADD3 R34, P0, PT, R240, R4, RZ ;  /* 0x00000004f0227210 */ /* 0x000fc60007f1e0ff */
[----:B------:R1:W3:Y:S01]  /*2670*/  LDG.E.U16 R20, desc[UR12][R32.64] ;  /* 0x0000000c20147981 */ /* 0x0002e2000c1e1500 */
[----:B------:R-:W-:Y:S01]  /*2680*/  LEA.HI.X.SX32 R35, R10, R3, 0x1, P0 ;  /* 0x000000030a237211 */ /* 0x000fe200000f0eff */
[----:B------:R-:W-:Y:S02]  /*2690*/  IMAD R10, R5, 0x6b, RZ ;  /* 0x0000006b050a7824 */ /* 0x000fe400078e02ff */
[----:B------:R1:W3:Y:S01]  /*26a0*/  LDG.E.U16 R53, desc[UR12][R16.64] ;  /* 0x0000000c10357981 */ /* 0x0002e2000c1e1500 */
[----:B0-----:R-:W-:-:S03]  /*26b0*/  IADD3 R18, P2, PT, R238, R4, RZ ;  /* 0x00000004ee127210 */ /* 0x001fc60007f5e0ff */
[----:B------:R0:W3:Y:S01]  /*26c0*/  LDG.E.U16 R54, desc[UR12][R54.64] ;  /* 0x0000000c36367981 */ /* 0x0000e2000c1e1500 */
[-C--:B-1----:R-:W-:Y:S02]  /*26d0*/  IADD3 R32, P1, PT, R239, R4.reuse, RZ ;  /* 0x00000004ef207210 */ /* 0x082fe40007f3e0ff */
[-C--:B------:R-:W-:Y:S02]  /*26e0*/  LEA.HI.X.SX32 R19, R52, R3.reuse, 0x1, P2 ;  /* 0x0000000334137211 */ /* 0x080fe400010f0eff */
[-C--:B------:R-:W-:Y:S01]  /*26f0*/  IADD3 R16, P0, PT, R237, R4.reuse, RZ ;  /* 0x00000004ed107210 */ /* 0x080fe20007f1e0ff */
[----:B------:R1:W3:Y:S01]  /*2700*/  LDG.E.U16 R52, desc[UR12][R34.64] ;  /* 0x0000000c22347981 */ /* 0x0002e2000c1e1500 */
[-C--:B------:R-:W-:Y:S02]  /*2710*/  LEA.HI.X.SX32 R33, R50, R3.reuse, 0x1, P1 ;  /* 0x0000000332217211 */ /* 0x080fe400008f0eff */
[----:B------:R-:W-:Y:S01]  /*2720*/  LEA.HI.X.SX32 R17, R10, R3, 0x1, P0 ;  /* 0x000000030a117211 */ /* 0x000fe200000f0eff */
[----:B0-----:R-:W0:Y:S01]  /*2730*/  LDC R55, c[0x0][0x3b8] ;  /* 0x0000ee00ff377b82 */ /* 0x001e220000000800 */
[----:B------:R-:W-:Y:S01]  /*2740*/  IMAD R10, R5, 0x73, RZ ;  /* 0x00000073050a7824 */ /* 0x000fe200078e02ff */
[----:B------:R1:W3:Y:S04]  /*2750*/  LDG.E.U16 R51, desc[UR12][R32.64] ;  /* 0x0000000c20337981 */ /* 0x0002e8000c1e1500 */
[----:B------:R1:W3:Y:S02]  /*2760*/  LDG.E.U16 R31, desc[UR12][R16.64] ;  /* 0x0000000c101f7981 */ /* 0x0002e4000c1e1500 */
[----:B-1----:R-:W1:Y:S02]  /*2770*/  LDC R35, c[0x0][0x3b8] ;  /* 0x0000ee00ff237b82 */ /* 0x002e640000000800 */
[----:B------:R-:W3:Y:S01]  /*2780*/  LDG.E.U16 R50, desc[UR12][R18.64] ;  /* 0x0000000c12327981 */ /* 0x000ee2000c1e1500 */
[----:B------:R-:W-:-:S04]  /*2790*/  IADD3 R32, P0, PT, R235, R4, RZ ;  /* 0x00000004eb207210 */ /* 0x000fc80007f1e0ff */
[----:B------:R-:W-:Y:S01]  /*27a0*/  LEA.HI.X.SX32 R33, R10, R3, 0x1, P0 ;  /* 0x000000030a217211 */ /* 0x000fe200000f0eff */
[----:B------:R-:W4:Y:S04]  /*27b0*/  LDC R34, c[0x0][0x3b8] ;  /* 0x0000ee00ff227b82 */ /* 0x000f280000000800 */
[----:B------:R0:W3:Y:S01]  /*27c0*/  LDG.E.U16 R49, desc[UR12][R32.64] ;  /* 0x0000000c20317981 */ /* 0x0000e2000c1e1500 */
[----:B------:R-:W-:-:S03]  /*27d0*/  IADD3 R16, P0, PT, R180, R4, RZ ;  /* 0x00000004b4107210 */ /* 0x000fc60007f1e0ff */
[----:B0-----:R-:W0:Y:S08]  /*27e0*/  LDC R32, c[0x0][0x3b8] ;  /* 0x0000ee00ff207b82 */ /* 0x001e300000000800 */
[----:B------:R-:W0:Y:S01]  /*27f0*/  LDC R33, c[0x0][0x3b8] ;  /* 0x0000ee00ff217b82 */ /* 0x000e220000000800 */
[----:B------:R-:W-:Y:S01]  /*2800*/  IMAD R10, R5, 0x7b, RZ ;  /* 0x0000007b050a7824 */ /* 0x000fe200078e02ff */
[-C--:B------:R-:W-:Y:S01]  /*2810*/  IADD3 R18, P1, PT, R234, R4.reuse, RZ ;  /* 0x00000004ea127210 */ /* 0x080fe20007f3e0ff */
[----:B-1----:R-:W-:Y:S01]  /*2820*/  IMAD R35, R35, 0x110, RZ ;  /* 0x0000011023237824 */ /* 0x002fe200078e02ff */
[----:B------:R-:W-:Y:S01]  /*2830*/  LEA RZ, P2, R55, R4, 0x8 ;  /* 0x0000000437ff7211 */ /* 0x000fe200078440ff */
[----:B------:R-:W-:Y:S01]  /*2840*/  IMAD R67, R67, 0x102, RZ ;  /* 0x0000010243437824 */ /* 0x000fe200078e02ff */
[----:B------:R-:W-:-:S02]  /*2850*/  LEA.HI.X.SX32 R17, R48, R3, 0x1, P0 ;  /* 0x0000000330117211 */ /* 0x000fc400000f0eff */
[----:B------:R-:W1:Y:S01]  /*2860*/  LDC R55, c[0x0][0x3b8] ;  /* 0x0000ee00ff377b82 */ /* 0x000e620000000800 */
[-C--:B------:R-:W-:Y:S02]  /*2870*/  LEA.HI.X.SX32 R19, R10, R3.reuse, 0x1, P1 ;  /* 0x000000030a137211 */ /* 0x080fe400008f0eff */
[-C--:B------:R-:W-:Y:S01]  /*2880*/  IADD3 RZ, P3, PT, R35, R4.reuse, RZ ;  /* 0x0000000423ff7210 */ /* 0x080fe20007f7e0ff */
[----:B------:R4:W3:Y:S01]  /*2890*/  LDG.E.U16 R10, desc[UR12][R16.64] ;  /* 0x0000000c100a7981 */ /* 0x0008e2000c1e1500 */
[-C--:B------:R-:W-:Y:S01]  /*28a0*/  IADD3 RZ, P1, PT, R67, R4.reuse, RZ ;  /* 0x0000000443ff7210 */ /* 0x080fe20007f3e0ff */
[----:B------:R-:W-:Y:S02]  /*28b0*/  IMAD R35, R86, 0x114, RZ ;  /* 0x0000011456237824 */ /* 0x000fe400078e02ff */
[----:B------:R-:W-:Y:S01]  /*28c0*/  IMAD R67, R70, 0x106, RZ ;  /* 0x0000010646437824 */ /* 0x000fe200078e02ff */
[----:B------:R0:W3:Y:S01]  /*28d0*/  LDG.E.U16 R48, desc[UR12][R18.64] ;  /* 0x0000000c12307981 */ /* 0x0000e2000c1e1500 */
[----:B------:R-:W-:Y:S01]  /*28e0*/  IMAD R69, R69, 0x104, RZ ;  /* 0x0000010445457824 */ /* 0x000fe200078e02ff */
[----:B------:R-:W-:Y:S01]  /*28f0*/  LEA.HI.X.SX32 R97, R96, R3, 0x1, P1 ;  /* 0x0000000360617211 */ /* 0x000fe200008f0eff */
[----:B----4-:R-:W4:Y:S01]  /*2900*/  LDC R16, c[0x0][0x3b8] ;  /* 0x0000ee00ff107b82 */ /* 0x010f220000000800 */
[-C--:B------:R-:W-:Y:S01]  /*2910*/  IADD3 RZ, P1, PT, R35, R4.reuse, RZ ;  /* 0x0000000423ff7210 */ /* 0x080fe20007f3e0ff */
[----:B------:R-:W-:Y:S01]  /*2920*/  IMAD R89, R34, 0x10a, RZ ;  /* 0x0000010a22597824 */ /* 0x000fe200078e02ff */
[----:B------:R-:W-:Y:S01]  /*2930*/  IADD3 RZ, P5, PT, R67, R4, RZ ;  /* 0x0000000443ff7210 */ /* 0x000fe20007fbe0ff */
[----:B0-----:R-:W-:-:S04]  /*2940*/  IMAD R35, R32, 0x118, RZ ;  /* 0x0000011820237824 */ /* 0x001fc800078e02ff */
[----:B------:R-:W0:Y:S01]  /*2950*/  LDC R19, c[0x0][0x3b8] ;  /* 0x0000ee00ff137b82 */ /* 0x000e220000000800 */
[-C--:B------:R-:W-:Y:S01]  /*2960*/  IADD3 RZ, P0, PT, R87, R4.reuse, RZ ;  /* 0x0000000457ff7210 */ /* 0x080fe20007f1e0ff */
[----:B------:R-:W-:Y:S01]  /*2970*/  IMAD R33, R33, 0x11a, RZ ;  /* 0x0000011a21217824 */ /* 0x000fe200078e02ff */
[----:B------:R-:W-:Y:S02]  /*2980*/  IADD3 RZ, P6, PT, R69, R4, RZ ;  /* 0x0000000445ff7210 */ /* 0x000fe40007fde0ff */
[----:B------:R-:W-:-:S03]  /*2990*/  LEA.HI.X.SX32 R107, R106, R3, 0x1, P5 ;  /* 0x000000036a6b7211 */ /* 0x000fc600028f0eff */
[----:B------:R-:W5:Y:S01]  /*29a0*/  LDC R34, c[0x0][0x3b8] ;  /* 0x0000ee00ff227b82 */ /* 0x000f620000000800 */
[----:B------:R-:W-:Y:S02]  /*29b0*/  IADD3 RZ, P5, PT, R35, R4, RZ ;  /* 0x0000000423ff7210 */ /* 0x000fe40007fbe0ff */
[----:B------:R-:W-:-:S05]  /*29c0*/  LEA.HI.X.SX32 R35, R57, R3, 0x1, P0 ;  /* 0x0000000339237211 */ /* 0x000fca00000f0eff */
[----:B------:R-:W5:Y:S01]  /*29d0*/  LDC R67, c[0x0][0x3b8] ;  /* 0x0000ee00ff437b82 */ /* 0x000f620000000800 */
[----:B------:R-:W-:-:S07]  /*29e0*/  IADD3 RZ, P0, PT, R33, R4, RZ ;  /* 0x0000000421ff7210 */ /* 0x000fce0007f1e0ff */
[----:B------:R-:W5:Y:S01]  /*29f0*/  LDC R69, c[0x0][0x3b8] ;  /* 0x0000ee00ff457b82 */ /* 0x000f620000000800 */
[----:B-1----:R-:W-:-:S07]  /*2a00*/  IMAD R55, R55, 0x116, RZ ;  /* 0x0000011637377824 */ /* 0x002fce00078e02ff */
[----:B------:R-:W1:Y:S08]  /*2a10*/  LDC R32, c[0x0][0x3b8] ;  /* 0x0000ee00ff207b82 */ /* 0x000e700000000800 */
[----:B------:R-:W1:Y:S01]  /*2a20*/  LDC R33, c[0x0][0x3b8] ;  /* 0x0000ee00ff217b82 */ /* 0x000e620000000800 */
[----:B------:R-:W-:Y:S01]  /*2a30*/  LEA.HI.X.SX32 R117, R116, R3, 0x1, P6 ;  /* 0x0000000374757211 */ /* 0x000fe200030f0eff */
[----:B------:R-:W-:Y:S01]  /*2a40*/  IMAD R18, R5, 0x85, RZ ;  /* 0x0000008505127824 */ /* 0x000fe200078e02ff */
[-C--:B------:R-:W-:Y:S01]  /*2a50*/  IADD3 RZ, P4, PT, R89, R4.reuse, RZ ;  /* 0x0000000459ff7210 */ /* 0x080fe20007f9e0ff */
[----:B--2---:R-:W-:Y:S01]  /*2a60*/  IMAD R85, R85, 0x112, RZ ;  /* 0x0000011255557824 */ /* 0x004fe200078e02ff */
[----:B------:R-:W-:Y:S01]  /*2a70*/  IADD3 RZ, P6, PT, R55, R4, RZ ;  /* 0x0000000437ff7210 */ /* 0x000fe20007fde0ff */
[----:B----4-:R-:W-:-:S02]  /*2a80*/  IMAD R55, R16, 0x120, RZ ;  /* 0x0000012010377824 */ /* 0x010fc400078e02ff */
[----:B------:R-:W2:Y:S01]  /*2a90*/  LDC R17, c[0x0][0x3b8] ;  /* 0x0000ee00ff117b82 */ /* 0x000ea20000000800 */
[----:B0-----:R-:W-:Y:S01]  /*2aa0*/  IMAD R57, R19, 0x124, RZ ;  /* 0x0000012413397824 */ /* 0x001fe200078e02ff */
[-C--:B------:R-:W-:Y:S02]  /*2ab0*/  LEA.HI.X.SX32 R19, R18, R3.reuse, 0x1, P4 ;  /* 0x0000000312137211 */ /* 0x080fe400020f0eff */
[----:B------:R-:W-:Y:S01]  /*2ac0*/  LEA.HI.X.SX32 R121, R120, R3, 0x1, P2 ;  /* 0x0000000378797211 */ /* 0x000fe200010f0eff */
[----:B------:R-:W-:Y:S01]  /*2ad0*/  IMAD R16, R5, 0x8b, RZ ;  /* 0x0000008b05107824 */ /* 0x000fe200078e02ff */
[-C--:B------:R-:W-:Y:S02]  /*2ae0*/  IADD3 RZ, P2, PT, R85, R4.reuse, RZ ;  /* 0x0000000455ff7210 */ /* 0x080fe40007f5e0ff */
[----:B------:R-:W0:Y:S01]  /*2af0*/  LDC R18, c[0x0][0x3b8] ;  /* 0x0000ee00ff127b82 */ /* 0x000e220000000800 */
[----:B------:R-:W-:Y:S01]  /*2b00*/  IADD3 RZ, P4, PT, R55, R4, RZ ;  /* 0x0000000437ff7210 */ /* 0x000fe20007f9e0ff */
[----:B-----5:R-:W-:-:S02]  /*2b10*/  IMAD R55, R34, 0x126, RZ ;  /* 0x0000012622377824 */ /* 0x020fc400078e02ff */
[----:B------:R-:W-:Y:S01]  /*2b20*/  IMAD R67, R67, 0x128, RZ ;  /* 0x0000012843437824 */ /* 0x000fe200078e02ff */
[-C--:B------:R-:W-:Y:S01]  /*2b30*/  LEA.HI.X.SX32 R95, R94, R3.reuse, 0x1, P2 ;  /* 0x000000035e5f7211 */ /* 0x080fe200010f0eff */
[----:B------:R-:W-:Y:S01]  /*2b40*/  IMAD R85, R69, 0x12a, RZ ;  /* 0x0000012a45557824 */ /* 0x000fe200078e02ff */
[-C--:B------:R-:W-:Y:S01]  /*2b50*/  IADD3 RZ, P2, PT, R57, R4.reuse, RZ ;  /* 0x0000000439ff7210 */ /* 0x080fe20007f5e0ff */
[----:B------:R-:W-:Y:S01]  /*2b60*/  IMAD R90, R5, 0x8d, RZ ;  /* 0x0000008d055a7824 */ /* 0x000fe200078e02ff */
[-C--:B------:R-:W-:Y:S02]  /*2b70*/  LEA.HI.X.SX32 R69, R68, R3.reuse, 0x1, P1 ;  /* 0x0000000344457211 */ /* 0x080fe400008f0eff */
[-C--:B------:R-:W-:Y:S01]  /*2b80*/  IADD3 RZ, P1, PT, R55, R4.reuse, RZ ;  /* 0x0000000437ff7210 */ /* 0x080fe20007f3e0ff */
[----:B-1----:R-:W-:Y:S01]  /*2b90*/  IMAD R55, R32, 0x130, RZ ;  /* 0x0000013020377824 */ /* 0x002fe200078e02ff */
[-C--:B------:R-:W-:Y:S01]  /*2ba0*/  LEA.HI.X.SX32 R57, R16, R3.reuse, 0x1, P6 ;  /* 0x0000000310397211 */ /* 0x080fe200030f0eff */
[----:B------:R-:W-:Y:S01]  /*2bb0*/  UIMAD UR6, UR11, UR6, URZ ;  /* 0x000000060b0672a4 */ /* 0x000fe2000f8e02ff */
[-C--:B------:R-:W-:Y:S01]  /*2bc0*/  IADD3 RZ, P6, PT, R67, R4.reuse, RZ ;  /* 0x0000000443ff7210 */ /* 0x080fe20007fde0ff */
[----:B------:R-:W-:Y:S01]  /*2bd0*/  IMAD R67, R33, 0x132, RZ ;  /* 0x0000013221437824 */ /* 0x000fe200078e02ff */
[----:B------:R-:W-:Y:S01]  /*2be0*/  LEA.HI.X.SX32 R91, R90, R3, 0x1, P0 ;  /* 0x000000035a5b7211 */ /* 0x000fe200000f0eff */
[----:B------:R-:W1:Y:S01]  /*2bf0*/  LDC R33, c[0x0][0x380] ;  /* 0x0000e000ff217b82 */ /* 0x000e620000000800 */
[----:B------:R-:W-:Y:S01]  /*2c00*/  IADD3 RZ, P0, PT, R55, R4, RZ ;  /* 0x0000000437ff7210 */ /* 0x000fe20007f1e0ff */
[----:B--2---:R-:W-:-:S06]  /*2c10*/  IMAD R17, R17, 0x122, RZ ;  /* 0x0000012211117824 */ /* 0x004fcc00078e02ff */
[----:B------:R-:W2:Y:S01]  /*2c20*/  LDC R55, c[0x0][0x3b8] ;  /* 0x0000ee00ff377b82 */ /* 0x000ea20000000800 */
[-C--:B------:R-:W-:Y:S02]  /*2c30*/  LEA.HI.X.SX32 R93, R92, R3.reuse, 0x1, P5 ;  /* 0x000000035c5d7211 */ /* 0x080fe400028f0eff */
[----:B------:R-:W-:Y:S02]  /*2c40*/  LEA.HI.X.SX32 R101, R100, R3, 0x1, P3 ;  /* 0x0000000364657211 */ /* 0x000fe400018f0eff */
[-C--:B------:R-:W-:Y:S01]  /*2c50*/  IADD3 RZ, P5, PT, R85, R4.reuse, RZ ;  /* 0x0000000455ff7210 */ /* 0x080fe20007fbe0ff */
[----:B0-----:R-:W-:Y:S01]  /*2c60*/  IMAD R85, R18, 0x136, RZ ;  /* 0x0000013612557824 */ /* 0x001fe200078e02ff */
[----:B------:R-:W-:Y:S01]  /*2c70*/  IADD3 RZ, P3, PT, R17, R4, RZ ;  /* 0x0000000411ff7210 */ /* 0x000fe20007f7e0ff */
[----:B------:R-:W-:Y:S01]  /*2c80*/  IMAD R18, R200, UR7, RZ ;  /* 0x00000007c8127c24 */ /* 0x000fe2000f8e02ff */
[----:B------:R-:W0:Y:S01]  /*2c90*/  LDC R17, c[0x0][0x3b8] ;  /* 0x0000ee00ff117b82 */ /* 0x000e220000000800 */
[----:B------:R-:W-:-:S03]  /*2ca0*/  USHF.L.U32 UR6, UR6, 0x1, URZ ;  /* 0x0000000106067899 */ /* 0x000fc600080006ff */
[----:B------:R-:W-:-:S04]  /*2cb0*/  SHF.L.U32 R18, R18, 0x1, RZ ;  /* 0x0000000112127819 */ /* 0x000fc800000006ff */
[----:B------:R-:W4:Y:S01]  /*2cc0*/  LDC R16, c[0x0][0x3b8] ;  /* 0x0000ee00ff107b82 */ /* 0x000f220000000800 */
[----:B-1----:R-:W-:Y:S02]  /*2cd0*/  IADD3 R128, PT, PT, R18, UR6, R33 ;  /* 0x0000000612807c10 */ /* 0x002fe4000fffe021 */
[-C--:B------:R-:W-:Y:S01]  /*2ce0*/  LEA.HI.X.SX32 R89, R88, R3.reuse, 0x1, P4 ;  /* 0x0000000358597211 */ /* 0x080fe200020f0eff */
[----:B------:R-:W-:Y:S01]  /*2cf0*/  IMAD R86, R5, 0x91, RZ ;  /* 0x0000009105567824 */ /* 0x000fe200078e02ff */
[----:B------:R-:W-:Y:S01]  /*2d00*/  IADD3 RZ, P4, PT, R67, R4, RZ ;  /* 0x0000000443ff7210 */ /* 0x000fe20007f9e0ff */
[----:B------:R-:W-:Y:S01]  /*2d10*/  IMAD R84, R5, 0x93, RZ ;  /* 0x0000009305547824 */ /* 0x000fe200078e02ff */
[----:B--2---:R-:W-:Y:S01]  /*2d20*/  LEA R120, R55, R128, 0x8 ;  /* 0x0000008037787211 */ /* 0x004fe200078e40ff */
[----:B------:R-:W1:Y:S01]  /*2d30*/  LDC R67, c[0x0][0x3b8] ;  /* 0x0000ee00ff437b82 */ /* 0x000e620000000800 */
[----:B------:R-:W-:-:S07]  /*2d40*/  LEA.HI.X.SX32 R87, R86, R3, 0x1, P3 ;  /* 0x0000000356577211 */ /* 0x000fce00018f0eff */
[----:B------:R-:W2:Y:S01]  /*2d50*/  LDC R32, c[0x0][0x3b8] ;  /* 0x0000ee00ff207b82 */ /* 0x000ea20000000800 */
[----:B0-----:R-:W-:Y:S01]  /*2d60*/  IMAD R17, R17, 0x134, RZ ;  /* 0x0000013411117824 */ /* 0x001fe200078e02ff */
[----:B------:R-:W5:Y:S01]  /*2d70*/  LDG.E.U16 R134, desc[UR12][R120.64] ;  /* 0x0000000c78867981 */ /* 0x000f62000c1e1500 */
[----:B------:R-:W-:Y:S01]  /*2d80*/  IMAD R229, R172, 0x1e4, RZ ;  /* 0x000001e4ace57824 */ /* 0x000fe200078e02ff */
[----:B------:R-:W0:Y:S04]  /*2d90*/  LDCU UR6, c[0x0][0x3c0] ;  /* 0x00007800ff0677ac */ /* 0x000e280008000800 */
[----:B------:R-:W0:Y:S01]  /*2da0*/  LDC R55, c[0x0][0x3b8] ;  /* 0x0000ee00ff377b82 */ /* 0x000e220000000800 */
[----:B----4-:R-:W-:Y:S01]  /*2db0*/  IMAD R185, R16, 0x138, RZ ;  /* 0x0000013810b97824 */ /* 0x010fe200078e02ff */
[----:B------:R-:W-:-:S02]  /*2dc0*/  IADD3 RZ, P3, PT, R17, R4, RZ ;  /* 0x0000000411ff7210 */ /* 0x000fc40007f7e0ff */
[-C--:B------:R-:W-:Y:S02]  /*2dd0*/  LEA.HI.X.SX32 R17, R58, R3.reuse, 0x1, P2 ;  /* 0x000000033a117211 */ /* 0x080fe400010f0eff */
[-C--:B------:R-:W-:Y:S01]  /*2de0*/  IADD3 RZ, P2, PT, R85, R4.reuse, RZ ;  /* 0x0000000455ff7210 */ /* 0x080fe20007f5e0ff */
[--C-:B------:R-:W-:Y:S01]  /*2df0*/  IMAD R116, R131, 0x104, R128.reuse ;  /* 0x0000010483747824 */ /* 0x100fe200078e0280 */
[-C--:B------:R-:W-:Y:S01]  /*2e00*/  LEA.HI.X.SX32 R85, R84, R3.reuse, 0x1, P1 ;  /* 0x0000000354557211 */ /* 0x080fe200008f0eff */
[--C-:B-1----:R-:W-:Y:S01]  /*2e10*/  IMAD R96, R67, 0x102, R128.reuse ;  /* 0x0000010243607824 */ /* 0x102fe200078e0280 */
[----:B------:R-:W-:Y:S01]  /*2e20*/  IADD3 RZ, P1, PT, R185, R4, RZ ;  /* 0x00000004b9ff7210 */ /* 0x000fe20007f3e0ff */
[----:B------:R-:W1:Y:S01]  /*2e30*/  LDC R67, c[0x0][0x3b8] ;  /* 0x0000ee00ff437b82 */ /* 0x000e620000000800 */
[----:B------:R4:W3:Y:S01]  /*2e40*/  LDG.E.U16 R70, desc[UR12][R116.64] ;  /* 0x0000000c74467981 */ /* 0x0008e2000c1e1500 */
[--C-:B------:R-:W-:Y:S02]  /*2e50*/  IMAD R34, R159, 0x108, R128.reuse ;  /* 0x000001089f227824 */ /* 0x100fe400078e0280 */
[----:B--2---:R-:W-:Y:S01]  /*2e60*/  IMAD R225, R32, 0x13a, RZ ;  /* 0x0000013a20e17824 */ /* 0x004fe200078e02ff */
[----:B------:R-:W-:Y:S01]  /*2e70*/  LEA.HI.X.SX32 R33, R56, R3, 0x1, P6 ;  /* 0x0000000338217211 */ /* 0x000fe200030f0eff */
[----:B------:R-:W-:-:S02]  /*2e80*/  IMAD R106, R133, 0x106, R128 ;  /* 0x00000106856a7824 */ /* 0x000fc400078e0280 */
[----:B------:R-:W2:Y:S01]  /*2e90*/  LDC R185, c[0x0][0x3b8] ;  /* 0x0000ee00ffb97b82 */ /* 0x000ea20000000800 */
[--C-:B------:R-:W-:Y:S01]  /*2ea0*/  IMAD R18, R177, 0x10a, R128.reuse ;  /* 0x0000010ab1127824 */ /* 0x100fe200078e0280 */
[----:B------:R-:W3:Y:S01]  /*2eb0*/  LDG.E.U16 R97, desc[UR12][R96.64] ;  /* 0x0000000c60617981 */ /* 0x000ee2000c1e1500 */
[----:B0-----:R-:W-:-:S05]  /*2ec0*/  IMAD R94, R55, 0x112, R128 ;  /* 0x00000112375e7824 */ /* 0x001fca00078e0280 */
[----:B----4-:R-:W0:Y:S08]  /*2ed0*/  LDC R117, c[0x0][0x3b8] ;  /* 0x0000ee00ff757b82 */ /* 0x010e300000000800 */
[----:B------:R-:W4:Y:S08]  /*2ee0*/  LDC R159, c[0x0][0x3b8] ;  /* 0x0000ee00ff9f7b82 */ /* 0x000f300000000800 */
[----:B------:R-:W4:Y:S01]  /*2ef0*/  LDC R121, c[0x0][0x3b8] ;  /* 0x0000ee00ff797b82 */ /* 0x000f220000000800 */
[----:B------:R-:W-:Y:S01]  /*2f00*/  IADD3 RZ, P6, PT, R225, R4, RZ ;  /* 0x00000004e1ff7210 */ /* 0x000fe20007fde0ff */
[--C-:B--2---:R-:W-:Y:S01]  /*2f10*/  IMAD R100, R185, 0x110, R128.reuse ;  /* 0x00000110b9647824 */ /* 0x104fe200078e0280 */
[----:B------:R-:W2:Y:S05]  /*2f20*/  LDG.E.U16 R58, desc[UR12][R106.64] ;  /* 0x0000000c6a3a7981 */ /* 0x000eaa000c1e1500 */
[----:B------:R-:W4:Y:S01]  /*2f30*/  LDC R131, c[0x0][0x3b8] ;  /* 0x0000ee00ff837b82 */ /* 0x000f220000000800 */
[--C-:B-1----:R-:W-:Y:S01]  /*2f40*/  IMAD R68, R67, 0x114, R128.reuse ;  /* 0x0000011443447824 */ /* 0x102fe200078e0280 */
[----:B------:R1:W2:Y:S01]  /*2f50*/  LDG.E.U16 R133, desc[UR12][R100.64] ;  /* 0x0000000c64857981 */ /* 0x0002a2000c1e1500 */
[----:B------:R-:W-:-:S03]  /*2f60*/  IMAD R90, R227, 0x11a, R128 ;  /* 0x0000011ae35a7824 */ /* 0x000fc600078e0280 */
[----:B------:R-:W2:Y:S02]  /*2f70*/  LDG.E.U16 R19, desc[UR12][R18.64] ;  /* 0x0000000c12137981 */ /* 0x000ea4000c1e1500 */
[----:B------:R-:W1:Y:S01]  /*2f80*/  LDC R55, c[0x0][0x3b8] ;  /* 0x0000ee00ff377b82 */ /* 0x000e620000000800 */
[--C-:B0-----:R-:W-:Y:S01]  /*2f90*/  IMAD R86, R117, 0x122, R128.reuse ;  /* 0x0000012275567824 */ /* 0x101fe200078e0280 */
[----:B------:R-:W2:Y:S04]  /*2fa0*/  LDG.E.U16 R69, desc[UR12][R68.64] ;  /* 0x0000000c44457981 */ /* 0x000ea8000c1e1500 */
[----:B------:R-:W2:Y:S02]  /*2fb0*/  LDG.E.U16 R35, desc[UR12][R34.64] ;  /* 0x0000000c22237981 */ /* 0x000ea4000c1e1500 */
[----:B------:R-:W0:Y:S01]  /*2fc0*/  LDC R225, c[0x0][0x3b8] ;  /* 0x0000ee00ffe17b82 */ /* 0x000e220000000800 */
[--C-:B----4-:R-:W-:Y:S01]  /*2fd0*/  IMAD R88, R159, 0x120, R128.reuse ;  /* 0x000001209f587824 */ /* 0x110fe200078e0280 */
[----:B------:R-:W4:Y:S04]  /*2fe0*/  LDG.E.U16 R18, desc[UR12][R90.64] ;  /* 0x0000000c5a127981 */ /* 0x000f28000c1e1500 */
[----:B------:R-:W2:Y:S02]  /*2ff0*/  LDG.E.U16 R96, desc[UR12][R94.64] ;  /* 0x0000000c5e607981 */ /* 0x000ea4000c1e1500 */
[----:B------:R-:W0:Y:S01]  /*3000*/  LDC R67, c[0x0][0x3b8] ;  /* 0x0000ee00ff437b82 */ /* 0x000e220000000800 */
[----:B-1----:R-:W-:-:S07]  /*3010*/  IMAD R16, R55, 0x124, R128 ;  /* 0x0000012437107824 */ /* 0x002fce00078e0280 */
[----:B------:R-:W1:Y:S08]  /*3020*/  LDC R101, c[0x0][0x3b8] ;  /* 0x0000ee00ff657b82 */ /* 0x000e700000000800 */
[----:B------:R-:W1:Y:S01]  /*3030*/  LDC R107, c[0x0][0x3b8] ;  /* 0x0000ee00ff6b7b82 */ /* 0x000e620000000800 */
[----:B------:R0:W2:Y:S07]  /*3040*/  LDG.E.U16 R68, desc[UR12][R16.64] ;  /* 0x0000000c10447981 */ /* 0x0000ae000c1e1500 */
[----:B------:R-:W1:Y:S01]  /*3050*/  LDC R117, c[0x0][0x3b8] ;  /* 0x0000ee00ff757b82 */ /* 0x000e620000000800 */
[--C-:B0-----:R-:W-:Y:S01]  /*3060*/  IMAD R92, R225, 0x118, R128.reuse ;  /* 0x00000118e15c7824 */ /* 0x101fe200078e0280 */
[----:B------:R-:W2:Y:S01]  /*3070*/  LDG.E.U16 R95, desc[UR12][R86.64] ;  /* 0x0000000c565f7981 */ /* 0x000ea2000c1e1500 */
[----:B------:R-:W-:-:S02]  /*3080*/  IMAD R16, R121, 0x12a, R128 ;  /* 0x0000012a79107824 */ /* 0x000fc400078e0280 */
[--C-:B------:R-:W-:Y:S01]  /*3090*/  IMAD R56, R131, 0x116, R128.reuse ;  /* 0x0000011683387824 */ /* 0x100fe200078e0280 */
[----:B------:R-:W2:Y:S02]  /*30a0*/  LDG.E.U16 R34, desc[UR12][R92.64] ;  /* 0x0000000c5c227981 */ /* 0x000ea4000c1e1500 */
[----:B------:R-:W0:Y:S02]  /*30b0*/  LDC R159, c[0x0][0x3b8] ;  /* 0x0000ee00ff9f7b82 */ /* 0x000e240000000800 */
[----:B------:R1:W2:Y:S01]  /*30c0*/  LDG.E.U16 R57, desc[UR12][R56.64] ;  /* 0x0000000c38397981 */ /* 0x0002a2000c1e1500 */
[----:B------:R-:W-:-:S03]  /*30d0*/  IMAD R84, R67, 0x126, R128 ;  /* 0x0000012643547824 */ /* 0x000fc600078e0280 */
[----:B------:R1:W2:Y:S02]  /*30e0*/  LDG.E.U16 R131, desc[UR12][R88.64] ;  /* 0x0000000c58837981 */ /* 0x0002a4000c1e1500 */
[----:B------:R-:W0:Y:S08]  /*30f0*/  LDC R121, c[0x0][0x3b8] ;  /* 0x0000ee00ff797b82 */ /* 0x000e300000000800 */
[----:B------:R-:W0:Y:S01]  /*3100*/  LDC R55, c[0x0][0x3b8] ;  /* 0x0000ee00ff377b82 */ /* 0x000e220000000800 */
[----:B-1----:R-:W-:Y:S01]  /*3110*/  IMAD R56, R5, 0x95, RZ ;  /* 0x0000009505387824 */ /* 0x002fe200078e02ff */
[----:B------:R-:W-:-:S06]  /*3120*/  LEA.HI.X.SX32 R89, R132, R3, 0x1, P0 ;  /* 0x0000000384597211 */ /* 0x000fcc00000f0eff */
[----:B------:R-:W1:Y:S01]  /*3130*/  LDC R91, c[0x0][0x3b8] ;  /* 0x0000ee00ff5b7b82 */ /* 0x000e620000000800 */
[--C-:B------:R-:W-:Y:S02]  /*3140*/  IMAD R88, R101, 0x130, R128.reuse ;  /* 0x0000013065587824 */ /* 0x100fe400078e0280 */
[----:B------:R-:W-:-:S05]  /*3150*/  IMAD R86, R117, 0x132, R128 ;  /* 0x0000013275567824 */ /* 0x000fca00078e0280 */
[----:B------:R-:W1:Y:S01]  /*3160*/  LDC R93, c[0x0][0x3b8] ;  /* 0x0000ee00ff5d7b82 */ /* 0x000e620000000800 */
[--C-:B------:R-:W-:Y:S01]  /*3170*/  IMAD R32, R107, 0x128, R128.reuse ;  /* 0x000001286b207824 */ /* 0x100fe200078e0280 */
[-C--:B------:R-:W-:Y:S02]  /*3180*/  LEA.HI.X.SX32 R17, R56, R3.reuse, 0x1, P5 ;  /* 0x0000000338117211 */ /* 0x080fe400028f0eff */
[----:B------:R0:W2:Y:S04]  /*3190*/  LDG.E.U16 R56, desc[UR12][R84.64] ;  /* 0x0000000c54387981 */ /* 0x0000a8000c1e1500 */
[----:B------:R-:W1:Y:S08]  /*31a0*/  LDC R177, c[0x0][0x3b8] ;  /* 0x0000ee00ffb17b82 */ /* 0x000e700000000800 */
[----:B------:R-:W5:Y:S01]  /*31b0*/  LDC R116, c[0x0][0x3b8] ;  /* 0x0000ee00ff747b82 */ /* 0x000f620000000800 */
[--C-:B0-----:R-:W-:Y:S01]  /*31c0*/  IMAD R84, R159, 0x134, R128.reuse ;  /* 0x000001349f547824 */ /* 0x101fe200078e0280 */
[----:B------:R-:W-:Y:S01]  /*31d0*/  LEA.HI.X.SX32 R85, R7, R3, 0x1, P3 ;  /* 0x0000000307557211 */ /* 0x000fe200018f0eff */
[----:B------:R-:W-:Y:S01]  /*31e0*/  IMAD R90, R5, 0x99, RZ ;  /* 0x00000099055a7824 */ /* 0x000fe200078e02ff */
[----:B------:R0:W2:Y:S04]  /*31f0*/  LDG.E.U16 R7, desc[UR12][R88.64] ;  /* 0x0000000c58077981 */ /* 0x0000a8000c1e1500 */
[----:B------:R-:W5:Y:S01]  /*3200*/  LDC R101, c[0x0][0x3b8] ;  /* 0x0000ee00ff657b82 */ /* 0x000f620000000800 */
[----:B------:R0:W2:Y:S04]  /*3210*/  LDG.E.U16 R17, desc[UR12][R16.64] ;  /* 0x0000000c10117981 */ /* 0x0000a8000c1e1500 */
[----:B------:R0:W2:Y:S03]  /*3220*/  LDG.E.U16 R67, desc[UR12][R84.64] ;  /* 0x0000000c54437981 */ /* 0x0000a6000c1e1500 */
[----:B------:R-:W5:Y:S01]  /*3230*/  LDC R117, c[0x0][0x3b8] ;  /* 0x0000ee00ff757b82 */ /* 0x000f620000000800 */
[----:B0-----:R-:W-:Y:S01]  /*3240*/  IMAD R88, R121, 0x138, R128 ;  /* 0x0000013879587824 */ /* 0x001fe200078e0280 */
[----:B------:R0:W2:Y:S06]  /*3250*/  LDG.E.U16 R33, desc[UR12][R32.64] ;  /* 0x0000000c20217981 */ /* 0x0000ac000c1e1500 */
[----:B------:R-:W5:Y:S01]  /*3260*/  LDC R107, c[0x0][0x3b8] ;  /* 0x0000ee00ff6b7b82 */ /* 0x000f620000000800 */
[----:B------:R-:W-:-:S02]  /*3270*/  SHF.L.U32 R16, R5, 0x3, RZ ;  /* 0x0000000305107819 */ /* 0x000fc400000006ff */
[----:B------:R-:W-:-:S05]  /*3280*/  LEA R84, P0, R55, R4, 0x4 ;  /* 0x0000000437547211 */ /* 0x000fca00078020ff */
[----:B------:R-:W5:Y:S01]  /*3290*/  LDC R121, c[0x0][0x3b8] ;  /* 0x0000ee00ff797b82 */ /* 0x000f620000000800 */
[-C--:B------:R-:W-:Y:S01]  /*32a0*/  LEA.HI.X.SX32 R87, R90, R3.reuse, 0x1, P4 ;  /* 0x000000035a577211 */ /* 0x080fe200020f0eff */
[C---:B0-----:R-:W-:Y:S01]  /*32b0*/  IMAD R32, R5.reuse, 0x9b, RZ ;  /* 0x0000009b05207824 */ /* 0x041fe200078e02ff */
[----:B------:R-:W-:Y:S01]  /*32c0*/  LEA.HI.X.SX32 R85, R16, R3, 0x1, P0 ;  /* 0x0000000310557211 */ /* 0x000fe200000f0eff */
[----:B------:R-:W-:-:S04]  /*32d0*/  IMAD R92, R5, 0x9d, RZ ;  /* 0x0000009d055c7824 */ /* 0x000fc800078e02ff */
[----:B------:R-:W0:Y:S01]  /*32e0*/  LDC R120, c[0x0][0x3b8] ;  /* 0x0000ee00ff787b82 */ /* 0x000e220000000800 */
[----:B------:R1:W2:Y:S02]  /*32f0*/  LDG.E.U16 R94, desc[UR12][R86.64] ;  /* 0x0000000c565e7981 */ /* 0x0002a4000c1e1500 */
[----:B-1----:R-:W-:Y:S01]  /*3300*/  IMAD R90, R91, 0x136, R128 ;  /* 0x000001365b5a7824 */ /* 0x002fe200078e0280 */
[-C--:B------:R-:W-:Y:S02]  /*3310*/  LEA.HI.X.SX32 R89, R126, R3.reuse, 0x1, P1 ;  /* 0x000000037e597211 */ /* 0x080fe400008f0eff */
[-C--:B------:R-:W-:Y:S01]  /*3320*/  LEA.HI.X.SX32 R91, R32, R3.reuse, 0x1, P2 ;  /* 0x00000003205b7211 */ /* 0x080fe200010f0eff */
[----:B------:R1:W2:Y:S01]  /*3330*/  LDG.E.U16 R185, desc[UR12][R84.64] ;  /* 0x0000000c54b97981 */ /* 0x0002a2000c1e1500 */
[----:B------:R-:W3:Y:S03]  /*3340*/  LDC R132, c[0x0][0x3b8] ;  /* 0x0000ee00ff847b82 */ /* 0x000ee60000000800 */
[----:B------:R5:W2:Y:S01]  /*3350*/  LDG.E.U16 R32, desc[UR12][R88.64] ;  /* 0x0000000c58207981 */ /* 0x000aa2000c1e1500 */
[----:B------:R-:W-:-:S02]  /*3360*/  LEA.HI.X.SX32 R87, R92, R3, 0x1, P6 ;  /* 0x000000035c577211 */ /* 0x000fc400030f0eff */
[----:B------:R-:W-:Y:S01]  /*3370*/  SHF.L.U32 R92, R5, 0x4, RZ ;  /* 0x00000004055c7819 */ /* 0x000fe200000006ff */
[----:B------:R-:W-:Y:S01]  /*3380*/  IMAD R86, R177, 0x13a, R128 ;  /* 0x0000013ab1567824 */ /* 0x000fe200078e0280 */
[----:B------:R5:W2:Y:S01]  /*3390*/  LDG.E.U16 R55, desc[UR12][R90.64] ;  /* 0x0000000c5a377981 */ /* 0x000aa2000c1e1500 */
[----:B------:R-:W3:Y:S01]  /*33a0*/  LDC R126, c[0x0][0x3b8] ;  /* 0x0000ee00ff7e7b82 */ /* 0x000ee20000000800 */
[-C--:B-1----:R-:W-:Y:S01]  /*33b0*/  LEA R84, P0, R93, R4.reuse, 0x5 ;  /* 0x000000045d547211 */ /* 0x082fe200078028ff */
[----:B-----5:R-:W-:Y:S01]  /*33c0*/  IMAD R117, R117, 0x150, RZ ;  /* 0x0000015075757824 */ /* 0x020fe200078e02ff */
[C---:B------:R-:W-:Y:S01]  /*33d0*/  SHF.L.U32 R100, R5.reuse, 0x5, RZ ;  /* 0x0000000505647819 */ /* 0x040fe200000006ff */
[----:B------:R-:W-:Y:S01]  /*33e0*/  IMAD R89, R116, 0x140, RZ ;  /* 0x0000014074597824 */ /* 0x000fe200078e02ff */
[----:B------:R-:W-:Y:S01]  /*33f0*/  LEA.HI.X.SX32 R85, R92, R3, 0x1, P0 ;  /* 0x000000035c557211 */ /* 0x000fe200000f0eff */
[----:B------:R1:W5:Y:S01]  /*3400*/  LDG.E.U16 R16, desc[UR12][R86.64] ;  /* 0x0000000c56107981 */ /* 0x000362000c1e1500 */
[----:B------:R-:W-:Y:S01]  /*3410*/  SHF.L.U32 R106, R5, 0x6, RZ ;  /* 0x00000006056a7819 */ /* 0x000fe200000006ff */
[----:B------:R-:W3:Y:S01]  /*3420*/  LDC R92, c[0x0][0x3b8] ;  /* 0x0000ee00ff5c7b82 */ /* 0x000ee20000000800 */
[-C--:B------:R-:W-:Y:S01]  /*3430*/  LEA R90, P1, R101, R4.reuse, 0x6 ;  /* 0x00000004655a7211 */ /* 0x080fe200078230ff */
[----:B------:R0:W2:Y:S01]  /*3440*/  LDG.E.U16 R177, desc[UR12][R84.64] ;  /* 0x0000000c54b17981 */ /* 0x0000a2000c1e1500 */
[----:B------:R-:W-:-:S02]  /*3450*/  LEA R88, P0, R107, R4, 0x7 ;  /* 0x000000046b587211 */ /* 0x000fc400078038ff */
[-C--:B------:R-:W-:Y:S01]  /*3460*/  LEA.HI.X.SX32 R91, R100, R3.reuse, 0x1, P1 ;  /* 0x00000003645b7211 */ /* 0x080fe200008f0eff */
[----:B------:R-:W-:Y:S01]  /*3470*/  IMAD R121, R121, 0x170, RZ ;  /* 0x0000017079797824 */ /* 0x000fe200078e02ff */
[-C--:B-1----:R-:W-:Y:S01]  /*3480*/  IADD3 R86, P2, PT, R89, R4.reuse, RZ ;  /* 0x0000000459567210 */ /* 0x082fe20007f5e0ff */
[----:B------:R-:W1:Y:S01]  /*3490*/  LDC R101, c[0x0][0x3b8] ;  /* 0x0000ee00ff657b82 */ /* 0x000e620000000800 */
[-C--:B------:R-:W-:Y:S01]  /*34a0*/  LEA.HI.X.SX32 R89, R106, R3.reuse, 0x1, P0 ;  /* 0x000000036a597211 */ /* 0x080fe200000f0eff */
[----:B0-----:R-:W-:Y:S01]  /*34b0*/  IMAD R93, R120, 0x160, RZ ;  /* 0x00000160785d7824 */ /* 0x001fe200078e02ff */
[-C--:B------:R-:W-:Y:S01]  /*34c0*/  IADD3 R84, P1, PT, R117, R4.reuse, RZ ;  /* 0x0000000475547210 */ /* 0x080fe20007f3e0ff */
[----:B------:R0:W2:Y:S03]  /*34d0*/  LDG.E.U16 R159, desc[UR12][R90.64] ;  /* 0x0000000c5a9f7981 */ /* 0x0000a6000c1e1500 */
[----:B------:R-:W-:Y:S01]  /*34e0*/  LEA.HI.X.SX32 R85, R119, R3, 0x1, P1 ;  /* 0x0000000377557211 */ /* 0x000fe200008f0eff */
[----:B------:R-:W4:Y:S01]  /*34f0*/  LDC R106, c[0x0][0x3b8] ;  /* 0x0000ee00ff6a7b82 */ /* 0x000f220000000800 */
[----:B------:R3:W2:Y:S07]  /*3500*/  LDG.E.U16 R119, desc[UR12][R88.64] ;  /* 0x0000000c58777981 */ /* 0x0006ae000c1e1500 */
[----:B------:R-:W4:Y:S01]  /*3510*/  LDC R107, c[0x0][0x3b8] ;  /* 0x0000ee00ff6b7b82 */ /* 0x000f220000000800 */
[-C--:B0-----:R-:W-:Y:S01]  /*3520*/  IADD3 R90, P0, PT, R93, R4.reuse, RZ ;  /* 0x000000045d5a7210 */ /* 0x081fe20007f1e0ff */
[----:B------:R0:W2:Y:S01]  /*3530*/  LDG.E.U16 R116, desc[UR12][R84.64] ;  /* 0x0000000c54747981 */ /* 0x0000a2000c1e1500 */
[----:B---3--:R-:W-:Y:S01]  /*3540*/  IADD3 R88, P1, PT, R121, R4, RZ ;  /* 0x0000000479587210 */ /* 0x008fe20007f3e0ff */
[----:B------:R-:W-:-:S04]  /*3550*/  IMAD R89, R132, 0x190, RZ ;  /* 0x0000019084597824 */ /* 0x000fc800078e02ff */
[----:B------:R-:W3:Y:S01]  /*3560*/  LDC R121, c[0x0][0x3b8] ;  /* 0x0000ee00ff797b82 */ /* 0x000ee20000000800 */
[-C--:B------:R-:W-:Y:S01]  /*3570*/  LEA.HI.X.SX32 R87, R125, R3.reuse, 0x1, P2 ;  /* 0x000000037d577211 */ /* 0x080fe200010f0eff */
[----:B------:R-:W-:Y:S01]  /*3580*/  IMAD R125, R126, 0x180, RZ ;  /* 0x000001807e7d7824 */ /* 0x000fe200078e02ff */
[-C--:B------:R-:W-:Y:S02]  /*3590*/  LEA.HI.X.SX32 R91, R114, R3.reuse, 0x1, P0 ;  /* 0x00000003725b7211 */ /* 0x080fe400000f0eff */
[----:B0-----:R-:W-:Y:S01]  /*35a0*/  IADD3 R84, P0, PT, R89, R4, RZ ;  /* 0x0000000459547210 */ /* 0x001fe20007f1e0ff */
[----:B------:R0:W2:Y:S02]  /*35b0*/  LDG.E.U16 R117, desc[UR12][R86.64] ;  /* 0x0000000c56757981 */ /* 0x0000a4000c1e1500 */
[----:B------:R-:W4:Y:S01]  /*35c0*/  LDC R126, c[0x0][0x3b8] ;  /* 0x0000ee00ff7e7b82 */ /* 0x000f220000000800 */
[----:B------:R-:W-:-:S07]  /*35d0*/  LEA.HI.X.SX32 R85, R109, R3, 0x1, P0 ;  /* 0x000000036d557211 */ /* 0x000fce00000f0eff */
[----:B------:R-:W4:Y:S01]  /*35e0*/  LDC R100, c[0x0][0x3b8] ;  /* 0x0000ee00ff647b82 */ /* 0x000f220000000800 */
[-C--:B0-----:R-:W-:Y:S01]  /*35f0*/  IADD3 R86, P2, PT, R125, R4.reuse, RZ ;  /* 0x000000047d567210 */ /* 0x081fe20007f5e0ff */
[----:B------:R-:W-:Y:S01]  /*3600*/  IMAD R125, R92, 0x1a0, RZ ;  /* 0x000001a05c7d7824 */ /* 0x000fe200078e02ff */
[----:B------:R0:W2:Y:S01]  /*3610*/  LDG.E.U16 R109, desc[UR12][R84.64] ;  /* 0x0000000c546d7981 */ /* 0x0000a2000c1e1500 */
[----:B-1----:R-:W-:Y:S01]  /*3620*/  IMAD R101, R101, 0x1b0, RZ ;  /* 0x000001b065657824 */ /* 0x002fe200078e02ff */
[-C--:B------:R-:W-:Y:S01]  /*3630*/  LEA.HI.X.SX32 R89, R113, R3.reuse, 0x1, P1 ;  /* 0x0000000371597211 */ /* 0x080fe200008f0eff */
[----:B----4-:R-:W-:Y:S01]  /*3640*/  IMAD R107, R107, 0x1d0, RZ ;  /* 0x000001d06b6b7824 */ /* 0x010fe200078e02ff */
[----:B------:R-:W-:Y:S01]  /*3650*/  LEA.HI.X.SX32 R87, R110, R3, 0x1, P2 ;  /* 0x000000036e577211 */ /* 0x000fe200010f0eff */
[----:B------:R-:W1:Y:S01]  /*3660*/  LDC R93, c[0x0][0x3b8] ;  /* 0x0000ee00ff5d7b82 */ /* 0x000e620000000800 */
[----:B------:R4:W2:Y:S01]  /*3670*/  LDG.E.U16 R114, desc[UR12][R90.64] ;  /* 0x0000000c5a727981 */ /* 0x0008a2000c1e1500 */
[----:B0-----:R-:W-:Y:S01]  /*3680*/  IADD3 R84, P0, PT, R125, R4, RZ ;  /* 0x000000047d547210 */ /* 0x001fe20007f1e0ff */
[----:B---3--:R-:W-:-:S02]  /*3690*/  IMAD R121, R121, 0x1e0, RZ ;  /* 0x000001e079797824 */ /* 0x008fc400078e02ff */
[----:B------:R0:W3:Y:S03]  /*36a0*/  LDG.E.U16 R113, desc[UR12][R88.64] ;  /* 0x0000000c58717981 */ /* 0x0000e6000c1e1500 */
[----:B------:R-:W1:Y:S01]  /*36b0*/  LDC R120, c[0x0][0x3b8] ;  /* 0x0000ee00ff787b82 */ /* 0x000e620000000800 */
[----:B------:R-:W-:Y:S01]  /*36c0*/  LEA.HI.X.SX32 R85, R124, R3, 0x1, P0 ;  /* 0x000000037c557211 */ /* 0x000fe200000f0eff */
[----:B----4-:R-:W-:Y:S01]  /*36d0*/  IMAD R91, R106, 0x1c0, RZ ;  /* 0x000001c06a5b7824 */ /* 0x010fe200078e02ff */
[----:B------:R-:W-:Y:S01]  /*36e0*/  IADD3 R90, P1, PT, R101, R4, RZ ;  /* 0x00000004655a7210 */ /* 0x000fe20007f3e0ff */
[----:B------:R4:W2:Y:S01]  /*36f0*/  LDG.E.U16 R110, desc[UR12][R86.64] ;  /* 0x0000000c566e7981 */ /* 0x0008a2000c1e1500 */
[----:B------:R-:W-:-:S03]  /*3700*/  IMAD R225, R126, 0x1f0, RZ ;  /* 0x000001f07ee17824 */ /* 0x000fc600078e02ff */
[----:B------:R-:W1:Y:S01]  /*3710*/  LDC R124, c[0x0][0x3b8] ;  /* 0x0000ee00ff7c7b82 */ /* 0x000e620000000800 */
[-C--:B0-----:R-:W-:Y:S02]  /*3720*/  IADD3 R88, P0, PT, R91, R4.reuse, RZ ;  /* 0x000000045b587210 */ /* 0x081fe40007f1e0ff */
[----:B------:R-:W-:Y:S02]  /*3730*/  LEA.HI.X.SX32 R91, R123, R3, 0x1, P1 ;  /* 0x000000037b5b7211 */ /* 0x000fe400008f0eff */
[----:B----4-:R-:W-:-:S03]  /*3740*/  IADD3 R86, P2, PT, R107, R4, RZ ;  /* 0x000000046b567210 */ /* 0x010fc60007f5e0ff */
[----:B------:R-:W0:Y:S01]  /*3750*/  LDC R123, c[0x0][0x3b8] ;  /* 0x0000ee00ff7b7b82 */ /* 0x000e220000000800 */
[----:B------:R4:W2:Y:S01]  /*3760*/  LDG.E.U16 R107, desc[UR12][R84.64] ;  /* 0x0000000c546b7981 */ /* 0x0008a2000c1e1500 */
[----:B------:R-:W-:-:S03]  /*3770*/  LEA.HI.X.SX32 R87, R103, R3, 0x1, P2 ;  /* 0x0000000367577211 */ /* 0x000fc600010f0eff */
[----:B------:R4:W2:Y:S03]  /*3780*/  LDG.E.U16 R106, desc[UR12][R90.64] ;  /* 0x0000000c5a6a7981 */ /* 0x0008a6000c1e1500 */
[----:B------:R-:W0:Y:S01]  /*3790*/  LDC R125, c[0x0][0x3b8] ;  /* 0x0000ee00ff7d7b82 */ /* 0x000e220000000800 */
[----:B----4-:R-:W-:-:S07]  /*37a0*/  IADD3 R84, P1, PT, R121, R4, RZ ;  /* 0x0000000479547210 */ /* 0x010fce0007f3e0ff */
[----:B------:R-:W4:Y:S01]  /*37b0*/  LDC R121, c[0x0][0x3b8] ;  /* 0x0000ee00ff797b82 */ /* 0x000f220000000800 */
[----:B------:R-:W-:Y:S01]  /*37c0*/  IMAD R91, R100, 0x152, RZ ;  /* 0x00000152645b7824 */ /* 0x000fe200078e02ff */
[----:B------:R-:W-:Y:S02]  /*37d0*/  IADD3 R90, P2, PT, R225, R4, RZ ;  /* 0x00000004e15a7210 */ /* 0x000fe40007f5e0ff */
[-C--:B------:R-:W-:Y:S02]  /*37e0*/  LEA.HI.X.SX32 R85, R75, R3.reuse, 0x1, P1 ;  /* 0x000000034b557211 */ /* 0x080fe400008f0eff */
[----:B------:R1:W2:Y:S01]  /*37f0*/  LDG.E.U16 R75, desc[UR12][R86.64] ;  /* 0x0000000c564b7981 */ /* 0x0002a2000c1e1500 */
[----:B------:R-:W-:Y:S01]  /*3800*/  LEA.HI.X.SX32 R89, R122, R3, 0x1, P0 ;  /* 0x000000037a597211 */ /* 0x000fe200000f0eff */
[----:B-1----:R-:W-:Y:S01]  /*3810*/  IMAD R93, R93, 0x142, RZ ;  /* 0x000001425d5d7824 */ /* 0x002fe200078e02ff */
[----:B------:R-:W1:Y:S01]  /*3820*/  LDC R172, c[0x0][0x3b8] ;  /* 0x0000ee00ffac7b82 */ /* 0x000e620000000800 */
[----:B------:R0:W2:Y:S01]  /*3830*/  LDG.E.U16 R101, desc[UR12][R84.64] ;  /* 0x0000000c54657981 */ /* 0x0000a2000c1e1500 */
[----:B------:R-:W-:-:S03]  /*3840*/  IMAD R92, R5, 0xa1, RZ ;  /* 0x000000a1055c7824 */ /* 0x000fc600078e02ff */
[----:B------:R0:W2:Y:S01]  /*3850*/  LDG.E.U16 R103, desc[UR12][R88.64] ;  /* 0x0000000c58677981 */ /* 0x0000a2000c1e1500 */
[-C--:B------:R-:W-:Y:S02]  /*3860*/  IADD3 R86, P1, PT, R91, R4.reuse, RZ ;  /* 0x000000045b567210 */ /* 0x080fe40007f3e0ff */
[----:B------:R-:W-:Y:S02]  /*3870*/  LEA.HI.X.SX32 R91, R83, R3, 0x1, P2 ;  /* 0x00000003535b7211 */ /* 0x000fe400010f0eff */
[----:B------:R-:W1:Y:S01]  /*3880*/  LDC R83, c[0x0][0x3b8] ;  /* 0x0000ee00ff537b82 */ /* 0x000e620000000800 */
[----:B0-----:R-:W-:Y:S01]  /*3890*/  IMAD R85, R120, 0x162, RZ ;  /* 0x0000016278557824 */ /* 0x001fe200078e02ff */
[----:B------:R-:W-:Y:S01]  /*38a0*/  IADD3 R88, P0, PT, R93, R4, RZ ;  /* 0x000000045d587210 */ /* 0x000fe20007f1e0ff */
[----:B------:R-:W-:-:S03]  /*38b0*/  IMAD R100, R5, 0xa9, RZ ;  /* 0x000000a905647824 */ /* 0x000fc600078e02ff */
[-C--:B------:R-:W-:Y:S01]  /*38c0*/  IADD3 R84, P2, PT, R85, R4.reuse, RZ ;  /* 0x0000000455547210 */ /* 0x080fe20007f5e0ff */
[----:B------:R-:W-:Y:S01]  /*38d0*/  IMAD R120, R5, 0xb1, RZ ;  /* 0x000000b105787824 */ /* 0x000fe200078e02ff */
[-C--:B------:R-:W-:Y:S01]  /*38e0*/  LEA.HI.X.SX32 R89, R92, R3.reuse, 0x1, P0 ;  /* 0x000000035c597211 */ /* 0x080fe200000f0eff */
[----:B----4-:R-:W-:Y:S01]  /*38f0*/  IMAD R121, R121, 0x172, RZ ;  /* 0x0000017279797824 */ /* 0x010fe200078e02ff */
[-C--:B------:R-:W-:Y:S01]  /*3900*/  LEA.HI.X.SX32 R87, R100, R3.reuse, 0x1, P1 ;  /* 0x0000000364577211 */ /* 0x080fe200008f0eff */
[----:B------:R-:W-:Y:S01]  /*3910*/  IMAD R123, R123, 0x182, RZ ;  /* 0x000001827b7b7824 */ /* 0x000fe200078e02ff */
[-C--:B------:R-:W-:Y:S01]  /*3920*/  LEA.HI.X.SX32 R85, R120, R3.reuse, 0x1, P2 ;  /* 0x0000000378557211 */ /* 0x080fe200010f0eff */
[----:B------:R0:W4:Y:S01]  /*3930*/  LDG.E.U16 R93, desc[UR12][R88.64] ;  /* 0x0000000c585d7981 */ /* 0x000122000c1e1500 */
[----:B------:R-:W-:Y:S01]  /*3940*/  IMAD R122, R5, 0xb9, RZ ;  /* 0x000000b9057a7824 */ /* 0x000fe200078e02ff */
[----:B------:R-:W-:Y:S01]  /*3950*/  IADD3 R120, P0, PT, R121, R4, RZ ;  /* 0x0000000479787210 */ /* 0x000fe20007f1e0ff */
[----:B------:R-:W-:Y:S01]  /*3960*/  IMAD R125, R125, 0x1a2, RZ ;  /* 0x000001a27d7d7824 */ /* 0x000fe200078e02ff */
[----:B------:R1:W2:Y:S02]  /*3970*/  LDG.E.U16 R100, desc[UR12][R90.64] ;  /* 0x0000000c5a647981 */ /* 0x0002a4000c1e1500 */
[----:B------:R-:W-:-:S02]  /*3980*/  LEA.HI.X.SX32 R121, R122, R3, 0x1, P0 ;  /* 0x000000037a797211 */ /* 0x000fc400000f0eff */
[----:B------:R1:W2:Y:S01]  /*3990*/  LDG.E.U16 R92, desc[UR12][R86.64] ;  /* 0x0000000c565c7981 */ /* 0x0002a2000c1e1500 */
[----:B0-----:R-:W-:Y:S01]  /*39a0*/  IMAD R89, R124, 0x192, RZ ;  /* 0x000001927c597824 */ /* 0x001fe200078e02ff */
[-C--:B------:R-:W-:Y:S01]  /*39b0*/  IADD3 R88, P1, PT, R123, R4.reuse, RZ ;  /* 0x000000047b587210 */ /* 0x080fe20007f3e0ff */
[C---:B------:R-:W-:Y:S02]  /*39c0*/  IMAD R124, R5.reuse, 0xc9, RZ ;  /* 0x000000c9057c7824 */ /* 0x040fe400078e02ff */
[C---:B-1----:R-:W-:Y:S01]  /*39d0*/  IMAD R90, R5.reuse, 0xc1, RZ ;  /* 0x000000c1055a7824 */ /* 0x042fe200078e02ff */
[----:B------:R0:W2:Y:S01]  /*39e0*/  LDG.E.U16 R91, desc[UR12][R84.64] ;  /* 0x0000000c545b7981 */ /* 0x0000a2000c1e1500 */
[----:B------:R-:W-:Y:S01]  /*39f0*/  IMAD R122, R5, 0xd1, RZ ;  /* 0x000000d1057a7824 */ /* 0x000fe200078e02ff */
[----:B------:R-:W-:Y:S01]  /*3a00*/  IADD3 R86, P2, PT, R89, R4, RZ ;  /* 0x0000000459567210 */ /* 0x000fe20007f5e0ff */
[----:B------:R-:W-:Y:S01]  /*3a10*/  IMAD R83, R83, 0x1b2, RZ ;  /* 0x000001b253537824 */ /* 0x000fe200078e02ff */
[----:B------:R-:W-:-:S02]  /*3a20*/  LEA.HI.X.SX32 R89, R90, R3, 0x1, P1 ;  /* 0x000000035a597211 */ /* 0x000fc400008f0eff */
[-C--:B------:R-:W-:Y:S01]  /*3a30*/  LEA.HI.X.SX32 R87, R124, R3.reuse, 0x1, P2 ;  /* 0x000000037c577211 */ /* 0x080fe200010f0eff */
[----:B------:R1:W2:Y:S01]  /*3a40*/  LDG.E.U16 R90, desc[UR12][R120.64] ;  /* 0x0000000c785a7981 */ /* 0x0002a2000c1e1500 */
[-C--:B0-----:R-:W-:Y:S01]  /*3a50*/  IADD3 R84, P0, PT, R125, R4.reuse, RZ ;  /* 0x000000047d547210 */ /* 0x081fe20007f1e0ff */
[----:B------:R-:W-:Y:S02]  /*3a60*/  IMAD R126, R5, 0xd9, RZ ;  /* 0x000000d9057e7824 */ /* 0x000fe400078e02ff */
[----:B------:R-:W2:Y:S01]  /*3a70*/  LDG.E.U16 R89, desc[UR12][R88.64] ;  /* 0x0000000c58597981 */ /* 0x000ea2000c1e1500 */
[-C--:B------:R-:W-:Y:S01]  /*3a80*/  LEA.HI.X.SX32 R85, R122, R3.reuse, 0x1, P0 ;  /* 0x000000037a557211 */ /* 0x080fe200000f0eff */
[----:B------:R-:W-:Y:S01]  /*3a90*/  IMAD R123, R162, 0x1d2, RZ ;  /* 0x000001d2a27b7824 */ /* 0x000fe200078e02ff */
[----:B------:R-:W-:Y:S01]  /*3aa0*/  IADD3 R124, P0, PT, R83, R4, RZ ;  /* 0x00000004537c7210 */ /* 0x000fe20007f1e0ff */
[----:B-1----:R-:W-:Y:S01]  /*3ab0*/  IMAD R121, R160, 0x1c2, RZ ;  /* 0x000001c2a0797824 */ /* 0x002fe200078e02ff */
[----:B------:R-:W0:Y:S01]  /*3ac0*/  LDC R162, c[0x0][0x3b8] ;  /* 0x0000ee00ffa27b82 */ /* 0x000e220000000800 */
[----:B------:R-:W-:Y:S01]  /*3ad0*/  IMAD R83, R164, 0x1e2, RZ ;  /* 0x000001e2a4537824 */ /* 0x000fe200078e02ff */
[----:B------:R1:W2:Y:S01]  /*3ae0*/  LDG.E.U16 R88, desc[UR12][R86.64] ;  /* 0x0000000c56587981 */ /* 0x0002a2000c1e1500 */
[----:B------:R-:W-:Y:S01]  /*3af0*/  IMAD R132, R5, 0xe1, RZ ;  /* 0x000000e105847824 */ /* 0x000fe200078e02ff */
[----:B------:R-:W-:-:S04]  /*3b00*/  LEA.HI.X.SX32 R125, R126, R3, 0x1, P0 ;  /* 0x000000037e7d7211 */ /* 0x000fc800000f0eff */
[----:B------:R-:W0:Y:S01]  /*3b10*/  LDC R160, c[0x0][0x3b8] ;  /* 0x0000ee00ffa07b82 */ /* 0x000e220000000800 */
[-C--:B------:R-:W-:Y:S01]  /*3b20*/  IADD3 R122, P2, PT, R123, R4.reuse, RZ ;  /* 0x000000047b7a7210 */ /* 0x080fe20007f5e0ff */
[C---:B------:R-:W-:Y:S01]  /*3b30*/  IMAD R126, R5.reuse, 0xf1, RZ ;  /* 0x000000f1057e7824 */ /* 0x040fe200078e02ff */
[----:B------:R1:W2:Y:S02]  /*3b40*/  LDG.E.U16 R87, desc[UR12][R84.64] ;  /* 0x0000000c54577981 */ /* 0x0002a4000c1e1500 */
[----:B-1----:R-:W-:Y:S01]  /*3b50*/  IMAD R86, R5, 0xe9, RZ ;  /* 0x000000e905567824 */ /* 0x002fe200078e02ff */
[-C--:B------:R-:W-:Y:S01]  /*3b60*/  IADD3 R120, P0, PT, R83, R4.reuse, RZ ;  /* 0x0000000453787210 */ /* 0x080fe20007f1e0ff */
[----:B------:R-:W-:Y:S01]  /*3b70*/  IMAD R227, R166, 0x1f2, RZ ;  /* 0x000001f2a6e37824 */ /* 0x000fe200078e02ff */
[----:B------:R-:W1:Y:S01]  /*3b80*/  LDC R164, c[0x0][0x3b8] ;  /* 0x0000ee00ffa47b82 */ /* 0x000e620000000800 */
[----:B------:R-:W-:-:S07]  /*3b90*/  IADD3 R84, P1, PT, R121, R4, RZ ;  /* 0x0000000479547210 */ /* 0x000fce0007f3e0ff */
[----:B------:R-:W1:Y:S01]  /*3ba0*/  LDC R166, c[0x0][0x3b8] ;  /* 0x0000ee00ffa67b82 */ /* 0x000e620000000800 */
[-C--:B------:R-:W-:Y:S02]  /*3bb0*/  LEA.HI.X.SX32 R123, R86, R3.reuse, 0x1, P2 ;  /* 0x00000003567b7211 */ /* 0x080fe400010f0eff */
[-C--:B------:R-:W-:Y:S01]  /*3bc0*/  LEA.HI.X.SX32 R85, R132, R3.reuse, 0x1, P1 ;  /* 0x0000000384557211 */ /* 0x080fe200008f0eff */
[----:B------:R0:W2:Y:S01]  /*3bd0*/  LDG.E.U16 R86, desc[UR12][R124.64] ;  /* 0x0000000c7c567981 */ /* 0x0000a2000c1e1500 */
[----:B------:R-:W-:Y:S01]  /*3be0*/  LEA.HI.X.SX32 R121, R126, R3, 0x1, P0 ;  /* 0x000000037e797211 */ /* 0x000fe200000f0eff */
[----:B------:R-:W-:-:S03]  /*3bf0*/  IMAD R126, R5, 0xf9, RZ ;  /* 0x000000f9057e7824 */ /* 0x000fc600078e02ff */
[----:B------:R-:W2:Y:S01]  /*3c00*/  LDG.E.U16 R85, desc[UR12][R84.64] ;  /* 0x0000000c54557981 */ /* 0x000ea2000c1e1500 */
[----:B------:R-:W-:-:S03]  /*3c10*/  IMAD R225, R136, 0x144, RZ ;  /* 0x0000014488e17824 */ /* 0x000fc600078e02ff */
[----:B------:R0:W2:Y:S02]  /*3c20*/  LDG.E.U16 R83, desc[UR12][R120.64] ;  /* 0x0000000c78537981 */ /* 0x0000a4000c1e1500 */
[----:B0-----:R-:W-:Y:S02]  /*3c30*/  IMAD R125, R156, 0x154, RZ ;  /* 0x000001549c7d7824 */ /* 0x001fe400078e02ff */
[----:B------:R-:W0:Y:S01]  /*3c40*/  LDC R156, c[0x0][0x3b8] ;  /* 0x0000ee00ff9c7b82 */ /* 0x000e220000000800 */
[----:B------:R1:W2:Y:S01]  /*3c50*/  LDG.E.U16 R84, desc[UR12][R122.64] ;  /* 0x0000000c7a547981 */ /* 0x0002a2000c1e1500 */
[-C--:B------:R-:W-:Y:S02]  /*3c60*/  IADD3 R120, P2, PT, R227, R4.reuse, RZ ;  /* 0x00000004e3787210 */ /* 0x080fe40007f5e0ff */
[----:B------:R-:W-:Y:S01]  /*3c70*/  IADD3 R124, P1, PT, R125, R4, RZ ;  /* 0x000000047d7c7210 */ /* 0x000fe20007f3e0ff */
[----:B-1----:R-:W-:Y:S01]  /*3c80*/  IMAD R123, R158, 0x164, RZ ;  /* 0x000001649e7b7824 */ /* 0x002fe200078e02ff */
[----:B------:R-:W-:-:S02]  /*3c90*/  LEA.HI.X.SX32 R121, R126, R3, 0x1, P2 ;  /* 0x000000037e797211 */ /* 0x000fc400010f0eff */
[-C--:B------:R-:W-:Y:S01]  /*3ca0*/  IADD3 R122, P0, PT, R225, R4.reuse, RZ ;  /* 0x00000004e17a7210 */ /* 0x080fe20007f1e0ff */
[----:B------:R-:W-:Y:S01]  /*3cb0*/  IMAD R227, R162, 0x184, RZ ;  /* 0x00000184a2e37824 */ /* 0x000fe200078e02ff */
[-C--:B------:R-:W-:Y:S02]  /*3cc0*/  IADD3 R126, P2, PT, R123, R4.reuse, RZ ;  /* 0x000000047b7e7210 */ /* 0x080fe40007f5e0ff */
[-C--:B------:R-:W-:Y:S01]  /*3cd0*/  LEA.HI.X.SX32 R125, R127, R3.reuse, 0x1, P1 ;  /* 0x000000037f7d7211 */ /* 0x080fe200008f0eff */
[----:B------:R-:W-:Y:S01]  /*3ce0*/  IMAD R225, R160, 0x174, RZ ;  /* 0x00000174a0e17824 */ /* 0x000fe200078e02ff */
[-C--:B------:R-:W-:Y:S01]  /*3cf0*/  LEA.HI.X.SX32 R127, R130, R3.reuse, 0x1, P2 ;  /* 0x00000003827f7211 */ /* 0x080fe200010f0eff */
[----:B------:R-:W1:Y:S01]  /*3d00*/  LDC R158, c[0x0][0x3b8] ;  /* 0x0000ee00ff9e7b82 */ /* 0x000e620000000800 */
[----:B------:R-:W-:Y:S01]  /*3d10*/  LEA.HI.X.SX32 R123, R129, R3, 0x1, P0 ;  /* 0x00000003817b7211 */ /* 0x000fe200000f0eff */
[----:B------:R-:W2:Y:S04]  /*3d20*/  LDG.E.U16 R132, desc[UR12][R124.64] ;  /* 0x0000000c7c847981 */ /* 0x000ea8000c1e1500 */
[----:B------:R5:W2:Y:S02]  /*3d30*/  LDG.E.U16 R136, desc[UR12][R126.64] ;  /* 0x0000000c7e887981 */ /* 0x000aa4000c1e1500 */
[----:B------:R-:W1:Y:S02]  /*3d40*/  LDC R160, c[0x0][0x3b8] ;  /* 0x0000ee00ffa07b82 */ /* 0x000e640000000800 */
[----:B------:R5:W2:Y:S04]  /*3d50*/  LDG.E.U16 R130, desc[UR12][R122.64] ;  /* 0x0000000c7a827981 */ /* 0x000aa8000c1e1500 */
[----:B------:R0:W2:Y:S01]  /*3d60*/  LDG.E.U16 R129, desc[UR12][R120.64] ;  /* 0x0000000c78817981 */ /* 0x0000a2000c1e1500 */
[----:B-----5:R-:W-:Y:S01]  /*3d70*/  IADD3 R126, P0, PT, R225, R4, RZ ;  /* 0x00000004e17e7210 */ /* 0x020fe20007f1e0ff */
[----:B------:R-:W5:Y:S01]  /*3d80*/  LDC R162, c[0x0][0x3b8] ;  /* 0x0000ee00ffa27b82 */ /* 0x000f620000000800 */
[----:B------:R-:W-:-:S02]  /*3d90*/  IMAD R123, R166, 0x1a4, RZ ;  /* 0x000001a4a67b7824 */ /* 0x000fc400078e02ff */
[-C--:B------:R-:W-:Y:S01]  /*3da0*/  LEA.HI.X.SX32 R127, R138, R3.reuse, 0x1, P0 ;  /* 0x000000038a7f7211 */ /* 0x080fe200000f0eff */
[----:B0-----:R-:W-:Y:S01]  /*3db0*/  IMAD R225, R156, 0x1b4, RZ ;  /* 0x000001b49ce17824 */ /* 0x001fe200078e02ff */
[-C--:B------:R-:W-:Y:S01]  /*3dc0*/  IADD3 R124, P1, PT, R227, R4.reuse, RZ ;  /* 0x00000004e37c7210 */ /* 0x080fe20007f3e0ff */
[----:B------:R-:W-:Y:S01]  /*3dd0*/  IMAD R121, R164, 0x194, RZ ;  /* 0x00000194a4797824 */ /* 0x000fe200078e02ff */
[-C--:B------:R-:W-:Y:S01]  /*3de0*/  IADD3 R120, P2, PT, R123, R4.reuse, RZ ;  /* 0x000000047b787210 */ /* 0x080fe20007f5e0ff */
[----:B------:R-:W0:Y:S01]  /*3df0*/  LDC R164, c[0x0][0x3b8] ;  /* 0x0000ee00ffa47b82 */ /* 0x000e220000000800 */
[-C--:B------:R-:W-:Y:S01]  /*3e00*/  LEA.HI.X.SX32 R125, R140, R3.reuse, 0x1, P1 ;  /* 0x000000038c7d7211 */ /* 0x080fe200008f0eff */
[----:B------:R1:W2:Y:S01]  /*3e10*/  LDG.E.U16 R138, desc[UR12][R126.64] ;  /* 0x0000000c7e8a7981 */ /* 0x0002a2000c1e1500 */
[-C--:B------:R-:W-:Y:S02]  /*3e20*/  IADD3 R122, P0, PT, R121, R4.reuse, RZ ;  /* 0x00000004797a7210 */ /* 0x080fe40007f1e0ff */
[-C--:B------:R-:W-:Y:S01]  /*3e30*/  LEA.HI.X.SX32 R121, R142, R3.reuse, 0x1, P2 ;  /* 0x000000038e797211 */ /* 0x080fe200010f0eff */
[----:B------:R1:W2:Y:S01]  /*3e40*/  LDG.E.U16 R140, desc[UR12][R124.64] ;  /* 0x0000000c7c8c7981 */ /* 0x0002a2000c1e1500 */
[-C--:B------:R-:W-:Y:S01]  /*3e50*/  LEA.HI.X.SX32 R123, R144, R3.reuse, 0x1, P0 ;  /* 0x00000003907b7211 */ /* 0x080fe200000f0eff */
[----:B------:R-:W0:Y:S02]  /*3e60*/  LDC R166, c[0x0][0x3b8] ;  /* 0x0000ee00ffa67b82 */ /* 0x000e240000000800 */
[----:B------:R1:W2:Y:S02]  /*3e70*/  LDG.E.U16 R144, desc[UR12][R120.64] ;  /* 0x0000000c78907981 */ /* 0x0002a4000c1e1500 */
[-C--:B-1----:R-:W-:Y:S01]  /*3e80*/  IADD3 R126, P1, PT, R225, R4.reuse, RZ ;  /* 0x00000004e17e7210 */ /* 0x082fe20007f3e0ff */
[----:B------:R-:W-:Y:S01]  /*3e90*/  IMAD R225, R168, 0x1c4, RZ ;  /* 0x000001c4a8e17824 */ /* 0x000fe200078e02ff */
[----:B------:R1:W2:Y:S02]  /*3ea0*/  LDG.E.U16 R142, desc[UR12][R122.64] ;  /* 0x0000000c7a8e7981 */ /* 0x0002a4000c1e1500 */
[-C--:B------:R-:W-:Y:S01]  /*3eb0*/  LEA.HI.X.SX32 R127, R146, R3.reuse, 0x1, P1 ;  /* 0x00000003927f7211 */ /* 0x080fe200008f0eff */
[----:B------:R-:W-:Y:S01]  /*3ec0*/  IMAD R125, R174, 0x1f4, RZ ;  /* 0x000001f4ae7d7824 */ /* 0x000fe200078e02ff */
[----:B------:R-:W3:Y:S01]  /*3ed0*/  LDC R168, c[0x0][0x3b8] ;  /* 0x0000ee00ffa87b82 */ /* 0x000ee20000000800 */
[----:B------:R-:W-:Y:S01]  /*3ee0*/  IADD3 R120, P0, PT, R225, R4, RZ ;  /* 0x00000004e1787210 */ /* 0x000fe20007f1e0ff */
[----:B------:R-:W-:Y:S01]  /*3ef0*/  IMAD R227, R170, 0x1d4, RZ ;  /* 0x000001d4aae37824 */ /* 0x000fe200078e02ff */
[----:B------:R5:W2:Y:S02]  /*3f00*/  LDG.E.U16 R146, desc[UR12][R126.64] ;  /* 0x0000000c7e927981 */ /* 0x000aa4000c1e1500 */
[----:B------:R-:W-:-:S02]  /*3f10*/  LEA.HI.X.SX32 R121, R148, R3, 0x1, P0 ;  /* 0x0000000394797211 */ /* 0x000fc400000f0eff */
[-C--:B-1----:R-:W-:Y:S01]  /*3f20*/  IADD3 R122, P1, PT, R227, R4.reuse, RZ ;  /* 0x00000004e37a7210 */ /* 0x082fe20007f3e0ff */
[----:B------:R-:W1:Y:S01]  /*3f30*/  LDC R170, c[0x0][0x3b8] ;  /* 0x0000ee00ffaa7b82 */ /* 0x000e620000000800 */
[----:B------:R-:W-:Y:S01]  /*3f40*/  IMAD R225, R158, 0x146, RZ ;  /* 0x000001469ee17824 */ /* 0x000fe200078e02ff */
[----:B------:R5:W2:Y:S02]  /*3f50*/  LDG.E.U16 R148, desc[UR12][R120.64] ;  /* 0x0000000c78947981 */ /* 0x000aa4000c1e1500 */
[-C--:B-----5:R-:W-:Y:S01]  /*3f60*/  IADD3 R126, P0, PT, R125, R4.reuse, RZ ;  /* 0x000000047d7e7210 */ /* 0x0a0fe20007f1e0ff */
[----:B------:R-:W-:Y:S01]  /*3f70*/  IMAD R156, R5, 0xa3, RZ ;  /* 0x000000a3059c7824 */ /* 0x000fe200078e02ff */
[----:B------:R-:W-:Y:S02]  /*3f80*/  IADD3 R124, P2, PT, R229, R4, RZ ;  /* 0x00000004e57c7210 */ /* 0x000fe40007f5e0ff */
[----:B------:R-:W5:Y:S01]  /*3f90*/  LDC R174, c[0x0][0x3b8] ;  /* 0x0000ee00ffae7b82 */ /* 0x000f620000000800 */
[----:B------:R-:W-:-:S02]  /*3fa0*/  LEA.HI.X.SX32 R127, R150, R3, 0x1, P0 ;  /* 0x00000003967f7211 */ /* 0x000fc400000f0eff */
[-C--:B------:R-:W-:Y:S01]  /*3fb0*/  LEA.HI.X.SX32 R123, R154, R3.reuse, 0x1, P1 ;  /* 0x000000039a7b7211 */ /* 0x080fe200008f0eff */
[----:B------:R-:W-:Y:S01]  /*3fc0*/  IMAD R121, R160, 0x156, RZ ;  /* 0x00000156a0797824 */ /* 0x000fe200078e02ff */
[----:B------:R-:W-:Y:S01]  /*3fd0*/  IADD3 R120, P0, PT, R225, R4, RZ ;  /* 0x00000004e1787210 */ /* 0x000fe20007f1e0ff */
[----:B------:R0:W2:Y:S01]  /*3fe0*/  LDG.E.U16 R154, desc[UR12][R126.64] ;  /* 0x0000000c7e9a7981 */ /* 0x0000a2000c1e1500 */
[----:B------:R-:W-:-:S03]  /*3ff0*/  LEA.HI.X.SX32 R125, R152, R3, 0x1, P2 ;  /* 0x00000003987d7211 */ /* 0x000fc600010f0eff */
[----:B------:R0:W2:Y:S01]  /*4000*/  LDG.E.U16 R150, desc[UR12][R122.64] ;  /* 0x0000000c7a967981 */ /* 0x0000a2000c1e1500 */
[----:B------:R-:W-:Y:S02]  /*4010*/  IMAD R158, R5, 0xab, RZ ;  /* 0x000000ab059e7824 */ /* 0x000fe400078e02ff */
[----:B0-----:R-:W-:Y:S01]  /*4020*/  IMAD R225, R166, 0x186, RZ ;  /* 0x00000186a6e17824 */ /* 0x001fe200078e02ff */
[----:B------:R0:W2:Y:S01]  /*4030*/  LDG.E.U16 R152, desc[UR12][R124.64] ;  /* 0x0000000c7c987981 */ /* 0x0000a2000c1e1500 */
[----:B------:R-:W-:Y:S02]  /*4040*/  IMAD R127, R164, 0x176, RZ ;  /* 0x00000176a47f7824 */ /* 0x000fe400078e02ff */
[----:B------:R-:W-:Y:S01]  /*4050*/  IMAD R123, R162, 0x166, RZ ;  /* 0x00000166a27b7824 */ /* 0x000fe200078e02ff */
[----:B------:R-:W-:Y:S01]  /*4060*/  IADD3 R122, P1, PT, R121, R4, RZ ;  /* 0x00000004797a7210 */ /* 0x000fe20007f3e0ff */
[----:B------:R-:W-:Y:S01]  /*4070*/  IMAD R162, R5, 0xbb, RZ ;  /* 0x000000bb05a27824 */ /* 0x000fe200078e02ff */
[----:B------:R-:W-:-:S02]  /*4080*/  LEA.HI.X.SX32 R121, R156, R3, 0x1, P0 ;  /* 0x000000039c797211 */ /* 0x000fc400000f0eff */
[-C--:B------:R-:W-:Y:S02]  /*4090*/  IADD3 R126, P0, PT, R127, R4.reuse, RZ ;  /* 0x000000047f7e7210 */ /* 0x080fe40007f1e0ff */
[-C--:B0-----:R-:W-:Y:S01]  /*40a0*/  IADD3 R124, P2, PT, R123, R4.reuse, RZ ;  /* 0x000000047b7c7210 */ /* 0x081fe20007f5e0ff */
[----:B------:R3:W2:Y:S01]  /*40b0*/  LDG.E.U16 R156, desc[UR12][R120.64] ;  /* 0x0000000c789c7981 */ /* 0x0006a2000c1e1500 */
[-C--:B------:R-:W-:Y:S02]  /*40c0*/  LEA.HI.X.SX32 R127, R162, R3.reuse, 0x1, P0 ;  /* 0x00000003a27f7211 */ /* 0x080fe400000f0eff */
[----:B------:R-:W-:Y:S01]  /*40d0*/  LEA.HI.X.SX32 R123, R158, R3, 0x1, P1 ;  /* 0x000000039e7b7211 */ /* 0x000fe200008f0eff */
[----:B------:R-:W-:Y:S02]  /*40e0*/  IMAD R164, R5, 0xc3, RZ ;  /* 0x000000c305a47824 */ /* 0x000fe400078e02ff */
[----:B------:R0:W2:Y:S01]  /*40f0*/  LDG.E.U16 R162, desc[UR12][R126.64] ;  /* 0x0000000c7ea27981 */ /* 0x0000a2000c1e1500 */
[----:B---3--:R-:W-:Y:S01]  /*4100*/  IMAD R121, R168, 0x196, RZ ;  /* 0x00000196a8797824 */ /* 0x008fe200078e02ff */
[----:B------:R-:W-:-:S02]  /*4110*/  IADD3 R120, P0, PT, R225, R4, RZ ;  /* 0x00000004e1787210 */ /* 0x000fc40007f1e0ff */
[----:B------:R1:W3:Y:S01]  /*4120*/  LDG.E.U16 R158, desc[UR12][R122.64] ;  /* 0x0000000c7a9e7981 */ /* 0x0002e2000c1e1500 */
[----:B0-----:R-:W-:Y:S02]  /*4130*/  IMAD R127, R172, 0x1b6, RZ ;  /* 0x000001b6ac7f7824 */ /* 0x001fe400078e02ff */
[----:B------:R-:W-:Y:S02]  /*4140*/  IMAD R160, R5, 0xb3, RZ ;  /* 0x000000b305a07824 */ /* 0x000fe400078e02ff */
[----:B-1----:R-:W-:Y:S01]  /*4150*/  IMAD R123, R170, 0x1a6, RZ ;  /* 0x000001a6aa7b7824 */ /* 0x002fe200078e02ff */
[-C--:B------:R-:W-:Y:S01]  /*4160*/  IADD3 R122, P1, PT, R121, R4.reuse, RZ ;  /* 0x00000004797a7210 */ /* 0x080fe20007f3e0ff */
[----:B------:R-:W-:Y:S01]  /*4170*/  IMAD R170, R5, 0xdb, RZ ;  /* 0x000000db05aa7824 */ /* 0x000fe200078e02ff */
[----:B------:R-:W-:Y:S02]  /*4180*/  LEA.HI.X.SX32 R121, R164, R3, 0x1, P0 ;  /* 0x00000003a4797211 */ /* 0x000fe400000f0eff */
[----:B------:R-:W-:-:S02]  /*4190*/  IADD3 R126, P0, PT, R127, R4, RZ ;  /* 0x000000047f7e7210 */ /* 0x000fc40007f1e0ff */
[-C--:B------:R-:W-:Y:S01]  /*41a0*/  LEA.HI.X.SX32 R125, R160, R3.reuse, 0x1, P2 ;  /* 0x00000003a07d7211 */ /* 0x080fe200010f0eff */
[C---:B------:R-:W-:Y:S01]  /*41b0*/  IMAD R166, R5.reuse, 0xcb, RZ ;  /* 0x000000cb05a67824 */ /* 0x040fe200078e02ff */
[----:B------:R-:W-:Y:S01]  /*41c0*/  LEA.HI.X.SX32 R127, R170, R3, 0x1, P0 ;  /* 0x00000003aa7f7211 */ /* 0x000fe200000f0eff */
[----:B------:R-:W-:Y:S01]  /*41d0*/  IMAD R168, R5, 0xd3, RZ ;  /* 0x000000d305a87824 */ /* 0x000fe200078e02ff */
[----:B------:R-:W2:Y:S04]  /*41e0*/  LDG.E.U16 R164, desc[UR12][R120.64] ;  /* 0x0000000c78a47981 */ /* 0x000ea8000c1e1500 */
[----:B------:R0:W2:Y:S04]  /*41f0*/  LDG.E.U16 R170, desc[UR12][R126.64] ;  /* 0x0000000c7eaa7981 */ /* 0x0000a8000c1e1500 */
[----:B------:R1:W2:Y:S01]  /*4200*/  LDG.E.U16 R160, desc[UR12][R124.64] ;  /* 0x0000000c7ca07981 */ /* 0x0002a2000c1e1500 */
[----:B0-----:R-:W-:-:S02]  /*4210*/  IMAD R127, R204, 0x1f6, RZ ;  /* 0x000001f6cc7f7824 */ /* 0x001fc400078e02ff */
[----:B------:R-:W0:Y:S01]  /*4220*/  LDC R204, c[0x0][0x3b8] ;  /* 0x0000ee00ffcc7b82 */ /* 0x000e220000000800 */
[-C--:B-1----:R-:W-:Y:S02]  /*4230*/  IADD3 R124, P2, PT, R123, R4.reuse, RZ ;  /* 0x000000047b7c7210 */ /* 0x082fe40007f5e0ff */
[-C--:B------:R-:W-:Y:S01]  /*4240*/  LEA.HI.X.SX32 R123, R166, R3.reuse, 0x1, P1 ;  /* 0x00000003a67b7211 */ /* 0x080fe200008f0eff */
[----:B------:R-:W-:Y:S01]  /*4250*/  IMAD R121, R176, 0x1d6, RZ ;  /* 0x000001d6b0797824 */ /* 0x000fe200078e02ff */
[----:B------:R-:W-:Y:S01]  /*4260*/  LEA.HI.X.SX32 R125, R168, R3, 0x1, P2 ;  /* 0x00000003a87d7211 */ /* 0x000fe200010f0eff */
[----:B-----5:R-:W-:Y:S02]  /*4270*/  IMAD R225, R174, 0x1c6, RZ ;  /* 0x000001c6aee17824 */ /* 0x020fe400078e02ff */
[----:B------:R1:W5:Y:S01]  /*4280*/  LDG.E.U16 R166, desc[UR12][R122.64] ;  /* 0x0000000c7aa67981 */ /* 0x000362000c1e1500 */
[C---:B------:R-:W-:Y:S02]  /*4290*/  IMAD R174, R5.reuse, 0xeb, RZ ;  /* 0x000000eb05ae7824 */ /* 0x040fe400078e02ff */
[----:B------:R-:W-:Y:S01]  /*42a0*/  IMAD R172, R5, 0xe3, RZ ;  /* 0x000000e305ac7824 */ /* 0x000fe200078e02ff */
[----:B------:R1:W2:Y:S01]  /*42b0*/  LDG.E.U16 R168, desc[UR12][R124.64] ;  /* 0x0000000c7ca87981 */ /* 0x0002a2000c1e1500 */
[----:B------:R-:W-:Y:S01]  /*42c0*/  IMAD R227, R192, 0x158, RZ ;  /* 0x00000158c0e37824 */ /* 0x000fe200078e02ff */
[-C--:B------:R-:W-:Y:S01]  /*42d0*/  IADD3 R120, P0, PT, R225, R4.reuse, RZ ;  /* 0x00000004e1787210 */ /* 0x080fe20007f1e0ff */
[----:B------:R-:W4:Y:S01]  /*42e0*/  LDC R192, c[0x0][0x3b8] ;  /* 0x0000ee00ffc07b82 */ /* 0x000f220000000800 */
[----:B-1----:R-:W-:Y:S01]  /*42f0*/  IMAD R123, R178, 0x1e6, RZ ;  /* 0x000001e6b27b7824 */ /* 0x002fe200078e02ff */
[----:B------:R-:W-:-:S04]  /*4300*/  IADD3 R122, P1, PT, R121, R4, RZ ;  /* 0x00000004797a7210 */ /* 0x000fc80007f3e0ff */
[-C--:B------:R-:W-:Y:S02]  /*4310*/  IADD3 R124, P2, PT, R123, R4.reuse, RZ ;  /* 0x000000047b7c7210 */ /* 0x080fe40007f5e0ff */
[-C--:B------:R-:W-:Y:S01]  /*4320*/  LEA.HI.X.SX32 R123, R174, R3.reuse, 0x1, P1 ;  /* 0x00000003ae7b7211 */ /* 0x080fe200008f0eff */
[----:B------:R-:W-:Y:S01]  /*4330*/  IMAD R178, R5, 0xfb, RZ ;  /* 0x000000fb05b27824 */ /* 0x000fe200078e02ff */
[-C--:B------:R-:W-:Y:S01]  /*4340*/  LEA.HI.X.SX32 R121, R172, R3.reuse, 0x1, P0 ;  /* 0x00000003ac797211 */ /* 0x080fe200000f0eff */
[----:B------:R-:W-:Y:S01]  /*4350*/  IMAD R225, R186, 0x148, RZ ;  /* 0x00000148bae17824 */ /* 0x000fe200078e02ff */
[-C--:B------:R-:W-:Y:S01]  /*4360*/  IADD3 R126, P0, PT, R127, R4.reuse, RZ ;  /* 0x000000047f7e7210 */ /* 0x080fe20007f1e0ff */
[----:B------:R1:W3:Y:S01]  /*4370*/  LDG.E.U16 R174, desc[UR12][R122.64] ;  /* 0x0000000c7aae7981 */ /* 0x0002e2000c1e1500 */
[----:B------:R-:W-:Y:S02]  /*4380*/  IMAD R176, R5, 0xf3, RZ ;  /* 0x000000f305b07824 */ /* 0x000fe400078e02ff */
[-C--:B------:R-:W-:Y:S01]  /*4390*/  LEA.HI.X.SX32 R127, R178, R3.reuse, 0x1, P0 ;  /* 0x00000003b27f7211 */ /* 0x080fe200000f0eff */
[----:B------:R0:W3:Y:S01]  /*43a0*/  LDG.E.U16 R172, desc[UR12][R120.64] ;  /* 0x0000000c78ac7981 */ /* 0x0000e2000c1e1500 */
[----:B-1----:R-:W-:Y:S01]  /*43b0*/  IMAD R123, R202, 0x178, RZ ;  /* 0x00000178ca7b7824 */ /* 0x002fe200078e02ff */
[-C--:B------:R-:W-:Y:S01]  /*43c0*/  LEA.HI.X.SX32 R125, R176, R3.reuse, 0x1, P2 ;  /* 0x00000003b07d7211 */ /* 0x080fe200010f0eff */
[----:B------:R-:W1:Y:S01]  /*43d0*/  LDC R202, c[0x0][0x3b8] ;  /* 0x0000ee00ffca7b82 */ /* 0x000e620000000800 */
[----:B------:R-:W-:Y:S01]  /*43e0*/  IMAD R229, R194, 0x168, RZ ;  /* 0x00000168c2e57824 */ /* 0x000fe200078e02ff */
[-C--:B0-----:R-:W-:Y:S01]  /*43f0*/  IADD3 R120, P0, PT, R225, R4.reuse, RZ ;  /* 0x00000004e1787210 */ /* 0x081fe20007f1e0ff */
[----:B------:R-:W-:Y:S01]  /*4400*/  IMAD R225, R204, 0x188, RZ ;  /* 0x00000188cce17824 */ /* 0x000fe200078e02ff */
[-C--:B------:R-:W-:Y:S01]  /*4410*/  IADD3 R122, P1, PT, R227, R4.reuse, RZ ;  /* 0x00000004e37a7210 */ /* 0x080fe20007f3e0ff */
[----:B------:R0:W3:Y:S03]  /*4420*/  LDG.E.U16 R176, desc[UR12][R124.64] ;  /* 0x0000000c7cb07981 */ /* 0x0000e6000c1e1500 */
[----:B------:R-:W1:Y:S01]  /*4430*/  LDC R204, c[0x0][0x3b8] ;  /* 0x0000ee00ffcc7b82 */ /* 0x000e620000000800 */
[----:B------:R4:W3:Y:S01]  /*4440*/  LDG.E.U16 R178, desc[UR12][R126.64] ;  /* 0x0000000c7eb27981 */ /* 0x0008e2000c1e1500 */
[----:B------:R-:W-:Y:S01]  /*4450*/  LEA.HI.X.SX32 R121, R182, R3, 0x1, P0 ;  /* 0x00000003b6797211 */ /* 0x000fe200000f0eff */
[----:B------:R-:W-:Y:S01]  /*4460*/  IMAD R232, R5, 0xbc, RZ ;  /* 0x000000bc05e87824 */ /* 0x000fe200078e02ff */
[----:B0-----:R-:W-:-:S02]  /*4470*/  IADD3 R124, P2, PT, R229, R4, RZ ;  /* 0x00000004e57c7210 */ /* 0x001fc40007f5e0ff */
[-C--:B----4-:R-:W-:Y:S02]  /*4480*/  IADD3 R126, P0, PT, R123, R4.reuse, RZ ;  /* 0x000000047b7e7210 */ /* 0x090fe40007f1e0ff */
[-C--:B------:R-:W-:Y:S01]  /*4490*/  LEA.HI.X.SX32 R123, R180, R3.reuse, 0x1, P1 ;  /* 0x00000003b47b7211 */ /* 0x080fe200008f0eff */
[----:B------:R-:W-:Y:S01]  /*44a0*/  IMAD R227, R206, 0x198, RZ ;  /* 0x00000198cee37824 */ /* 0x000fe200078e02ff */
[-C--:B------:R-:W-:Y:S01]  /*44b0*/  LEA.HI.X.SX32 R125, R184, R3.reuse, 0x1, P2 ;  /* 0x00000003b87d7211 */ /* 0x080fe200010f0eff */
[----:B------:R0:W4:Y:S01]  /*44c0*/  LDG.E.U16 R180, desc[UR12][R120.64] ;  /* 0x0000000c78b47981 */ /* 0x000122000c1e1500 */
[----:B------:R-:W-:Y:S01]  /*44d0*/  LEA.HI.X.SX32 R127, R232, R3, 0x1, P0 ;  /* 0x00000003e87f7211 */ /* 0x000fe200000f0eff */
[----:B------:R-:W-:Y:S01]  /*44e0*/  IMAD R229, R5, 0xcc, RZ ;  /* 0x000000cc05e57824 */ /* 0x000fe200078e02ff */
[----:B------:R-:W1:Y:S01]  /*44f0*/  LDC R206, c[0x0][0x3b8] ;  /* 0x0000ee00ffce7b82 */ /* 0x000e620000000800 */
[----:B------:R0:W3:Y:S04]  /*4500*/  LDG.E.U16 R182, desc[UR12][R122.64] ;  /* 0x0000000c7ab67981 */ /* 0x0000e8000c1e1500 */
[----:B------:R0:W3:Y:S02]  /*4510*/  LDG.E.U16 R184, desc[UR12][R124.64] ;  /* 0x0000000c7cb87981 */ /* 0x0000e4000c1e1500 */
[----:B0-----:R-:W-:Y:S01]  /*4520*/  IMAD R121, R208, 0x1a8, RZ ;  /* 0x000001a8d0797824 */ /* 0x001fe200078e02ff */
[-C--:B------:R-:W-:Y:S01]  /*4530*/  IADD3 R120, P0, PT, R225, R4.reuse, RZ ;  /* 0x00000004e1787210 */ /* 0x080fe20007f1e0ff */
[----:B------:R-:W0:Y:S01]  /*4540*/  LDC R208, c[0x0][0x3b8] ;  /* 0x0000ee00ffd07b82 */ /* 0x000e220000000800 */
[----:B------:R1:W3:Y:S01]  /*4550*/  LDG.E.U16 R186, desc[UR12][R126.64] ;  /* 0x0000000c7eba7981 */ /* 0x0002e2000c1e1500 */
[----:B------:R-:W-:Y:S01]  /*4560*/  IMAD R123, R192, 0x1b8, RZ ;  /* 0x000001b8c07b7824 */ /* 0x000fe200078e02ff */
[----:B------:R-:W-:-:S02]  /*4570*/  IADD3 R122, P1, PT, R227, R4, RZ ;  /* 0x00000004e37a7210 */ /* 0x000fc40007f3e0ff */
[-C--:B------:R-:W-:Y:S02]  /*4580*/  IADD3 R124, P2, PT, R121, R4.reuse, RZ ;  /* 0x00000004797c7210 */ /* 0x080fe40007f5e0ff */
[-C--:B------:R-:W-:Y:S01]  /*4590*/  LEA.HI.X.SX32 R121, R190, R3.reuse, 0x1, P0 ;  /* 0x00000003be797211 */ /* 0x080fe200000f0eff */
[----:B------:R-:W-:Y:S01]  /*45a0*/  IMAD R231, R5, 0xdc, RZ ;  /* 0x000000dc05e77824 */ /* 0x000fe200078e02ff */
[----:B-1----:R-:W-:Y:S01]  /*45b0*/  IADD3 R126, P0, PT, R123, R4, RZ ;  /* 0x000000047b7e7210 */ /* 0x002fe20007f1e0ff */
[----:B------:R-:W-:Y:S01]  /*45c0*/  IMAD R225, R202, 0x1c8, RZ ;  /* 0x000001c8cae17824 */ /* 0x000fe200078e02ff */
[-C--:B------:R-:W-:Y:S02]  /*45d0*/  LEA.HI.X.SX32 R123, R229, R3.reuse, 0x1, P1 ;  /* 0x00000003e57b7211 */ /* 0x080fe400008f0eff */
[-C--:B------:R-:W-:Y:S02]  /*45e0*/  LEA.HI.X.SX32 R125, R188, R3.reuse, 0x1, P2 ;  /* 0x00000003bc7d7211 */ /* 0x080fe400010f0eff */
[----:B------:R1:W3:Y:S01]  /*45f0*/  LDG.E.U16 R188, desc[UR12][R120.64] ;  /* 0x0000000c78bc7981 */ /* 0x0002e2000c1e1500 */
[----:B------:R-:W-:Y:S01]  /*4600*/  LEA.HI.X.SX32 R127, R231, R3, 0x1, P0 ;  /* 0x00000003e77f7211 */ /* 0x000fe200000f0eff */
[----:B------:R-:W-:-:S02]  /*4610*/  IMAD R227, R212, 0x1d8, RZ ;  /* 0x000001d8d4e37824 */ /* 0x000fc400078e02ff */
[----:B------:R1:W3:Y:S01]  /*4620*/  LDG.E.U16 R190, desc[UR12][R122.64] ;  /* 0x0000000c7abe7981 */ /* 0x0002e2000c1e1500 */
[----:B------:R-:W-:-:S03]  /*4630*/  IMAD R228, R5, 0xec, RZ ;  /* 0x000000ec05e47824 */ /* 0x000fc600078e02ff */
[----:B------:R1:W3:Y:S02]  /*4640*/  LDG.E.U16 R192, desc[UR12][R124.64] ;  /* 0x0000000c7cc07981 */ /* 0x0002e4000c1e1500 */
[----:B-1----:R-:W-:Y:S01]  /*4650*/  IMAD R121, R214, 0x1e8, RZ ;  /* 0x000001e8d6797824 */ /* 0x002fe200078e02ff */
[-C--:B------:R-:W-:Y:S01]  /*4660*/  IADD3 R120, P0, PT, R225, R4.reuse, RZ ;  /* 0x00000004e1787210 */ /* 0x080fe20007f1e0ff */
[----:B------:R1:W3:Y:S01]  /*4670*/  LDG.E.U16 R194, desc[UR12][R126.64] ;  /* 0x0000000c7ec27981 */ /* 0x0002e2000c1e1500 */
[----:B------:R-:W-:Y:S02]  /*4680*/  IMAD R230, R5, 0xfc, RZ ;  /* 0x000000fc05e67824 */ /* 0x000fe400078e02ff */
[----:B------:R-:W-:Y:S01]  /*4690*/  IMAD R123, R204, 0x1f8, RZ ;  /* 0x000001f8cc7b7824 */ /* 0x000fe200078e02ff */
[-C--:B------:R-:W-:Y:S01]  /*46a0*/  IADD3 R122, P1, PT, R227, R4.reuse, RZ ;  /* 0x00000004e37a7210 */ /* 0x080fe20007f3e0ff */
[----:B------:R-:W0:Y:S01]  /*46b0*/  LDC R214, c[0x0][0x3b8] ;  /* 0x0000ee00ffd67b82 */ /* 0x000e220000000800 */
[----:B------:R-:W-:-:S02]  /*46c0*/  IADD3 R124, P2, PT, R121, R4, RZ ;  /* 0x00000004797c7210 */ /* 0x000fc40007f5e0ff */
[-C--:B------:R-:W-:Y:S02]  /*46d0*/  LEA.HI.X.SX32 R121, R196, R3.reuse, 0x1, P0 ;  /* 0x00000003c4797211 */ /* 0x080fe400000f0eff */
[----:B-1----:R-:W-:Y:S02]  /*46e0*/  IADD3 R126, P0, PT, R123, R4, RZ ;  /* 0x000000047b7e7210 */ /* 0x002fe40007f1e0ff */
[-C--:B------:R-:W-:Y:S01]  /*46f0*/  LEA.HI.X.SX32 R123, R228, R3.reuse, 0x1, P1 ;  /* 0x00000003e47b7211 */ /* 0x080fe200008f0eff */
[----:B------:R1:W3:Y:S01]  /*4700*/  LDG.E.U16 R196, desc[UR12][R120.64] ;  /* 0x0000000c78c47981 */ /* 0x0002e2000c1e1500 */
[-C--:B------:R-:W-:Y:S01]  /*4710*/  LEA.HI.X.SX32 R127, R230, R3.reuse, 0x1, P0 ;  /* 0x00000003e67f7211 */ /* 0x080fe200000f0eff */
[----:B------:R-:W-:Y:S01]  /*4720*/  IMAD R225, R222, 0x14a, RZ ;  /* 0x0000014adee17824 */ /* 0x000fe200078e02ff */
[----:B------:R-:W0:Y:S01]  /*4730*/  LDC R227, c[0x0][0x3b8] ;  /* 0x0000ee00ffe37b82 */ /* 0x000e220000000800 */
[----:B------:R-:W-:Y:S01]  /*4740*/  LEA.HI.X.SX32 R125, R198, R3, 0x1, P2 ;  /* 0x00000003c67d7211 */ /* 0x000fe200010f0eff */
[----:B------:R-:W-:Y:S01]  /*4750*/  IMAD R212, R5, 0xa5, RZ ;  /* 0x000000a505d47824 */ /* 0x000fe200078e02ff */
[----:B------:R0:W3:Y:S01]  /*4760*/  LDG.E.U16 R198, desc[UR12][R122.64] ;  /* 0x0000000c7ac67981 */ /* 0x0000e2000c1e1500 */
[----:B-1----:R-:W-:-:S03]  /*4770*/  IMAD R121, R210, 0x15a, RZ ;  /* 0x0000015ad2797824 */ /* 0x002fc600078e02ff */
[----:B------:R1:W3:Y:S01]  /*4780*/  LDG.E.U16 R204, desc[UR12][R126.64] ;  /* 0x0000000c7ecc7981 */ /* 0x0002e2000c1e1500 */
[----:B------:R-:W-:Y:S01]  /*4790*/  IMAD R222, R5, 0xad, RZ ;  /* 0x000000ad05de7824 */ /* 0x000fe200078e02ff */
[-C--:B------:R-:W-:Y:S02]  /*47a0*/  IADD3 R120, P0, PT, R225, R4.reuse, RZ ;  /* 0x00000004e1787210 */ /* 0x080fe40007f1e0ff */
[----:B------:R-:W0:Y:S02]  /*47b0*/  LDC R225, c[0x0][0x3b8] ;  /* 0x0000ee00ffe17b82 */ /* 0x000e240000000800 */
[----:B0-----:R-:W-:Y:S01]  /*47c0*/  IMAD R123, R208, 0x16a, RZ ;  /* 0x0000016ad07b7824 */ /* 0x001fe200078e02ff */
[----:B------:R-:W-:Y:S01]  /*47d0*/  IADD3 R122, P1, PT, R121, R4, RZ ;  /* 0x00000004797a7210 */ /* 0x000fe20007f3e0ff */
[----:B------:R0:W3:Y:S01]  /*47e0*/  LDG.E.U16 R202, desc[UR12][R124.64] ;  /* 0x0000000c7cca7981 */ /* 0x0000e2000c1e1500 */
[----:B-1----:R-:W-:Y:S01]  /*47f0*/  IMAD R127, R206, 0x17a, RZ ;  /* 0x0000017ace7f7824 */ /* 0x002fe200078e02ff */
[----:B------:R-:W-:Y:S01]  /*4800*/  LEA.HI.X.SX32 R121, R212, R3, 0x1, P0 ;  /* 0x00000003d4797211 */ /* 0x000fe200000f0eff */
[----:B------:R-:W-:-:S03]  /*4810*/  IMAD R210, R5, 0xbd, RZ ;  /* 0x000000bd05d27824 */ /* 0x000fc600078e02ff */
[-C--:B------:R-:W-:Y:S01]  /*4820*/  IADD3 R126, P0, PT, R127, R4.reuse, RZ ;  /* 0x000000047f7e7210 */ /* 0x080fe20007f1e0ff */
[----:B------:R-:W-:Y:S01]  /*4830*/  IMAD R208, R5, 0xb5, RZ ;  /* 0x000000b505d07824 */ /* 0x000fe200078e02ff */
[----:B0-----:R-:W-:Y:S01]  /*4840*/  IADD3 R124, P2, PT, R123, R4, RZ ;  /* 0x000000047b7c7210 */ /* 0x001fe20007f5e0ff */
[----:B------:R-:W-:Y:S01]  /*4850*/  IMAD R245, R220, 0x18a, RZ ;  /* 0x0000018adcf57824 */ /* 0x000fe200078e02ff */
[-C--:B------:R-:W-:Y:S01]  /*4860*/  LEA.HI.X.SX32 R123, R222, R3.reuse, 0x1, P1 ;  /* 0x00000003de7b7211 */ /* 0x080fe200008f0eff */
[----:B------:R0:W3:Y:S01]  /*4870*/  LDG.E.U16 R206, desc[UR12][R120.64] ;  /* 0x0000000c78ce7981 */ /* 0x0000e2000c1e1500 */
[----:B------:R-:W1:Y:S01]  /*4880*/  LDC R222, c[0x0][0x3b8] ;  /* 0x0000ee00ffde7b82 */ /* 0x000e620000000800 */
[-C--:B------:R-:W-:Y:S01]  /*4890*/  LEA.HI.X.SX32 R127, R210, R3.reuse, 0x1, P0 ;  /* 0x00000003d27f7211 */ /* 0x080fe200000f0eff */
[----:B------:R-:W-:Y:S01]  /*48a0*/  IMAD R246, R5, 0xc5, RZ ;  /* 0x000000c505f67824 */ /* 0x000fe200078e02ff */
[----:B------:R-:W-:Y:S02]  /*48b0*/  LEA.HI.X.SX32 R125, R208, R3, 0x1, P2 ;  /* 0x00000003d07d7211 */ /* 0x000fe400010f0eff */
[----:B------:R0:W3:Y:S02]  /*48c0*/  LDG.E.U16 R208, desc[UR12][R122.64] ;  /* 0x0000000c7ad07981 */ /* 0x0000e4000c1e1500 */
[----:B0-----:R-:W-:-:S02]  /*48d0*/  IMAD R121, R216, 0x19a, RZ ;  /* 0x0000019ad8797824 */ /* 0x001fc400078e02ff */
[----:B------:R0:W3:Y:S01]  /*48e0*/  LDG.E.U16 R212, desc[UR12][R126.64] ;  /* 0x0000000c7ed47981 */ /* 0x0000e2000c1e1500 */
[-C--:B------:R-:W-:Y:S01]  /*48f0*/  IADD3 R120, P0, PT, R245, R4.reuse, RZ ;  /* 0x00000004f5787210 */ /* 0x080fe20007f1e0ff */
[----:B------:R-:W-:Y:S02]  /*4900*/  IMAD R220, R5, 0xcd, RZ ;  /* 0x000000cd05dc7824 */ /* 0x000fe400078e02ff */
[----:B------:R0:W3:Y:S01]  /*4910*/  LDG.E.U16 R210, desc[UR12][R124.64] ;  /* 0x0000000c7cd27981 */ /* 0x0000e2000c1e1500 */
[----:B------:R-:W-:Y:S01]  /*4920*/  IMAD R123, R218, 0x1aa, RZ ;  /* 0x000001aada7b7824 */ /* 0x000fe200078e02ff */
[-C--:B------:R-:W-:Y:S01]  /*4930*/  IADD3 R122, P1, PT, R121, R4.reuse, RZ ;  /* 0x00000004797a7210 */ /* 0x080fe20007f3e0ff */
[----:B0-----:R-:W-:Y:S01]  /*4940*/  IMAD R127, R214, 0x1ba, RZ ;  /* 0x000001bad67f7824 */ /* 0x001fe200078e02ff */
[-C--:B------:R-:W-:Y:S01]  /*4950*/  LEA.HI.X.SX32 R121, R246, R3.reuse, 0x1, P0 ;  /* 0x00000003f6797211 */ /* 0x080fe200000f0eff */
[C---:B------:R-:W-:Y:S02]  /*4960*/  IMAD R216, R5.reuse, 0xd5, RZ ;  /* 0x000000d505d87824 */ /* 0x040fe400078e02ff */
[----:B------:R-:W-:Y:S01]  /*4970*/  IMAD R218, R5, 0xdd, RZ ;  /* 0x000000dd05da7824 */ /* 0x000fe200078e02ff */
[-C--:B------:R-:W-:Y:S01]  /*4980*/  IADD3 R124, P2, PT, R123, R4.reuse, RZ ;  /* 0x000000047b7c7210 */ /* 0x080fe20007f5e0ff */
[----:B------:R-:W-:Y:S01]  /*4990*/  IMAD R227, R227, 0x1ca, RZ ;  /* 0x000001cae3e37824 */ /* 0x000fe200078e02ff */
[-C--:B------:R-:W-:Y:S01]  /*49a0*/  IADD3 R126, P0, PT, R127, R4.reuse, RZ ;  /* 0x000000047f7e7210 */ /* 0x080fe20007f1e0ff */
[----:B------:R0:W3:Y:S01]  /*49b0*/  LDG.E.U16 R214, desc[UR12][R120.64] ;  /* 0x0000000c78d67981 */ /* 0x0000e2000c1e1500 */
[-C--:B------:R-:W-:Y:S01]  /*49c0*/  LEA.HI.X.SX32 R123, R220, R3.reuse, 0x1, P1 ;  /* 0x00000003dc7b7211 */ /* 0x080fe200008f0eff */
[----:B------:R-:W-:Y:S01]  /*49d0*/  IMAD R246, R5, 0xe5, RZ ;  /* 0x000000e505f67824 */ /* 0x000fe200078e02ff */
[-C--:B------:R-:W-:Y:S01]  /*49e0*/  LEA.HI.X.SX32 R125, R216, R3.reuse, 0x1, P2 ;  /* 0x00000003d87d7211 */ /* 0x080fe200010f0eff */
[----:B------:R-:W-:Y:S01]  /*49f0*/  IMAD R225, R225, 0x1da, RZ ;  /* 0x000001dae1e17824 */ /* 0x000fe200078e02ff */
[----:B------:R-:W-:Y:S01]  /*4a00*/  LEA.HI.X.SX32 R127, R218, R3, 0x1, P0 ;  /* 0x00000003da7f7211 */ /* 0x000fe200000f0eff */
[----:B------:R1:W3:Y:S01]  /*4a10*/  LDG.E.U16 R216, desc[UR12][R122.64] ;  /* 0x0000000c7ad87981 */ /* 0x0002e2000c1e1500 */
[----:B0-----:R-:W-:-:S03]  /*4a20*/  IADD3 R120, P0, PT, R227, R4, RZ ;  /* 0x00000004e3787210 */ /* 0x001fc60007f1e0ff */
[----:B------:R0:W3:Y:S01]  /*4a30*/  LDG.E.U16 R218, desc[UR12][R124.64] ;  /* 0x0000000c7cda7981 */ /* 0x0000e2000c1e1500 */
[----:B------:R-:W-:Y:S01]  /*4a40*/  IMAD R248, R5, 0xed, RZ ;  /* 0x000000ed05f87824 */ /* 0x000fe200078e02ff */
[-C--:B------:R-:W-:Y:S01]  /*4a50*/  LEA.HI.X.SX32 R121, R246, R3.reuse, 0x1, P0 ;  /* 0x00000003f6797211 */ /* 0x080fe200000f0eff */
[----:B------:R-:W-:Y:S01]  /*4a60*/  IMAD R227, R224, 0x1ea, RZ ;  /* 0x000001eae0e37824 */ /* 0x000fe200078e02ff */
[-C--:B-1----:R-:W-:Y:S01]  /*4a70*/  IADD3 R122, P1, PT, R225, R4.reuse, RZ ;  /* 0x00000004e17a7210 */ /* 0x082fe20007f3e0ff */
[----:B------:R1:W3:Y:S01]  /*4a80*/  LDG.E.U16 R220, desc[UR12][R126.64] ;  /* 0x0000000c7edc7981 */ /* 0x0002e2000c1e1500 */
[----:B0-----:R-:W-:Y:S02]  /*4a90*/  IMAD R125, R222, 0x1fa, RZ ;  /* 0x000001fade7d7824 */ /* 0x001fe400078e02ff */
[----:B------:R-:W-:Y:S01]  /*4aa0*/  LEA.HI.X.SX32 R123, R248, R3, 0x1, P1 ;  /* 0x00000003f87b7211 */ /* 0x000fe200008f0eff */
[----:B------:R-:W-:Y:S01]  /*4ab0*/  IMAD R224, R5, 0xf5, RZ ;  /* 0x000000f505e07824 */ /* 0x000fe200078e02ff */
[----:B------:R0:W3:Y:S01]  /*4ac0*/  LDG.E.U16 R222, desc[UR12][R120.64] ;  /* 0x0000000c78de7981 */ /* 0x0000e2000c1e1500 */
[-C--:B------:R-:W-:Y:S01]  /*4ad0*/  IADD3 R124, P0, PT, R227, R4.reuse, RZ ;  /* 0x00000004e37c7210 */ /* 0x080fe20007f1e0ff */
[----:B-1----:R-:W-:Y:S01]  /*4ae0*/  IMAD R126, R5, 0xfd, RZ ;  /* 0x000000fd057e7824 */ /* 0x002fe200078e02ff */
[----:B0-----:R-:W-:-:S02]  /*4af0*/  IADD3 R120, P1, PT, R125, R4, RZ ;  /* 0x000000047d787210 */ /* 0x001fc40007f3e0ff */
[-C--:B------:R-:W-:Y:S02]  /*4b00*/  LEA.HI.X.SX32 R125, R224, R3.reuse, 0x1, P0 ;  /* 0x00000003e07d7211 */ /* 0x080fe400000f0eff */
[----:B------:R-:W-:Y:S01]  /*4b10*/  LEA.HI.X.SX32 R121, R126, R3, 0x1, P1 ;  /* 0x000000037e797211 */ /* 0x000fe200008f0eff */
[----:B------:R-:W3:Y:S04]  /*4b20*/  LDG.E.U16 R224, desc[UR12][R122.64] ;  /* 0x0000000c7ae07981 */ /* 0x000ee8000c1e1500 */
[----:B------:R0:W3:Y:S04]  /*4b30*/  LDG.E.U16 R225, desc[UR12][R124.64] ;  /* 0x0000000c7ce17981 */ /* 0x0000e8000c1e1500 */
[----:B------:R1:W3:Y:S01]  /*4b40*/  LDG.E.U16 R227, desc[UR12][R120.64] ;  /* 0x0000000c78e37981 */ /* 0x0002e2000c1e1500 */
[----:B------:R-:W-:-:S02]  /*4b50*/  IMAD R246, R5, 0x5e, RZ ;  /* 0x0000005e05f67824 */ /* 0x000fc400078e02ff */
[C---:B------:R-:W-:Y:S02]  /*4b60*/  IMAD R248, R5.reuse, 0x2f, RZ ;  /* 0x0000002f05f87824 */ /* 0x040fe400078e02ff */
[C---:B------:R-:W-:Y:S01]  /*4b70*/  IMAD R245, R5.reuse, 0x6e, RZ ;  /* 0x0000006e05f57824 */ /* 0x040fe200078e02ff */
[-C--:B------:R-:W-:Y:S02]  /*4b80*/  IADD3 R126, P0, PT, R246, R4.reuse, RZ ;  /* 0x00000004f67e7210 */ /* 0x080fe40007f1e0ff */
[-C--:B0-----:R-:W-:Y:S01]  /*4b90*/  IADD3 R124, P1, PT, R232, R4.reuse, RZ ;  /* 0x00000004e87c7210 */ /* 0x081fe20007f3e0ff */
[----:B------:R-:W-:Y:S01]  /*4ba0*/  IMAD R232, R5, 0x37, RZ ;  /* 0x0000003705e87824 */ /* 0x000fe200078e02ff */
[----:B------:R-:W-:Y:S02]  /*4bb0*/  LEA.HI.X.SX32 R127, R248, R3, 0x1, P0 ;  /* 0x00000003f87f7211 */ /* 0x000fe400000f0eff */
[-C--:B-1----:R-:W-:Y:S01]  /*4bc0*/  IADD3 R120, P0, PT, R245, R4.reuse, RZ ;  /* 0x00000004f5787210 */ /* 0x082fe20007f1e0ff */
[----:B------:R-:W0:Y:S01]  /*4bd0*/  LDC R248, c[0x0][0x3b8] ;  /* 0x0000ee00fff87b82 */ /* 0x000e220000000800 */
[----:B------:R-:W-:-:S02]  /*4be0*/  IADD3 R122, P2, PT, R229, R4, RZ ;  /* 0x00000004e57a7210 */ /* 0x000fc40007f5e0ff */
[-C--:B------:R-:W-:Y:S01]  /*4bf0*/  LEA.HI.X.SX32 R125, R246, R3.reuse, 0x1, P1 ;  /* 0x00000003f67d7211 */ /* 0x080fe200008f0eff */
[----:B------:R1:W3:Y:S01]  /*4c00*/  LDG.E.U16 R229, desc[UR12][R126.64] ;  /* 0x0000000c7ee57981 */ /* 0x0002e2000c1e1500 */
[-C--:B------:R-:W-:Y:S02]  /*4c10*/  LEA.HI.X.SX32 R121, R232, R3.reuse, 0x1, P0 ;  /* 0x00000003e8797211 */ /* 0x080fe400000f0eff */
[-C--:B------:R-:W-:Y:S01]  /*4c20*/  LEA.HI.X.SX32 R123, R233, R3.reuse, 0x1, P2 ;  /* 0x00000003e97b7211 */ /* 0x080fe200010f0eff */
[----:B------:R-:W0:Y:S02]  /*4c30*/  LDC R246, c[0x0][0x3b8] ;  /* 0x0000ee00fff67b82 */ /* 0x000e240000000800 */
[----:B------:R1:W3:Y:S02]  /*4c40*/  LDG.E.U16 R233, desc[UR12][R120.64] ;  /* 0x0000000c78e97981 */ /* 0x0002e4000c1e1500 */
[----:B-1----:R-:W-:Y:S02]  /*4c50*/  IADD3 R126, P1, PT, R231, R4, RZ ;  /* 0x00000004e77e7210 */ /* 0x002fe40007f3e0ff */
[----:B------:R-:W3:Y:S02]  /*4c60*/  LDG.E.U16 R232, desc[UR12][R122.64] ;  /* 0x0000000c7ae87981 */ /* 0x000ee4000c1e1500 */
[----:B------:R-:W-:-:S02]  /*4c70*/  LEA.HI.X.SX32 R127, R245, R3, 0x1, P1 ;  /* 0x00000003f57f7211 */ /* 0x000fc400008f0eff */
[----:B------:R1:W3:Y:S01]  /*4c80*/  LDG.E.U16 R231, desc[UR12][R124.64] ;  /* 0x0000000c7ce77981 */ /* 0x0002e2000c1e1500 */
[----:B------:R-:W-:Y:S01]  /*4c90*/  IADD3 R120, P1, PT, R228, R4, RZ ;  /* 0x00000004e4787210 */ /* 0x000fe20007f3e0ff */
[----:B------:R-:W2:Y:S02]  /*4ca0*/  LDC R245, c[0x0][0x3b8] ;  /* 0x0000ee00fff57b82 */ /* 0x000ea40000000800 */
[----:B------:R-:W3:Y:S01]  /*4cb0*/  LDG.E.U16 R126, desc[UR12][R126.64] ;  /* 0x0000000c7e7e7981 */ /* 0x000ee2000c1e1500 */
[----:B------:R-:W-:-:S05]  /*4cc0*/  LEA.HI.X.SX32 R121, R236, R3, 0x1, P1 ;  /* 0x00000003ec797211 */ /* 0x000fca00008f0eff */
[----:B------:R-:W2:Y:S01]  /*4cd0*/  LDC R236, c[0x0][0x3b8] ;  /* 0x0000ee00ffec7b82 */ /* 0x000ea20000000800 */
[C---:B-1----:R-:W-:Y:S01]  /*4ce0*/  IMAD R125, R5.reuse, 0x7e, RZ ;  /* 0x0000007e057d7824 */ /* 0x042fe200078e02ff */
[----:B------:R-:W-:Y:S02]  /*4cf0*/  LEA R228, R5, -R5, 0x6 ;  /* 0x8000000505e47211 */ /* 0x000fe400078e30ff */
[-C--:B------:R-:W-:Y:S01]  /*4d00*/  IADD3 R124, P2, PT, R230, R4.reuse, RZ ;  /* 0x00000004e67c7210 */ /* 0x080fe20007f5e0ff */
[----:B0-----:R-:W-:Y:S01]  /*4d10*/  IMAD R246, R246, 0x10c, RZ ;  /* 0x0000010cf6f67824 */ /* 0x001fe200078e02ff */
[----:B------:R-:W-:Y:S01]  /*4d20*/  IADD3 R122, P0, PT, R125, R4, RZ ;  /* 0x000000047d7a7210 */ /* 0x000fe20007f1e0ff */
[----:B------:R-:W3:Y:S03]  /*4d30*/  LDG.E.U16 R127, desc[UR12][R120.64] ;  /* 0x0000000c787f7981 */ /* 0x000ee6000c1e1500 */
[----:B------:R-:W-:-:S02]  /*4d40*/  LEA.HI.X.SX32 R123, R228, R3, 0x1, P0 ;  /* 0x00000003e47b7211 */ /* 0x000fc400000f0eff */
[----:B------:R-:W-:-:S03]  /*4d50*/  LEA.HI.X.SX32 R125, R125, R3, 0x1, P2 ;  /* 0x000000037d7d7211 */ /* 0x000fc600010f0eff */
[----:B------:R0:W3:Y:S01]  /*4d60*/  LDG.E.U16 R228, desc[UR12][R122.64] ;  /* 0x0000000c7ae47981 */ /* 0x0000e2000c1e1500 */
[----:B------:R-:W-:Y:S02]  /*4d70*/  IADD3 RZ, P0, PT, R246, R4, RZ ;  /* 0x00000004f6ff7210 */ /* 0x000fe40007f1e0ff */
[----:B------:R-:W1:Y:S01]  /*4d80*/  LDC R246, c[0x0][0x3b8] ;  /* 0x0000ee00fff67b82 */ /* 0x000e620000000800 */
[----:B------:R5:W3:Y:S07]  /*4d90*/  LDG.E.U16 R230, desc[UR12][R124.64] ;  /* 0x0000000c7ce67981 */ /* 0x000aee000c1e1500 */
[----:B0-----:R-:W0:Y:S01]  /*4da0*/  LDC R122, c[0x0][0x3b8] ;  /* 0x0000ee00ff7a7b82 */ /* 0x001e220000000800 */
[----:B--2---:R-:W-:Y:S01]  /*4db0*/  IMAD R120, R236, 0x11c, R128 ;  /* 0x0000011cec787824 */ /* 0x004fe200078e0280 */
[----:B------:R2:W-:Y:S06]  /*4dc0*/  STS.U16 [R12+UR4+0x5800], R114 ;  /* 0x005800720c007988 */ /* 0x0005ec0008000404 */
[----:B-----5:R-:W5:Y:S01]  /*4dd0*/  LDC R125, c[0x0][0x3b8] ;  /* 0x0000ee00ff7d7b82 */ /* 0x020f620000000800 */
[----:B--2---:R-:W-:-:S07]  /*4de0*/  LOP3.LUT R114, R12, 0x10, RZ, 0x3c, !PT ;  /* 0x000000100c727812 */ /* 0x004fce00078e3cff */
[----:B------:R-:W2:Y:S01]  /*4df0*/  LDC R236, c[0x0][0x3b8] ;  /* 0x0000ee00ffec7b82 */ /* 0x000ea20000000800 */
[----:B------:R-:W-:Y:S01]  /*4e00*/  STS.U16 [R12+UR4+0x2400], R135 ;  /* 0x002400870c007988 */ /* 0x000fe20008000404 */
[----:B------:R-:W-:-:S03]  /*4e10*/  IMAD R248, R248, 0x11c, RZ ;  /* 0x0000011cf8f87824 */ /* 0x000fc600078e02ff */
[----:B------:R-:W-:Y:S03]  /*4e20*/  STS.U16 [R12+UR4+0x4000], R134 ;  /* 0x004000860c007988 */ /* 0x000fe60008000404 */
[----:B------:R-:W0:Y:S01]  /*4e30*/  LDC R124, c[0x0][0x3b8] ;  /* 0x0000ee00ff7c7b82 */ /* 0x000e220000000800 */
[----:B------:R-:W-:Y:S04]  /*4e40*/  STS.U16 [R12+UR4+0x4400], R133 ;  /* 0x004400850c007988 */ /* 0x000fe80008000404 */
[----:B------:R-:W-:Y:S04]  /*4e50*/  STS.U16 [R12+UR4+0x4800], R131 ;  /* 0x004800830c007988 */ /* 0x000fe80008000404 */
[----:B------:R1:W-:Y:S04]  /*4e60*/  STS.U16 [R12+UR4+0x4c00], R7 ;  /* 0x004c00070c007988 */ /* 0x0003e80008000404 */
[----:B------:R-:W-:Y:S04]  /*4e70*/  STS.U16 [R12+UR4+0x400], R185 ;  /* 0x000400b90c007988 */ /* 0x000fe80008000404 */
[----:B------:R-:W-:Y:S04]  /*4e80*/  STS.U16 [R12+UR4+0x800], R177 ;  /* 0x000800b10c007988 */ /* 0x000fe80008000404 */
[----:B------:R-:W-:Y:S01]  /*4e90*/  STS.U16 [R12+UR4+0x1000], R159 ;  /* 0x0010009f0c007988 */ /* 0x000fe20008000404 */
[----:B-1----:R-:W-:-:S03]  /*4ea0*/  LOP3.LUT R7, R12, 0x20, RZ, 0x3c, !PT ;  /* 0x000000200c077812 */ /* 0x002fc600078e3cff */
[----:B------:R-:W-:Y:S04]  /*4eb0*/  STS.U16 [R12+UR4+0x2000], R119 ;  /* 0x002000770c007988 */ /* 0x000fe80008000404 */
        /* <DEDUP_REMOVED lines=20> */
[----:B------:R-:W-:Y:S01]  /*5000*/  STS.U16 [R12+UR4+0x7c00], R100 ;  /* 0x007c00640c007988 */ /* 0x000fe20008000404 */
[----:B------:R-:W-:Y:S01]  /*5010*/  IADD3 RZ, P2, PT, R248, R4, RZ ;  /* 0x00000004f8ff7210 */ /* 0x000fe20007f5e0ff */
[----:B------:R-:W-:Y:S01]  /*5020*/  IMAD R123, R250, 0x13c, RZ ;  /* 0x0000013cfa7b7824 */ /* 0x000fe200078e02ff */
[----:B------:R-:W1:Y:S01]  /*5030*/  LDC R134, c[0x0][0x3b8] ;  /* 0x0000ee00ff867b82 */ /* 0x000e620000000800 */
[----:B------:R0:W-:Y:S01]  /*5040*/  STS.U16 [R114+UR4+0x3880], R61 ;  /* 0x0038803d72007988 */ /* 0x0001e20008000404 */
[----:B------:R-:W-:-:S03]  /*5050*/  IMAD R245, R245, 0x10e, RZ ;  /* 0x0000010ef5f57824 */ /* 0x000fc600078e02ff */
[----:B------:R-:W-:Y:S01]  /*5060*/  STS.U16 [R114+UR4+0x480], R209 ;  /* 0x000480d172007988 */ /* 0x000fe20008000404 */
[----:B0-----:R-:W-:-:S03]  /*5070*/  LOP3.LUT R61, R12, 0x30, RZ, 0x3c, !PT ;  /* 0x000000300c3d7812 */ /* 0x001fc600078e3cff */
        /* <DEDUP_REMOVED lines=30> */
[----:B------:R-:W-:-:S03]  /*5260*/  LEA.HI.X.SX32 R121, R241, R3, 0x1, P2 ;  /* 0x00000003f1797211 */ /* 0x000fc600010f0eff */
        /* <DEDUP_REMOVED lines=28> */
[----:B------:R0:W-:Y:S04]  /*5430*/  STS.U16 [R7+UR4+0x3500], R47 ;  /* 0x0035002f07007988 */ /* 0x0001e80008000404 */
[----:B------:R-:W-:Y:S04]  /*5440*/  STS.U16 [R7+UR4+0x3900], R63 ;  /* 0x0039003f07007988 */ /* 0x000fe80008000404 */
[----:B------:R-:W-:Y:S01]  /*5450*/  STS.U16 [R7+UR4+0x3d00], R62 ;  /* 0x003d003e07007988 */ /* 0x000fe20008000404 */
[----:B------:R-:W-:Y:S01]  /*5460*/  IMAD R249, R249, 0x11e, RZ ;  /* 0x0000011ef9f97824 */ /* 0x000fe200078e02ff */
[-C--:B------:R-:W-:Y:S01]  /*5470*/  IADD3 RZ, P5, PT, R123, R4.reuse, RZ ;  /* 0x000000047bff7210 */ /* 0x080fe20007fbe0ff */
[----:B------:R-:W-:Y:S01]  /*5480*/  IMAD R248, R5, 0x87, RZ ;  /* 0x0000008705f87824 */ /* 0x000fe200078e02ff */
[----:B------:R1:W-:Y:S01]  /*5490*/  STS.U16 [R7+UR4+0x7d00], R154 ;  /* 0x007d009a07007988 */ /* 0x0003e20008000404 */
[-C--:B------:R-:W-:Y:S01]  /*54a0*/  IADD3 RZ, P1, PT, R245, R4.reuse, RZ ;  /* 0x00000004f5ff7210 */ /* 0x080fe20007f3e0ff */
[----:B------:R-:W-:Y:S01]  /*54b0*/  IMAD R122, R122, 0x10c, R128 ;  /* 0x0000010c7a7a7824 */ /* 0x000fe200078e0280 */
[----:B------:R-:W-:Y:S01]  /*54c0*/  LEA.HI.X.SX32 R123, R242, R3, 0x1, P0 ;  /* 0x00000003f27b7211 */ /* 0x000fe200000f0eff */
[----:B------:R2:W-:Y:S01]  /*54d0*/  STS.U16 [R61+UR4+0x3580], R31 ;  /* 0x0035801f3d007988 */ /* 0x0005e20008000404 */
[----:B------:R-:W-:Y:S01]  /*54e0*/  IMAD R251, R251, 0x12c, RZ ;  /* 0x0000012cfbfb7824 */ /* 0x000fe200078e02ff */
[----:B------:R-:W-:Y:S01]  /*54f0*/  IADD3 RZ, P3, PT, R249, R4, RZ ;  /* 0x00000004f9ff7210 */ /* 0x000fe20007f7e0ff */
[----:B0-----:R-:W0:Y:S01]  /*5500*/  LDC R47, c[0x0][0x3b8] ;  /* 0x0000ee00ff2f7b82 */ /* 0x001e220000000800 */
[----:B------:R0:W5:Y:S01]  /*5510*/  LDG.E.U16 R135, desc[UR12][R120.64] ;  /* 0x0000000c78877981 */ /* 0x000162000c1e1500 */
[----:B-1----:R-:W-:-:S03]  /*5520*/  LOP3.LUT R7, R12, 0x40, RZ, 0x3c, !PT ;  /* 0x000000400c077812 */ /* 0x002fc600078e3cff */
[----:B------:R-:W-:Y:S01]  /*5530*/  STS.U16 [R61+UR4+0x180], R219 ;  /* 0x000180db3d007988 */ /* 0x000fe20008000404 */
[----:B--2---:R-:W-:-:S03]  /*5540*/  LOP3.LUT R31, R12, 0x50, RZ, 0x3c, !PT ;  /* 0x000000500c1f7812 */ /* 0x004fc600078e3cff */
[----:B------:R-:W-:Y:S01]  /*5550*/  STS.U16 [R61+UR4+0x580], R205 ;  /* 0x000580cd3d007988 */ /* 0x000fe20008000404 */
[----:B------:R-:W-:-:S03]  /*5560*/  IMAD R242, R5, 0x8f, RZ ;  /* 0x0000008f05f27824 */ /* 0x000fc600078e02ff */
        /* <DEDUP_REMOVED lines=10> */
[----:B---3--:R-:W-:Y:S04]  /*5610*/  STS.U16 [R61+UR4+0x5580], R158 ;  /* 0x0055809e3d007988 */ /* 0x008fe80008000404 */
        /* <DEDUP_REMOVED lines=12> */
[----:B------:R-:W-:Y:S04]  /*56e0*/  STS.U16 [R61+UR4+0x2980], R52 ;  /* 0x002980343d007988 */ /* 0x000fe80008000404 */
[----:B------:R-:W-:Y:S04]  /*56f0*/  STS.U16 [R61+UR4+0x2d80], R51 ;  /* 0x002d80333d007988 */ /* 0x000fe80008000404 */
[----:B------:R2:W-:Y:S04]  /*5700*/  STS.U16 [R61+UR4+0x3180], R50 ;  /* 0x003180323d007988 */ /* 0x0005e80008000404 */
[----:B------:R-:W-:Y:S04]  /*5710*/  STS.U16 [R61+UR4+0x3980], R49 ;  /* 0x003980313d007988 */ /* 0x000fe80008000404 */
[----:B------:R3:W-:Y:S04]  /*5720*/  STS.U16 [R61+UR4+0x3d80], R48 ;  /* 0x003d80303d007988 */ /* 0x0007e80008000404 */
[----:B------:R2:W-:Y:S01]  /*5730*/  STS.U16 [R61+UR4+0x7d80], R178 ;  /* 0x007d80b23d007988 */ /* 0x0005e20008000404 */
[--C-:B0-----:R-:W-:Y:S01]  /*5740*/  IMAD R120, R246, 0x10e, R128.reuse ;  /* 0x0000010ef6787824 */ /* 0x101fe200078e0280 */
[-C--:B------:R-:W-:Y:S01]  /*5750*/  LEA.HI.X.SX32 R121, R248, R3.reuse, 0x1, P1 ;  /* 0x00000003f8797211 */ /* 0x080fe200008f0eff */
[----:B-1----:R-:W0:Y:S01]  /*5760*/  LDC R54, c[0x0][0x3b8] ;  /* 0x0000ee00ff367b82 */ /* 0x002e220000000800 */
[----:B------:R-:W-:Y:S04]  /*5770*/  STS.U16 [R7+UR4+0x200], R217 ;  /* 0x000200d907007988 */ /* 0x000fe80008000404 */
[----:B------:R-:W-:Y:S01]  /*5780*/  STS.U16 [R7+UR4+0x600], R203 ;  /* 0x000600cb07007988 */ /* 0x000fe20008000404 */
[----:B------:R-:W-:Y:S01]  /*5790*/  IADD3 RZ, P2, PT, R251, R4, RZ ;  /* 0x00000004fbff7210 */ /* 0x000fe20007f5e0ff */
[----:B------:R-:W-:Y:S01]  /*57a0*/  IMAD R247, R247, 0x12e, RZ ;  /* 0x0000012ef7f77824 */ /* 0x000fe200078e02ff */
[----:B------:R-:W1:Y:S01]  /*57b0*/  LDC R245, c[0x0][0x3b8] ;  /* 0x0000ee00fff57b82 */ /* 0x000e620000000800 */
[----:B------:R-:W-:Y:S04]  /*57c0*/  STS.U16 [R7+UR4+0xa00], R187 ;  /* 0x000a00bb07007988 */ /* 0x000fe80008000404 */
[----:B------:R-:W-:Y:S04]  /*57d0*/  STS.U16 [R7+UR4+0xe00], R167 ;  /* 0x000e00a707007988 */ /* 0x000fe80008000404 */
[----:B------:R5:W5:Y:S01]  /*57e0*/  LDG.E.U16 R241, desc[UR12][R122.64] ;  /* 0x0000000c7af17981 */ /* 0x000b62000c1e1500 */
[----:B--2---:R-:W-:Y:S01]  /*57f0*/  LOP3.LUT R50, R12, 0x60, RZ, 0x3c, !PT ;  /* 0x000000600c327812 */ /* 0x004fe200078e3cff */
[----:B---3--:R-:W2:Y:S02]  /*5800*/  LDC R48, c[0x0][0x3b8] ;  /* 0x0000ee00ff307b82 */ /* 0x008ea40000000800 */
[----:B------:R-:W-:Y:S04]  /*5810*/  STS.U16 [R7+UR4+0x1200], R151 ;  /* 0x0012009707007988 */ /* 0x000fe80008000404 */
[----:B------:R-:W-:Y:S01]  /*5820*/  STS.U16 [R7+UR4+0x1600], R46 ;  /* 0x0016002e07007988 */ /* 0x000fe20008000404 */
[----:B------:R-:W-:Y:S01]  /*5830*/  IMAD R47, R47, 0x1dc, RZ ;  /* 0x000001dc2f2f7824 */ /* 0x000fe200078e02ff */
[----:B------:R-:W3:Y:S02]  /*5840*/  LDC R55, c[0x0][0x3b8] ;  /* 0x0000ee00ff377b82 */ /* 0x000ee40000000800 */
[----:B------:R-:W-:Y:S04]  /*5850*/  STS.U16 [R7+UR4+0x1a00], R45 ;  /* 0x001a002d07007988 */ /* 0x000fe80008000404 */
[----:B------:R-:W-:Y:S02]  /*5860*/  STS.U16 [R7+UR4+0x1e00], R44 ;  /* 0x001e002c07007988 */ /* 0x000fe40008000404 */
[----:B------:R-:W0:Y:S02]  /*5870*/  LDC R51, c[0x0][0x3b8] ;  /* 0x0000ee00ff337b82 */ /* 0x000e240000000800 */
[----:B------:R-:W-:Y:S04]  /*5880*/  STS.U16 [R7+UR4+0x2200], R43 ;  /* 0x0022002b07007988 */ /* 0x000fe80008000404 */
[----:B------:R-:W-:Y:S02]  /*5890*/  STS.U16 [R7+UR4+0x2600], R42 ;  /* 0x0026002a07007988 */ /* 0x000fe40008000404 */
[----:B------:R-:W0:Y:S02]  /*58a0*/  LDC R52, c[0x0][0x3b8] ;  /* 0x0000ee00ff347b82 */ /* 0x000e240000000800 */
[----:B------:R-:W-:Y:S04]  /*58b0*/  STS.U16 [R7+UR4+0x2a00], R41 ;  /* 0x002a002907007988 */ /* 0x000fe80008000404 */
[----:B------:R-:W-:Y:S02]  /*58c0*/  STS.U16 [R7+UR4+0x2e00], R40 ;  /* 0x002e002807007988 */ /* 0x000fe40008000404 */
[----:B------:R-:W0:Y:S02]  /*58d0*/  LDC R53, c[0x0][0x3b8] ;  /* 0x0000ee00ff357b82 */ /* 0x000e240000000800 */
[----:B------:R-:W-:Y:S04]  /*58e0*/  STS.U16 [R7+UR4+0x3200], R39 ;  /* 0x0032002707007988 */ /* 0x000fe80008000404 */
[----:B------:R-:W-:Y:S01]  /*58f0*/  STS.U16 [R7+UR4+0x3600], R38 ;  /* 0x0036002607007988 */ /* 0x000fe20008000404 */
[----:B------:R-:W-:Y:S01]  /*5900*/  UIMAD UR6, UR11, UR6, URZ ;  /* 0x000000060b0672a4 */ /* 0x000fe2000f8e02ff */
[----:B------:R-:W-:Y:S01]  /*5910*/  R2UR UR5, R2 ;  /* 0x00000000020572ca */ /* 0x000fe200000e0000 */
[----:B------:R-:W0:Y:S01]  /*5920*/  LDC R61, c[0x0][0x3c4] ;  /* 0x0000f100ff3d7b82 */ /* 0x000e220000000800 */
[----:B------:R-:W-:Y:S04]  /*5930*/  STS.U16 [R7+UR4+0x3a00], R37 ;  /* 0x003a002507007988 */ /* 0x000fe80008000404 */
[----:B------:R-:W-:Y:S01]  /*5940*/  STS.U16 [R7+UR4+0x3e00], R36 ;  /* 0x003e002407007988 */ /* 0x000fe20008000404 */
[----:B------:R-:W-:Y:S01]  /*5950*/  LOP3.LUT P6, RZ, R226, 0x7f, RZ, 0xc0, !PT ;  /* 0x0000007fe2ff7812 */ /* 0x000fe200078cc0ff */
[----:B------:R-:W-:Y:S01]  /*5960*/  UIMAD UR14, UR11, UR14, URZ ;  /* 0x0000000e0b0e72a4 */ /* 0x000fe2000f8e02ff */
[----:B------:R-:W0:Y:S01]  /*5970*/  LDC R56, c[0x0][0x3d8] ;  /* 0x0000f600ff387b82 */ /* 0x000e220000000800 */
[----:B------:R-:W-:Y:S04]  /*5980*/  STS.U16 [R7+UR4+0x4200], R35 ;  /* 0x0042002307007988 */ /* 0x000fe80008000404 */
[----:B------:R-:W-:Y:S03]  /*5990*/  STS.U16 [R7+UR4+0x4600], R34 ;  /* 0x0046002207007988 */ /* 0x000fe60008000404 */
[----:B------:R-:W0:Y:S01]  /*59a0*/  LDC R58, c[0x0][0x3d8] ;  /* 0x0000f600ff3a7b82 */ /* 0x000e220000000800 */
[----:B------:R0:W-:Y:S04]  /*59b0*/  STS.U16 [R7+UR4+0x4a00], R33 ;  /* 0x004a002107007988 */ /* 0x0001e80008000404 */
[----:B------:R-:W-:Y:S04]  /*59c0*/  STS.U16 [R7+UR4+0x4e00], R32 ;  /* 0x004e002007007988 */ /* 0x000fe80008000404 */
[----:B----4-:R-:W-:Y:S04]  /*59d0*/  STS.U16 [R7+UR4+0x5200], R180 ;  /* 0x005200b407007988 */ /* 0x010fe80008000404 */
        /* <DEDUP_REMOVED lines=10> */
[----:B------:R4:W-:Y:S01]  /*5a80*/  STS.U16 [R7+UR4+0x7e00], R204 ;  /* 0x007e00cc07007988 */ /* 0x0009e20008000404 */
[----:B-----5:R-:W-:Y:S01]  /*5a90*/  IMAD R122, R125, 0x11e, R128 ;  /* 0x0000011e7d7a7824 */ /* 0x020fe200078e0280 */
[----:B------:R-:W-:Y:S01]  /*5aa0*/  LEA.HI.X.SX32 R123, R242, R3, 0x1, P3 ;  /* 0x00000003f27b7211 */ /* 0x000fe200018f0eff */
[----:B0-----:R-:W0:Y:S01]  /*5ab0*/  LDC R33, c[0x0][0x3b8] ;  /* 0x0000ee00ff217b82 */ /* 0x001e220000000800 */
[----:B------:R5:W-:Y:S01]  /*5ac0*/  STS.U16 [R31+UR4+0x1e80], R28 ;  /* 0x001e801c1f007988 */ /* 0x000be20008000404 */
[----:B------:R-:W-:-:S02]  /*5ad0*/  IMAD R125, R236, 0x13e, RZ ;  /* 0x0000013eec7d7824 */ /* 0x000fc400078e02ff */
[----:B------:R-:W-:Y:S01]  /*5ae0*/  IMAD R246, R5, 0x9f, RZ ;  /* 0x0000009f05f67824 */ /* 0x000fe200078e02ff */
[----:B------:R1:W2:Y:S03]  /*5af0*/  LDG.E.U16 R242, desc[UR12][R120.64] ;  /* 0x0000000c78f27981 */ /* 0x0002a6000c1e1500 */
[----:B------:R-:W0:Y:S08]  /*5b00*/  LDC R37, c[0x0][0x3b8] ;  /* 0x0000ee00ff257b82 */ /* 0x000e300000000800 */
[----:B------:R-:W0:Y:S01]  /*5b10*/  LDC R38, c[0x0][0x3b8] ;  /* 0x0000ee00ff267b82 */ /* 0x000e220000000800 */
[----:B-1----:R-:W-:-:S07]  /*5b20*/  IMAD R120, R124, 0x12c, R128 ;  /* 0x0000012c7c787824 */ /* 0x002fce00078e0280 */
[----:B------:R-:W1:Y:S01]  /*5b30*/  LDC R40, c[0x0][0x3b8] ;  /* 0x0000ee00ff287b82 */ /* 0x000e620000000800 */
[----:B------:R-:W-:-:S07]  /*5b40*/  LEA.HI.X.SX32 R121, R243, R3, 0x1, P2 ;  /* 0x00000003f3797211 */ /* 0x000fce00010f0eff */
[----:B------:R-:W0:Y:S08]  /*5b50*/  LDC R39, c[0x0][0x3b8] ;  /* 0x0000ee00ff277b82 */ /* 0x000e300000000800 */
[----:B------:R-:W0:Y:S08]  /*5b60*/  LDC R41, c[0x0][0x3b8] ;  /* 0x0000ee00ff297b82 */ /* 0x000e300000000800 */
[----:B------:R-:W0:Y:S08]  /*5b70*/  LDC R42, c[0x0][0x3b8] ;  /* 0x0000ee00ff2a7b82 */ /* 0x000e300000000800 */
[----:B------:R-:W0:Y:S08]  /*5b80*/  LDC R44, c[0x0][0x3b8] ;  /* 0x0000ee00ff2c7b82 */ /* 0x000e300000000800 */
[----:B------:R-:W0:Y:S08]  /*5b90*/  LDC R43, c[0x0][0x3b8] ;  /* 0x0000ee00ff2b7b82 */ /* 0x000e300000000800 */
[----:B------:R-:W0:Y:S08]  /*5ba0*/  LDC R45, c[0x0][0x3b8] ;  /* 0x0000ee00ff2d7b82 */ /* 0x000e300000000800 */
[----:B------:R-:W0:Y:S01]  /*5bb0*/  LDC R46, c[0x0][0x3b8] ;  /* 0x0000ee00ff2e7b82 */ /* 0x000e220000000800 */
[----:B------:R-:W-:Y:S01]  /*5bc0*/  IADD3 RZ, P4, PT, R247, R4, RZ ;  /* 0x00000004f7ff7210 */ /* 0x000fe20007f9e0ff */
[----:B----4-:R-:W-:-:S02]  /*5bd0*/  IMAD R7, R5, 0xae, RZ ;  /* 0x000000ae05077824 */ /* 0x010fc400078e02ff */
[----:B---3--:R-:W-:Y:S02]  /*5be0*/  IMAD R55, R55, 0x1fe, RZ ;  /* 0x000001fe37377824 */ /* 0x008fe400078e02ff */
[----:B------:R-:W-:Y:S02]  /*5bf0*/  IMAD R51, R51, 0x1ce, RZ ;  /* 0x000001ce33337824 */ /* 0x000fe400078e02ff */
[----:B------:R-:W-:Y:S01]  /*5c00*/  IMAD R53, R53, 0x1ee, RZ ;  /* 0x000001ee35357824 */ /* 0x000fe200078e02ff */
[----:B-----5:R-:W3:Y:S01]  /*5c10*/  LDC R28, c[0x0][0x3b8] ;  /* 0x0000ee00ff1c7b82 */ /* 0x020ee20000000800 */
[----:B------:R-:W-:Y:S01]  /*5c20*/  IADD3 RZ, P0, PT, R125, R4, RZ ;  /* 0x000000047dff7210 */ /* 0x000fe20007f1e0ff */
[----:B------:R4:W5:Y:S01]  /*5c30*/  LDG.E.U16 R236, desc[UR12][R120.64] ;  /* 0x0000000c78ec7981 */ /* 0x000962000c1e1500 */
[----:B------:R-:W-:Y:S01]  /*5c40*/  ULEA UR7, UP1, UR6, UR8, 0x1 ;  /* 0x0000000806077291 */ /* 0x000fe2000f8208ff */
[----:B------:R-:W-:Y:S01]  /*5c50*/  LOP3.LUT R12, R12, 0x70, RZ, 0x3c, !PT ;  /* 0x000000700c0c7812 */ /* 0x000fe200078e3cff */
[----:B------:R-:W-:Y:S01]  /*5c60*/  VOTEU.ALL UP2, P6 ;  /* 0x0000000000ff7886 */ /* 0x000fe20003040000 */
[----:B------:R1:W-:Y:S01]  /*5c70*/  STS.U16 [R31+UR4+0x3280], R23 ;  /* 0x003280171f007988 */ /* 0x0003e20008000404 */
[----:B------:R-:W-:Y:S01]  /*5c80*/  PRMT R2, RZ, 0x7610, R2 ;  /* 0x00007610ff027816 */ /* 0x000fe20000000002 */
[----:B------:R-:W0:Y:S02]  /*5c90*/  LDCU UR11, c[0x0][0x3d8] ;  /* 0x00007b00ff0b77ac */ /* 0x000e240008000800 */
[----:B------:R1:W-:Y:S04]  /*5ca0*/  STS.U16 [R31+UR4+0x3e80], R20 ;  /* 0x003e80141f007988 */ /* 0x0003e80008000404 */
[----:B------:R1:W-:Y:S01]  /*5cb0*/  STS.U16 [R31+UR4+0x4e80], R16 ;  /* 0x004e80101f007988 */ /* 0x0003e20008000404 */
[----:B----4-:R-:W-:Y:S01]  /*5cc0*/  LEA.HI.X.SX32 R121, R246, R3, 0x1, P0 ;  /* 0x00000003f6797211 */ /* 0x010fe200000f0eff */
[C---:B-1----:R-:W-:Y:S01]  /*5cd0*/  IMAD R23, R5.reuse, 0xbe, RZ ;  /* 0x000000be05177824 */ /* 0x042fe200078e02ff */
[----:B------:R-:W1:Y:S01]  /*5ce0*/  LDC R247, c[0x0][0x3b8] ;  /* 0x0000ee00fff77b82 */ /* 0x000e620000000800 */
[----:B------:R-:W-:Y:S01]  /*5cf0*/  STS.U16 [R31+UR4+0x280], R215 ;  /* 0x000280d71f007988 */ /* 0x000fe20008000404 */
[----:B------:R-:W-:-:S03]  /*5d00*/  IMAD R20, R5, 0x57, RZ ;  /* 0x0000005705147824 */ /* 0x000fc600078e02ff */
[----:B------:R-:W-:Y:S01]  /*5d10*/  STS.U16 [R31+UR4+0x680], R201 ;  /* 0x000680c91f007988 */ /* 0x000fe20008000404 */
[----:B------:R-:W-:-:S03]  /*5d20*/  IADD3 R16, P0, PT, R7, R4, RZ ;  /* 0x0000000407107210 */ /* 0x000fc60007f1e0ff */
        /* <DEDUP_REMOVED lines=8> */
[----:B----4-:R-:W-:-:S03]  /*5db0*/  IMAD R27, R5, 0xde, RZ ;  /* 0x000000de051b7824 */ /* 0x010fc600078e02ff */
        /* <DEDUP_REMOVED lines=9> */
[----:B----4-:R-:W-:-:S03]  /*5e50*/  LEA.HI.X.SX32 R17, R20, R3, 0x1, P0 ;  /* 0x0000000314117211 */ /* 0x010fc600000f0eff */
        /* <DEDUP_REMOVED lines=10> */
[----:B------:R-:W-:Y:S01]  /*5f00*/  IMAD R26, R5, 0x6f, RZ ;  /* 0x0000006f051a7824 */ /* 0x000fe200078e02ff */
[----:B------:R-:W-:Y:S01]  /*5f10*/  IADD3 R20, P0, PT, R27, R4, RZ ;  /* 0x000000041b147210 */ /* 0x000fe20007f1e0ff */
[C---:B------:R-:W-:Y:S01]  /*5f20*/  IMAD R25, R5.reuse, 0xce, RZ ;  /* 0x000000ce05197824 */ /* 0x040fe200078e02ff */
[----:B------:R4:W-:Y:S01]  /*5f30*/  STS.U16 [R50+UR4+0x1b00], R14 ;  /* 0x001b000e32007988 */ /* 0x0009e20008000404 */
[----:B------:R-:W-:-:S02]  /*5f40*/  IMAD R24, R5, 0x67, RZ ;  /* 0x0000006705187824 */ /* 0x000fc400078e02ff */
[----:B0-----:R-:W-:Y:S01]  /*5f50*/  IMAD R33, R33, 0x14e, RZ ;  /* 0x0000014e21217824 */ /* 0x001fe200078e02ff */
[----:B------:R0:W-:Y:S01]  /*5f60*/  STS.U16 [R50+UR4+0x1700], R15 ;  /* 0x0017000f32007988 */ /* 0x0001e20008000404 */
[----:B------:R-:W-:Y:S02]  /*5f70*/  IMAD R37, R37, 0x15c, RZ ;  /* 0x0000015c25257824 */ /* 0x000fe400078e02ff */
[----:B------:R-:W-:Y:S01]  /*5f80*/  IMAD R39, R39, 0x16c, RZ ;  /* 0x0000016c27277824 */ /* 0x000fe200078e02ff */
[----:B------:R1:W5:Y:S01]  /*5f90*/  LDG.E.U16 R243, desc[UR12][R122.64] ;  /* 0x0000000c7af37981 */ /* 0x000362000c1e1500 */
[----:B------:R-:W-:Y:S01]  /*5fa0*/  IMAD R41, R41, 0x17e, RZ ;  /* 0x0000017e29297824 */ /* 0x000fe200078e02ff */
[-C--:B----4-:R-:W-:Y:S01]  /*5fb0*/  IADD3 R14, P1, PT, R23, R4.reuse, RZ ;  /* 0x00000004170e7210 */ /* 0x090fe20007f3e0ff */
[----:B------:R-:W-:Y:S01]  /*5fc0*/  IMAD R43, R43, 0x19c, RZ ;  /* 0x0000019c2b2b7824 */ /* 0x000fe200078e02ff */
[----:B------:R-:W-:Y:S01]  /*5fd0*/  STS.U16 [R50+UR4+0x300], R213 ;  /* 0x000300d532007988 */ /* 0x000fe20008000404 */
[----:B------:R-:W-:Y:S01]  /*5fe0*/  IMAD R45, R45, 0x1bc, RZ ;  /* 0x000001bc2d2d7824 */ /* 0x000fe200078e02ff */
[-C--:B0-----:R-:W-:Y:S01]  /*5ff0*/  LEA.HI.X.SX32 R15, R22, R3.reuse, 0x1, P1 ;  /* 0x00000003160f7211 */ /* 0x081fe200008f0eff */
[----:B------:R-:W-:Y:S01]  /*6000*/  IMAD R124, R5, 0x97, RZ ;  /* 0x00000097057c7824 */ /* 0x000fe200078e02ff */
[----:B------:R-:W-:Y:S01]  /*6010*/  STS.U16 [R50+UR4+0x700], R197 ;  /* 0x000700c532007988 */ /* 0x000fe20008000404 */
[-C--:B------:R-:W-:Y:S01]  /*6020*/  LEA.HI.X.SX32 R125, R244, R3.reuse, 0x1, P5 ;  /* 0x00000003f47d7211 */ /* 0x080fe200028f0eff */
[--C-:B------:R-:W-:Y:S01]  /*6030*/  IMAD R120, R245, 0x13e, R128.reuse ;  /* 0x0000013ef5787824 */ /* 0x100fe200078e0280 */
[----:B------:R-:W-:Y:S01]  /*6040*/  ULEA.HI.X.SX32 UR8, UR6, UR9, 0x1, UP1 ;  /* 0x0000000906087291 */ /* 0x000fe200088f0eff */
[----:B------:R-:W-:Y:S01]  /*6050*/  STS.U16 [R50+UR4+0xb00], R181 ;  /* 0x000b00b532007988 */ /* 0x000fe20008000404 */
[----:B------:R-:W0:Y:S03]  /*6060*/  LDC.64 R220, c[0x0][0x390] ;  /* 0x0000e400ffdc7b82 */ /* 0x000e260000000a00 */
[----:B------:R-:W-:Y:S04]  /*6070*/  STS.U16 [R50+UR4+0xf00], R163 ;  /* 0x000f00a332007988 */ /* 0x000fe80008000404 */
[----:B------:R-:W-:Y:S04]  /*6080*/  STS.U16 [R50+UR4+0x1300], R147 ;  /* 0x0013009332007988 */ /* 0x000fe80008000404 */
[----:B------:R4:W-:Y:S01]  /*6090*/  STS.U16 [R50+UR4+0x1f00], R13 ;  /* 0x001f000d32007988 */ /* 0x0009e20008000404 */
[-C--:B------:R-:W-:Y:S01]  /*60a0*/  LEA.HI.X.SX32 R21, R26, R3.reuse, 0x1, P0 ;  /* 0x000000031a157211 */ /* 0x080fe200000f0eff */
[----:B------:R-:W-:Y:S01]  /*60b0*/  IMAD R22, R5, 0x77, RZ ;  /* 0x0000007705167824 */ /* 0x000fe200078e02ff */
[----:B------:R-:W-:Y:S01]  /*60c0*/  IADD3 R18, P2, PT, R25, R4, RZ ;  /* 0x0000000419127210 */ /* 0x000fe20007f5e0ff */
[----:B------:R3:W5:Y:S01]  /*60d0*/  LDG.E.U16 R29, desc[UR12][R16.64] ;  /* 0x0000000c101d7981 */ /* 0x000762000c1e1500 */
[----:B-1----:R-:W-:Y:S01]  /*60e0*/  LEA.HI.X.SX32 R123, R124, R3, 0x1, P4 ;  /* 0x000000037c7b7211 */ /* 0x002fe200020f0eff */
[----:B------:R-:W-:Y:S01]  /*60f0*/  IMAD R122, R247, 0x12e, R128 ;  /* 0x0000012ef77a7824 */ /* 0x000fe200078e0280 */
[----:B------:R-:W1:Y:S01]  /*6100*/  LDCU UR6, c[0x0][0x3c8] ;  /* 0x00007900ff0677ac */ /* 0x000e620008000800 */
[----:B------:R3:W5:Y:S01]  /*6110*/  LDG.E.U16 R30, desc[UR12][R14.64] ;  /* 0x0000000c0e1e7981 */ /* 0x000762000c1e1500 */
[----:B----4-:R-:W-:-:S02]  /*6120*/  IMAD R13, R5, 0xee, RZ ;  /* 0x000000ee050d7824 */ /* 0x010fc400078e02ff */
[----:B------:R-:W-:Y:S01]  /*6130*/  IMAD R26, R5, 0xfe, RZ ;  /* 0x000000fe051a7824 */ /* 0x000fe200078e02ff */
[----:B------:R4:W5:Y:S01]  /*6140*/  LDG.E.U16 R32, desc[UR12][R20.64] ;  /* 0x0000000c14207981 */ /* 0x000962000c1e1500 */
[----:B---3--:R-:W-:Y:S02]  /*6150*/  IMAD R17, R28, 0x14c, RZ ;  /* 0x0000014c1c117824 */ /* 0x008fe400078e02ff */
[----:B------:R-:W3:Y:S01]  /*6160*/  LDC R28, c[0x0][0x3b8] ;  /* 0x0000ee00ff1c7b82 */ /* 0x000ee20000000800 */
[-C--:B------:R-:W-:Y:S01]  /*6170*/  LEA.HI.X.SX32 R19, R24, R3.reuse, 0x1, P2 ;  /* 0x0000000318137211 */ /* 0x080fe200010f0eff */
[----:B------:R-:W-:Y:S01]  /*6180*/  IMAD R124, R134, 0x13c, R128 ;  /* 0x0000013c867c7824 */ /* 0x000fe200078e0280 */
[-C--:B------:R-:W-:Y:S01]  /*6190*/  IADD3 R14, P0, PT, R13, R4.reuse, RZ ;  /* 0x000000040d0e7210 */ /* 0x080fe20007f1e0ff */
[----:B------:R-:W5:Y:S03]  /*61a0*/  LDG.E.U16 R122, desc[UR12][R122.64] ;  /* 0x0000000c7a7a7981 */ /* 0x000f66000c1e1500 */
[----:B------:R-:W-:Y:S01]  /*61b0*/  LEA.HI.X.SX32 R15, R22, R3, 0x1, P0 ;  /* 0x00000003160f7211 */ /* 0x000fe200000f0eff */
[----:B------:R-:W-:Y:S01]  /*61c0*/  IMAD R22, R5, 0xa7, RZ ;  /* 0x000000a705167824 */ /* 0x000fe200078e02ff */
[----:B----4-:R-:W-:Y:S01]  /*61d0*/  IADD3 R20, P0, PT, R33, R4, RZ ;  /* 0x0000000421147210 */ /* 0x010fe20007f1e0ff */
[----:B------:R4:W5:Y:S01]  /*61e0*/  LDG.E.U16 R31, desc[UR12][R18.64] ;  /* 0x0000000c121f7981 */ /* 0x000962000c1e1500 */
[----:B------:R-:W-:-:S02]  /*61f0*/  LEA R24, R5, -R5, 0x7 ;  /* 0x8000000505187211 */ /* 0x000fc400078e38ff */
[----:B------:R-:W-:Y:S01]  /*6200*/  IADD3 R16, P1, PT, R26, R4, RZ ;  /* 0x000000041a107210 */ /* 0x000fe20007f3e0ff */
[----:B------:R0:W5:Y:S01]  /*6210*/  LDG.E.U16 R33, desc[UR12][R14.64] ;  /* 0x0000000c0e217981 */ /* 0x000162000c1e1500 */
[----:B------:R-:W-:-:S03]  /*6220*/  LEA.HI.X.SX32 R21, R22, R3, 0x1, P0 ;  /* 0x0000000316157211 */ /* 0x000fc600000f0eff */
[----:B------:R-:W5:Y:S01]  /*6230*/  LDG.E.U16 R124, desc[UR12][R124.64] ;  /* 0x0000000c7c7c7981 */ /* 0x000f62000c1e1500 */
[-C--:B----4-:R-:W-:Y:S02]  /*6240*/  IADD3 R18, P2, PT, R17, R4.reuse, RZ ;  /* 0x0000000411127210 */ /* 0x090fe40007f5e0ff */
[-C--:B------:R-:W-:Y:S01]  /*6250*/  LEA.HI.X.SX32 R17, R24, R3.reuse, 0x1, P1 ;  /* 0x0000000318117211 */ /* 0x080fe200008f0eff */
[----:B------:R4:W5:Y:S01]  /*6260*/  LDG.E.U16 R36, desc[UR12][R20.64] ;  /* 0x0000000c14247981 */ /* 0x000962000c1e1500 */
[----:B0-----:R-:W-:Y:S01]  /*6270*/  IMAD R15, R38, 0x15e, RZ ;  /* 0x0000015e260f7824 */ /* 0x001fe200078e02ff */
[----:B------:R-:W-:Y:S01]  /*6280*/  IADD3 R14, P0, PT, R37, R4, RZ ;  /* 0x00000004250e7210 */ /* 0x000fe20007f1e0ff */
[C---:B------:R-:W-:Y:S01]  /*6290*/  IMAD R22, R5.reuse, 0xaf, RZ ;  /* 0x000000af05167824 */ /* 0x040fe200078e02ff */
[----:B------:R-:W-:Y:S01]  /*62a0*/  LEA.HI.X.SX32 R19, R240, R3, 0x1, P2 ;  /* 0x00000003f0137211 */ /* 0x000fe200010f0eff */
[----:B------:R0:W5:Y:S01]  /*62b0*/  LDG.E.U16 R34, desc[UR12][R16.64] ;  /* 0x0000000c10227981 */ /* 0x000162000c1e1500 */
[----:B------:R-:W-:-:S02]  /*62c0*/  IMAD R24, R5, 0xb7, RZ ;  /* 0x000000b705187824 */ /* 0x000fc400078e02ff */
[----:B---3--:R-:W-:Y:S01]  /*62d0*/  IMAD R49, R28, 0x17c, RZ ;  /* 0x0000017c1c317824 */ /* 0x008fe200078e02ff */
[----:B------:R3:W5:Y:S01]  /*62e0*/  LDG.E.U16 R35, desc[UR12][R18.64] ;  /* 0x0000000c12237981 */ /* 0x000762000c1e1500 */
[----:B----4-:R-:W-:Y:S01]  /*62f0*/  IMAD R21, R40, 0x16e, RZ ;  /* 0x0000016e28157824 */ /* 0x010fe200078e02ff */
[----:B------:R-:W4:Y:S02]  /*6300*/  LDC R28, c[0x0][0x3b8] ;  /* 0x0000ee00ff1c7b82 */ /* 0x000f240000000800 */
[----:B------:R-:W5:Y:S01]  /*6310*/  LDG.E.U16 R120, desc[UR12][R120.64] ;  /* 0x0000000c78787981 */ /* 0x000f62000c1e1500 */
[-C--:B0-----:R-:W-:Y:S02]  /*6320*/  IADD3 R16, P1, PT, R15, R4.reuse, RZ ;  /* 0x000000040f107210 */ /* 0x081fe40007f3e0ff */
[----:B------:R-:W-:Y:S02]  /*6330*/  LEA.HI.X.SX32 R15, R7, R3, 0x1, P0 ;  /* 0x00000003070f7211 */ /* 0x000fe400000f0eff */
[----:B------:R-:W-:-:S02]  /*6340*/  IADD3 R20, P0, PT, R21, R4, RZ ;  /* 0x0000000415147210 */ /* 0x000fc40007f1e0ff */
[-C--:B------:R-:W-:Y:S01]  /*6350*/  LEA.HI.X.SX32 R17, R22, R3.reuse, 0x1, P1 ;  /* 0x0000000316117211 */ /* 0x080fe200008f0eff */
[----:B------:R0:W5:Y:S01]  /*6360*/  LDG.E.U16 R7, desc[UR12][R14.64] ;  /* 0x0000000c0e077981 */ /* 0x000162000c1e1500 */
[-C--:B---3--:R-:W-:Y:S02]  /*6370*/  IADD3 R18, P2, PT, R39, R4.reuse, RZ ;  /* 0x0000000427127210 */ /* 0x088fe40007f5e0ff */
[-C--:B------:R-:W-:Y:S01]  /*6380*/  LEA.HI.X.SX32 R21, R24, R3.reuse, 0x1, P0 ;  /* 0x0000000318157211 */ /* 0x080fe200000f0eff */
[----:B------:R3:W5:Y:S01]  /*6390*/  LDG.E.U16 R37, desc[UR12][R16.64] ;  /* 0x0000000c10257981 */ /* 0x000762000c1e1500 */
[----:B------:R-:W-:Y:S01]  /*63a0*/  LEA.HI.X.SX32 R19, R239, R3, 0x1, P2 ;  /* 0x00000003ef137211 */ /* 0x000fe200010f0eff */
[----:B------:R-:W-:Y:S01]  /*63b0*/  IMAD R22, R5, 0xbf, RZ ;  /* 0x000000bf05167824 */ /* 0x000fe200078e02ff */
[----:B------:R-:W1:Y:S01]  /*63c0*/  LDC R24, c[0x0][0x3b8] ;  /* 0x0000ee00ff187b82 */ /* 0x000e620000000800 */
[----:B------:R2:W5:Y:S01]  /*63d0*/  LDG.E.U16 R39, desc[UR12][R20.64] ;  /* 0x0000000c14277981 */ /* 0x000562000c1e1500 */
[----:B0-----:R-:W-:-:S03]  /*63e0*/  IADD3 R14, P0, PT, R49, R4, RZ ;  /* 0x00000004310e7210 */ /* 0x001fc60007f1e0ff */
[----:B------:R0:W5:Y:S01]  /*63f0*/  LDG.E.U16 R38, desc[UR12][R18.64] ;  /* 0x0000000c12267981 */ /* 0x000162000c1e1500 */
[----:B---3--:R-:W-:Y:S01]  /*6400*/  IMAD R17, R42, 0x18c, RZ ;  /* 0x0000018c2a117824 */ /* 0x008fe200078e02ff */
[-C--:B------:R-:W-:Y:S01]  /*6410*/  LEA.HI.X.SX32 R15, R23, R3.reuse, 0x1, P0 ;  /* 0x00000003170f7211 */ /* 0x080fe200000f0eff */
[----:B------:R-:W-:Y:S01]  /*6420*/  IMAD R23, R44, 0x1ac, RZ ;  /* 0x000001ac2c177824 */ /* 0x000fe200078e02ff */
[-C--:B------:R-:W-:Y:S01]  /*6430*/  IADD3 R16, P1, PT, R41, R4.reuse, RZ ;  /* 0x0000000429107210 */ /* 0x080fe20007f3e0ff */
[----:B------:R-:W3:Y:S01]  /*6440*/  LDC R49, c[0x0][0x3b8] ;  /* 0x0000ee00ff317b82 */ /* 0x000ee20000000800 */
[-C--:B--2---:R-:W-:Y:S01]  /*6450*/  IADD3 R20, P2, PT, R43, R4.reuse, RZ ;  /* 0x000000042b147210 */ /* 0x084fe20007f5e0ff */
[----:B------:R2:W5:Y:S01]  /*6460*/  LDG.E.U16 R40, desc[UR12][R14.64] ;  /* 0x0000000c0e287981 */ /* 0x000562000c1e1500 */
[----:B0-----:R-:W-:Y:S02]  /*6470*/  IADD3 R18, P0, PT, R17, R4, RZ ;  /* 0x0000000411127210 */ /* 0x001fe40007f1e0ff */
[----:B------:R-:W-:-:S02]  /*6480*/  LEA.HI.X.SX32 R17, R22, R3, 0x1, P1 ;  /* 0x0000000316117211 */ /* 0x000fc400008f0eff */
[-C--:B------:R-:W-:Y:S02]  /*6490*/  IADD3 R22, P1, PT, R23, R4.reuse, RZ ;  /* 0x0000000417167210 */ /* 0x080fe40007f3e0ff */
[-C--:B------:R-:W-:Y:S02]  /*64a0*/  LEA.HI.X.SX32 R21, R25, R3.reuse, 0x1, P2 ;  /* 0x0000000319157211 */ /* 0x080fe400010f0eff */
[-C--:B------:R-:W-:Y:S01]  /*64b0*/  LEA.HI.X.SX32 R23, R237, R3.reuse, 0x1, P1 ;  /* 0x00000003ed177211 */ /* 0x080fe200008f0eff */
[----:B--2---:R-:W-:Y:S01]  /*64c0*/  IMAD R15, R46, 0x1cc, RZ ;  /* 0x000001cc2e0f7824 */ /* 0x004fe200078e02ff */
[----:B------:R-:W-:Y:S01]  /*64d0*/  LEA.HI.X.SX32 R19, R238, R3, 0x1, P0 ;  /* 0x00000003ee137211 */ /* 0x000fe200000f0eff */
[----:B------:R0:W2:Y:S01]  /*64e0*/  LDG.E.U16 R25, desc[UR12][R16.64] ;  /* 0x0000000c10197981 */ /* 0x0000a2000c1e1500 */
[----:B------:R-:W-:-:S03]  /*64f0*/  IADD3 R14, P0, PT, R45, R4, RZ ;  /* 0x000000042d0e7210 */ /* 0x000fc60007f1e0ff */
[----:B------:R4:W2:Y:S04]  /*6500*/  LDG.E.U16 R43, desc[UR12][R22.64] ;  /* 0x0000000c162b7981 */ /* 0x0008a8000c1e1500 */
[----:B------:R1:W2:Y:S01]  /*6510*/  LDG.E.U16 R41, desc[UR12][R18.64] ;  /* 0x0000000c12297981 */ /* 0x0002a2000c1e1500 */
[----:B0-----:R-:W-:Y:S01]  /*6520*/  IMAD R17, R48, 0x1ec, RZ ;  /* 0x000001ec30117824 */ /* 0x001fe200078e02ff */
[----:B------:R-:W-:Y:S02]  /*6530*/  IADD3 R16, P1, PT, R15, R4, RZ ;  /* 0x000000040f107210 */ /* 0x000fe40007f3e0ff */
[----:B------:R0:W2:Y:S01]  /*6540*/  LDG.E.U16 R42, desc[UR12][R20.64] ;  /* 0x0000000c142a7981 */ /* 0x0000a2000c1e1500 */
[----:B----4-:R-:W4:Y:S01]  /*6550*/  LDC R23, c[0x0][0x3b8] ;  /* 0x0000ee00ff177b82 */ /* 0x010f220000000800 */
[----:B------:R-:W-:-:S02]  /*6560*/  LEA.HI.X.SX32 R15, R27, R3, 0x1, P0 ;  /* 0x000000031b0f7211 */ /* 0x000fc400000f0eff */
[----:B-1----:R-:W-:-:S03]  /*6570*/  IADD3 R18, P2, PT, R47, R4, RZ ;  /* 0x000000042f127210 */ /* 0x002fc60007f5e0ff */
[----:B------:R1:W2:Y:S01]  /*6580*/  LDG.E.U16 R44, desc[UR12][R14.64] ;  /* 0x0000000c0e2c7981 */ /* 0x0002a2000c1e1500 */
[-C--:B0-----:R-:W-:Y:S02]  /*6590*/  IADD3 R20, P0, PT, R17, R4.reuse, RZ ;  /* 0x0000000411147210 */ /* 0x081fe40007f1e0ff */
[-C--:B------:R-:W-:Y:S01]  /*65a0*/  LEA.HI.X.SX32 R19, R13, R3.reuse, 0x1, P2 ;  /* 0x000000030d137211 */ /* 0x080fe200010f0eff */
[----:B------:R-:W-:Y:S01]  /*65b0*/  IMAD R13, R54, 0x1fc, RZ ;  /* 0x000001fc360d7824 */ /* 0x000fe200078e02ff */
[-C--:B------:R-:W-:Y:S01]  /*65c0*/  LEA.HI.X.SX32 R21, R234, R3.reuse, 0x1, P0 ;  /* 0x00000003ea157211 */ /* 0x080fe200000f0eff */
[----:B------:R-:W-:Y:S01]  /*65d0*/  IMAD R22, R5, 0xc7, RZ ;  /* 0x000000c705167824 */ /* 0x000fe200078e02ff */
[----:B------:R-:W-:Y:S01]  /*65e0*/  LEA.HI.X.SX32 R17, R235, R3, 0x1, P1 ;  /* 0x00000003eb117211 */ /* 0x000fe200008f0eff */
[----:B------:R-:W2:Y:S01]  /*65f0*/  LDG.E.U16 R46, desc[UR12][R18.64] ;  /* 0x0000000c122e7981 */ /* 0x000ea2000c1e1500 */
[----:B-1----:R-:W-:Y:S01]  /*6600*/  IMAD R15, R24, 0x18e, RZ ;  /* 0x0000018e180f7824 */ /* 0x002fe200078e02ff */
[----:B------:R-:W-:Y:S01]  /*6610*/  VOTEU.ALL UP1, P6 ;  /* 0x0000000000ff7886 */ /* 0x000fe20003020000 */
[----:B---3--:R-:W-:Y:S01]  /*6620*/  IMAD R49, R49, 0x1be, RZ ;  /* 0x000001be31317824 */ /* 0x008fe200078e02ff */
[----:B------:R0:W3:Y:S01]  /*6630*/  LDG.E.U16 R47, desc[UR12][R20.64] ;  /* 0x0000000c142f7981 */ /* 0x0000e2000c1e1500 */
[----:B------:R-:W1:Y:S03]  /*6640*/  LDC R54, c[0x0][0x3c4] ;  /* 0x0000f100ff367b82 */ /* 0x000e660000000800 */
[----:B------:R0:W3:Y:S02]  /*6650*/  LDG.E.U16 R45, desc[UR12][R16.64] ;  /* 0x0000000c102d7981 */ /* 0x0000e4000c1e1500 */
[----:B0-----:R-:W-:-:S04]  /*6660*/  IADD3 R20, P2, PT, R13, R4, RZ ;  /* 0x000000040d147210 */ /* 0x001fc80007f5e0ff */
[----:B------:R-:W-:Y:S01]  /*6670*/  LEA.HI.X.SX32 R21, R26, R3, 0x1, P2 ;  /* 0x000000031a157211 */ /* 0x000fe200010f0eff */
[----:B------:R-:W-:Y:S02]  /*6680*/  IMAD R17, R28, 0x19e, RZ ;  /* 0x0000019e1c117824 */ /* 0x000fe400078e02ff */
[----:B----4-:R-:W-:Y:S02]  /*6690*/  IMAD R23, R23, 0x1ae, RZ ;  /* 0x000001ae17177824 */ /* 0x010fe400078e02ff */
[----:B------:R0:W4:Y:S01]  /*66a0*/  LDG.E.U16 R48, desc[UR12][R20.64] ;  /* 0x0000000c14307981 */ /* 0x000122000c1e1500 */
[----:B------:R-:W-:Y:S01]  /*66b0*/  IMAD R24, R5, 0xcf, RZ ;  /* 0x000000cf05187824 */ /* 0x000fe200078e02ff */
[-C--:B------:R-:W-:Y:S01]  /*66c0*/  IADD3 R16, P1, PT, R17, R4.reuse, RZ ;  /* 0x0000000411107210 */ /* 0x080fe20007f3e0ff */
[----:B------:R-:W-:Y:S01]  /*66d0*/  IMAD R26, R5, 0xd7, RZ ;  /* 0x000000d7051a7824 */ /* 0x000fe200078e02ff */
[-C--:B------:R-:W-:Y:S02]  /*66e0*/  IADD3 R18, P2, PT, R23, R4.reuse, RZ ;  /* 0x0000000417127210 */ /* 0x080fe40007f5e0ff */
[----:B------:R-:W-:-:S02]  /*66f0*/  IADD3 R14, P0, PT, R15, R4, RZ ;  /* 0x000000040f0e7210 */ /* 0x000fc40007f1e0ff */
[-C--:B------:R-:W-:Y:S01]  /*6700*/  LEA.HI.X.SX32 R17, R24, R3.reuse, 0x1, P1 ;  /* 0x0000000318117211 */ /* 0x080fe200008f0eff */
[----:B------:R-:W-:Y:S01]  /*6710*/  IMAD R24, R5, 0xdf, RZ ;  /* 0x000000df05187824 */ /* 0x000fe200078e02ff */
[-C--:B------:R-:W-:Y:S01]  /*6720*/  LEA.HI.X.SX32 R19, R26, R3.reuse, 0x1, P2 ;  /* 0x000000031a137211 */ /* 0x080fe200010f0eff */
[----:B------:R-:W-:Y:S01]  /*6730*/  IMAD R23, R52, 0x1de, RZ ;  /* 0x000001de34177824 */ /* 0x000fe200078e02ff */
[-C--:B------:R-:W-:Y:S01]  /*6740*/  LEA.HI.X.SX32 R15, R22, R3.reuse, 0x1, P0 ;  /* 0x00000003160f7211 */ /* 0x080fe200000f0eff */
[----:B------:R1:W4:Y:S01]  /*6750*/  LDG.E.U16 R27, desc[UR12][R16.64] ;  /* 0x0000000c101b7981 */ /* 0x000322000c1e1500 */
[-C--:B0-----:R-:W-:Y:S01]  /*6760*/  IADD3 R20, P0, PT, R49, R4.reuse, RZ ;  /* 0x0000000431147210 */ /* 0x081fe20007f1e0ff */
[----:B------:R-:W-:Y:S01]  /*6770*/  IMAD R26, R5, 0xf7, RZ ;  /* 0x000000f7051a7824 */ /* 0x000fe200078e02ff */
[-C--:B------:R-:W-:Y:S01]  /*6780*/  IADD3 R22, P4, PT, R55, R4.reuse, RZ ;  /* 0x0000000437167210 */ /* 0x080fe20007f9e0ff */
[----:B------:R0:W4:Y:S01]  /*6790*/  LDG.E.U16 R13, desc[UR12][R14.64] ;  /* 0x0000000c0e0d7981 */ /* 0x000122000c1e1500 */
[----:B------:R-:W-:Y:S01]  /*67a0*/  LEA.HI.X.SX32 R21, R24, R3, 0x1, P0 ;  /* 0x0000000318157211 */ /* 0x000fe200000f0eff */
[C---:B------:R-:W-:Y:S01]  /*67b0*/  IMAD R24, R5.reuse, 0xef, RZ ;  /* 0x000000ef05187824 */ /* 0x040fe200078e02ff */
[----:B------:R-:W-:Y:S01]  /*67c0*/  LEA R28, R5, -R5, 0x8 ;  /* 0x80000005051c7211 */ /* 0x000fe200078e40ff */
[----:B------:R0:W4:Y:S01]  /*67d0*/  LDG.E.U16 R19, desc[UR12][R18.64] ;  /* 0x0000000c12137981 */ /* 0x000122000c1e1500 */
[----:B------:R-:W2:Y:S01]  /*67e0*/  LDC R52, c[0x0][0x3c4] ;  /* 0x0000f100ff347b82 */ /* 0x000ea20000000800 */
[----:B-1----:R-:W-:-:S02]  /*67f0*/  IADD3 R16, P2, PT, R23, R4, RZ ;  /* 0x0000000417107210 */ /* 0x002fc40007f5e0ff */
[-C--:B0-----:R-:W-:Y:S01]  /*6800*/  IADD3 R14, P1, PT, R51, R4.reuse, RZ ;  /* 0x00000004330e7210 */ /* 0x081fe20007f3e0ff */
[----:B------:R-:W4:Y:S01]  /*6810*/  LDG.E.U16 R20, desc[UR12][R20.64] ;  /* 0x0000000c14147981 */ /* 0x000f22000c1e1500 */
[----:B------:R-:W-:Y:S01]  /*6820*/  IADD3 R4, P3, PT, R53, R4, RZ ;  /* 0x0000000435047210 */ /* 0x000fe20007f7e0ff */
[----:B------:R-:W-:Y:S01]  /*6830*/  IMAD R18, R5, 0xe7, RZ ;  /* 0x000000e705127824 */ /* 0x000fe200078e02ff */
[-C--:B------:R-:W-:Y:S02]  /*6840*/  LEA.HI.X.SX32 R17, R24, R3.reuse, 0x1, P2 ;  /* 0x0000000318117211 */ /* 0x080fe400010f0eff */
[-C--:B------:R-:W-:Y:S02]  /*6850*/  LEA.HI.X.SX32 R23, R28, R3.reuse, 0x1, P4 ;  /* 0x000000031c177211 */ /* 0x080fe400020f0eff */
[-C--:B------:R-:W-:Y:S01]  /*6860*/  LEA.HI.X.SX32 R15, R18, R3.reuse, 0x1, P1 ;  /* 0x00000003120f7211 */ /* 0x080fe200008f0eff */
[----:B------:R-:W4:Y:S01]  /*6870*/  LDG.E.U16 R16, desc[UR12][R16.64] ;  /* 0x0000000c10107981 */ /* 0x000f22000c1e1500 */
[----:B------:R-:W-:-:S03]  /*6880*/  LEA.HI.X.SX32 R5, R26, R3, 0x1, P3 ;  /* 0x000000031a057211 */ /* 0x000fc600018f0eff */
[----:B------:R-:W4:Y:S04]  /*6890*/  LDG.E.U16 R14, desc[UR12][R14.64] ;  /* 0x0000000c0e0e7981 */ /* 0x000f28000c1e1500 */
[----:B------:R-:W4:Y:S04]  /*68a0*/  LDG.E.U16 R4, desc[UR12][R4.64] ;  /* 0x0000000c04047981 */ /* 0x000f28000c1e1500 */
[----:B------:R0:W4:Y:S01]  /*68b0*/  LDG.E.U16 R22, desc[UR12][R22.64] ;  /* 0x0000000c16167981 */ /* 0x000122000c1e1500 */
[----:B------:R-:W-:-:S04]  /*68c0*/  SHF.R.U32.HI R3, RZ, 0x5, R226 ;  /* 0x00000005ff037819 */ /* 0x000fc800000116e2 */
[----:B------:R-:W-:Y:S01]  /*68d0*/  R2UR UR10, R3 ;  /* 0x00000000030a72ca */ /* 0x000fe200000e0000 */
[----:B------:R-:W-:Y:S01]  /*68e0*/  STS.U16 [R50+UR4+0x2300], R11 ;  /* 0x0023000b32007988 */ /* 0x000fe20008000404 */
[----:B------:R-:W1:Y:S03]  /*68f0*/  LDC R3, c[0x0][0x3c4] ;  /* 0x0000f100ff037b82 */ /* 0x000e660000000800 */
        /* <DEDUP_REMOVED lines=9> */
[----:B-----5:R-:W-:Y:S01]  /*6990*/  STS.U16 [R50+UR4+0x4b00], R236 ;  /* 0x004b00ec32007988 */ /* 0x020fe20008000404 */
[----:B------:R-:W-:-:S02]  /*69a0*/  PRMT R28, RZ, 0x7610, R28 ;  /* 0x00007610ff1c7816 */ /* 0x000fc4000000001c */
[----:B------:R-:W-:Y:S02]  /*69b0*/  PRMT R26, RZ, 0x7610, R26 ;  /* 0x00007610ff1a7816 */ /* 0x000fe4000000001a */
[----:B0-----:R-:W-:Y:S02]  /*69c0*/  PRMT R23, RZ, 0x7610, R23 ;  /* 0x00007610ff177816 */ /* 0x001fe40000000017 */
[----:B------:R-:W-:Y:S02]  /*69d0*/  PRMT R24, RZ, 0x7610, R24 ;  /* 0x00007610ff187816 */ /* 0x000fe40000000018 */
[----:B------:R-:W-:Y:S01]  /*69e0*/  PRMT R21, RZ, 0x7610, R21 ;  /* 0x00007610ff157816 */ /* 0x000fe20000000015 */
[----:B------:R-:W-:Y:S04]  /*69f0*/  STS.U16 [R50+UR4+0x4f00], R124 ;  /* 0x004f007c32007988 */ /* 0x000fe80008000404 */
[----:B------:R0:W-:Y:S02]  /*6a00*/  STS.U16 [R50+UR4+0x5300], R35 ;  /* 0x0053002332007988 */ /* 0x0001e40008000404 */
[----:B0-----:R-:W0:Y:S02]  /*6a10*/  LDC R35, c[0x0][0x3c4] ;  /* 0x0000f100ff237b82 */ /* 0x001e240000000800 */
[----:B------:R-:W-:Y:S04]  /*6a20*/  STS.U16 [R50+UR4+0x5700], R7 ;  /* 0x0057000732007988 */ /* 0x000fe80008000404 */
[----:B------:R5:W-:Y:S04]  /*6a30*/  STS.U16 [R50+UR4+0x5b00], R38 ;  /* 0x005b002632007988 */ /* 0x000be80008000404 */
[----:B------:R1:W-:Y:S01]  /*6a40*/  STS.U16 [R50+UR4+0x5f00], R40 ;  /* 0x005f002832007988 */ /* 0x0003e20008000404 */
[----:B-----5:R-:W5:Y:S08]  /*6a50*/  LDC R38, c[0x0][0x3c8] ;  /* 0x0000f200ff267b82 */ /* 0x020f700000000800 */
[----:B-1----:R-:W1:Y:S01]  /*6a60*/  LDC R40, c[0x0][0x3c4] ;  /* 0x0000f100ff287b82 */ /* 0x002e620000000800 */
[----:B--2---:R2:W-:Y:S04]  /*6a70*/  STS.U16 [R50+UR4+0x6b00], R43 ;  /* 0x006b002b32007988 */ /* 0x0045e80008000404 */
[----:B------:R0:W-:Y:S04]  /*6a80*/  STS.U16 [R50+UR4+0x6300], R41 ;  /* 0x0063002932007988 */ /* 0x0001e80008000404 */
[----:B------:R0:W-:Y:S01]  /*6a90*/  STS.U16 [R50+UR4+0x6700], R42 ;  /* 0x0067002a32007988 */ /* 0x0001e20008000404 */
[----:B--2---:R-:W2:Y:S03]  /*6aa0*/  LDC R43, c[0x0][0x3c4] ;  /* 0x0000f100ff2b7b82 */ /* 0x004ea60000000800 */
[----:B------:R1:W-:Y:S05]  /*6ab0*/  STS.U16 [R50+UR4+0x6f00], R44 ;  /* 0x006f002c32007988 */ /* 0x0003ea0008000404 */
[----:B0-----:R-:W0:Y:S01]  /*6ac0*/  LDC R41, c[0x0][0x3c4] ;  /* 0x0000f100ff297b82 */ /* 0x001e220000000800 */
[----:B------:R-:W-:Y:S07]  /*6ad0*/  STS.U16 [R50+UR4+0x7700], R46 ;  /* 0x0077002e32007988 */ /* 0x000fee0008000404 */
[----:B------:R-:W0:Y:S01]  /*6ae0*/  LDC R42, c[0x0][0x3c4] ;  /* 0x0000f100ff2a7b82 */ /* 0x000e220000000800 */
[----:B---3--:R-:W-:Y:S04]  /*6af0*/  STS.U16 [R50+UR4+0x7b00], R47 ;  /* 0x007b002f32007988 */ /* 0x008fe80008000404 */
[----:B------:R3:W-:Y:S03]  /*6b00*/  STS.U16 [R50+UR4+0x7300], R45 ;  /* 0x0073002d32007988 */ /* 0x0007e60008000404 */
[----:B-1----:R-:W1:Y:S01]  /*6b10*/  LDC R44, c[0x0][0x3c4] ;  /* 0x0000f100ff2c7b82 */ /* 0x002e620000000800 */
[----:B----4-:R-:W-:Y:S07]  /*6b20*/  STS.U16 [R50+UR4+0x7f00], R48 ;  /* 0x007f003032007988 */ /* 0x010fee0008000404 */
[----:B---3--:R-:W3:Y:S01]  /*6b30*/  LDC R45, c[0x0][0x3c4] ;  /* 0x0000f100ff2d7b82 */ /* 0x008ee20000000800 */
[----:B------:R4:W-:Y:S04]  /*6b40*/  STS.U16 [R12+UR4+0x3b80], R33 ;  /* 0x003b80210c007988 */ /* 0x0009e80008000404 */
[----:B------:R0:W-:Y:S03]  /*6b50*/  STS.U16 [R12+UR4+0x5780], R37 ;  /* 0x005780250c007988 */ /* 0x0001e60008000404 */
[----:B------:R-:W1:Y:S01]  /*6b60*/  LDC R46, c[0x0][0x3c4] ;  /* 0x0000f100ff2e7b82 */ /* 0x000e620000000800 */
[----:B----4-:R-:W-:-:S07]  /*6b70*/  LOP3.LUT R33, R226, 0x7f, RZ, 0xc0, !PT ;  /* 0x0000007fe2217812 */ /* 0x010fce00078ec0ff */
[----:B------:R-:W4:Y:S01]  /*6b80*/  LDC R48, c[0x0][0x3c4] ;  /* 0x0000f100ff307b82 */ /* 0x000f220000000800 */
[----:B------:R-:W-:Y:S01]  /*6b90*/  IMAD R33, R33, UR6, RZ ;  /* 0x0000000621217c24 */ /* 0x000fe2000f8e02ff */
[----:B------:R-:W-:-:S06]  /*6ba0*/  USHF.L.U32 UR6, UR10, 0x15, URZ ;  /* 0x000000150a067899 */ /* 0x000fcc00080006ff */
[----:B0-----:R-:W0:Y:S01]  /*6bb0*/  LDC R37, c[0x0][0x3c4] ;  /* 0x0000f100ff257b82 */ /* 0x001e220000000800 */
[----:B------:R-:W-:-:S04]  /*6bc0*/  ULOP3.LUT UR6, UR6, 0x600000, URZ, 0xc0, !UPT ;  /* 0x0060000006067892 */ /* 0x000fc8000f8ec0ff */
[----:B------:R-:W-:Y:S01]  /*6bd0*/  UIADD3 UR6, UPT, UPT, UR5, UR6, URZ ;  /* 0x0000000605067290 */ /* 0x000fe2000fffe0ff */
[----:B------:R-:W-:Y:S02]  /*6be0*/  STS.U16 [R12+UR4+0x380], R211 ;  /* 0x000380d30c007988 */ /* 0x000fe40008000404 */
[----:B------:R-:W1:Y:S02]  /*6bf0*/  LDC R50, c[0x0][0x3c4] ;  /* 0x0000f100ff327b82 */ /* 0x000e640000000800 */
[----:B------:R-:W-:Y:S04]  /*6c00*/  STS.U16 [R12+UR4+0x780], R195 ;  /* 0x000780c30c007988 */ /* 0x000fe80008000404 */
[----:B------:R-:W-:Y:S01]  /*6c10*/  STTM.x64 tmem[UR6], RZ ;  /* 0x000000ff000079ed */ /* 0x000fe20008340006 */
[----:B------:R-:W-:Y:S01]  /*6c20*/  STTM.x64 tmem[UR6+0x40], RZ ;  /* 0x000040ff000079ed */ /* 0x000fe20008340006 */
[----:B------:R-:W-:Y:S01]  /*6c30*/  STTM.x64 tmem[UR6+0x80], RZ ;  /* 0x000080ff000079ed */ /* 0x000fe20008340006 */
[----:B------:R-:W-:Y:S04]  /*6c40*/  STS.U16 [R12+UR4+0xb80], R179 ;  /* 0x000b80b30c007988 */ /* 0x000fe80008000404 */
[----:B------:R-:W-:Y:S04]  /*6c50*/  STS.U16 [R12+UR4+0xf80], R161 ;  /* 0x000f80a10c007988 */ /* 0x000fe80008000404 */
[----:B------:R-:W-:Y:S01]  /*6c60*/  STS.U16 [R12+UR4+0x1380], R145 ;  /* 0x001380910c007988 */ /* 0x000fe20008000404 */
[----:B0-----:R-:W-:-:S03]  /*6c70*/  SHF.L.U32 R47, R37, 0x3, RZ ;  /* 0x00000003252f7819 */ /* 0x001fc600000006ff */
        /* <DEDUP_REMOVED lines=18> */
[----:B------:R0:W-:Y:S04]  /*6da0*/  STS.U16 [R12+UR4+0x6780], R27 ;  /* 0x0067801b0c007988 */ /* 0x0001e80008000404 */
[----:B------:R-:W-:Y:S04]  /*6db0*/  STS.U16 [R12+UR4+0x6b80], R19 ;  /* 0x006b80130c007988 */ /* 0x000fe80008000404 */
[----:B------:R-:W-:Y:S04]  /*6dc0*/  STS.U16 [R12+UR4+0x6f80], R20 ;  /* 0x006f80140c007988 */ /* 0x000fe80008000404 */
[----:B------:R-:W-:Y:S04]  /*6dd0*/  STS.U16 [R12+UR4+0x7380], R14 ;  /* 0x0073800e0c007988 */ /* 0x000fe80008000404 */
[----:B------:R-:W-:Y:S04]  /*6de0*/  STS.U16 [R12+UR4+0x7780], R16 ;  /* 0x007780100c007988 */ /* 0x000fe80008000404 */
[----:B------:R-:W-:Y:S04]  /*6df0*/  STS.U16 [R12+UR4+0x7b80], R4 ;  /* 0x007b80040c007988 */ /* 0x000fe80008000404 */
[----:B------:R1:W-:Y:S01]  /*6e00*/  STS.U16 [R12+UR4+0x7f80], R22 ;  /* 0x007f80160c007988 */ /* 0x0003e20008000404 */
[----:B------:R-:W-:Y:S01]  /*6e10*/  STTM.x64 tmem[UR6+0xc0], RZ ;  /* 0x0000c0ff000079ed */ /* 0x000fe20008340006 */
[----:B------:R-:W1:Y:S01]  /*6e20*/  FENCE.VIEW.ASYNC.T ;  /* 0x00000000000073c6 */ /* 0x000e620000000200 */
[----:B------:R-:W-:Y:S01]  /*6e30*/  SHF.L.U32 R37, R35, 0x1, RZ ;  /* 0x0000000123257819 */ /* 0x000fe200000006ff */
[----:B0-----:R-:W0:Y:S01]  /*6e40*/  LDC R39, c[0x0][0x3c4] ;  /* 0x0000f100ff277b82 */ /* 0x001e220000000800 */
[----:B-----5:R-:W-:-:S02]  /*6e50*/  LEA R35, R38, R33, 0x7 ;  /* 0x0000002126237211 */ /* 0x020fc400078e38ff */
[----:B------:R-:W-:Y:S02]  /*6e60*/  LEA R204, P0, R33, UR7, 0x1 ;  /* 0x0000000721cc7c11 */ /* 0x000fe4000f8008ff */
[----:B------:R-:W-:Y:S02]  /*6e70*/  LEA R202, P1, R35, UR7, 0x1 ;  /* 0x0000000723ca7c11 */ /* 0x000fe4000f8208ff */
[----:B------:R-:W-:Y:S02]  /*6e80*/  LEA.HI.X.SX32 R205, R33, UR8, 0x1, P0 ;  /* 0x0000000821cd7c11 */ /* 0x000fe400080f0eff */
[----:B------:R-:W-:Y:S01]  /*6e90*/  LEA.HI.X.SX32 R203, R35, UR8, 0x1, P1 ;  /* 0x0000000823cb7c11 */ /* 0x000fe200088f0eff */
[----:B------:R-:W-:-:S04]  /*6ea0*/  @!UP1 UIADD3 UR8, UPT, UPT, -UR16, 0x100000, URZ ;  /* 0x0010000010089890 */ /* 0x000fc8000fffe1ff */
[----:B------:R-:W-:Y:S02]  /*6eb0*/  @!UP1 USHF.L.U32 UR9, UR8, 0xb, URZ ;  /* 0x0000000b08099899 */ /* 0x000fe400080006ff */
[----:B------:R-:W-:Y:S01]  /*6ec0*/  @!UP1 USHF.L.U32 UR8, UR8, 0x1, URZ ;  /* 0x0000000108089899 */ /* 0x000fe200080006ff */
[----:B-1----:R-:W-:Y:S01]  /*6ed0*/  BAR.SYNC.DEFER_BLOCKING 0x0 ;  /* 0x0000000000007b1d */ /* 0x002fe20000010000 */
[----:B------:R-:W-:Y:S02]  /*6ee0*/  ISETP.GT.AND P0, PT, R252, RZ, PT ;  /* 0x000000fffc00720c */ /* 0x000fe40003f04270 */
[----:B------:R-:W-:Y:S01]  /*6ef0*/  LEA R49, R41, R41, 0x3 ;  /* 0x0000002929317211 */ /* 0x000fe200078e18ff */
[C---:B------:R-:W-:Y:S01]  /*6f00*/  IMAD.WIDE R118, R47.reuse, 0x2, R204 ;  /* 0x000000022f767825 */ /* 0x040fe200078e02cc */
[----:B------:R-:W-:Y:S01]  /*6f10*/  PRMT R36, RZ, 0x7610, R36 ;  /* 0x00007610ff247816 */ /* 0x000fe20000000024 */
[----:B------:R-:W1:Y:S05]  /*6f20*/  FENCE.VIEW.ASYNC.S ;  /* 0x00000000000073c6 */ /* 0x000e6a0000000000 */
[----:B-1----:R1:W5:Y:S02]  /*6f30*/  @!UP2 SYNCS.EXCH.64 URZ, [UR4+0x16000], UR8 ;  /* 0x0160000804ffa5b2 */ /* 0x0023640008000100 */
[----:B-----5:R-:W-:Y:S01]  /*6f40*/  BAR.SYNC.DEFER_BLOCKING 0x0 ;  /* 0x0000000000007b1d */ /* 0x020fe20000010000 */
[----:B------:R-:W-:Y:S01]  /*6f50*/  PRMT R34, RZ, 0x7610, R34 ;  /* 0x00007610ff227816 */ /* 0x000fe20000000022 */
[----:B------:R-:W-:Y:S01]  /*6f60*/  IMAD.WIDE R116, R47, 0x2, R202 ;  /* 0x000000022f747825 */ /* 0x000fe200078e02ca */
[----:B------:R-:W-:-:S02]  /*6f70*/  PRMT R32, RZ, 0x7610, R32 ;  /* 0x00007610ff207816 */ /* 0x000fc40000000020 */
[----:B------:R-:W-:Y:S01]  /*6f80*/  PRMT R30, RZ, 0x7610, R30 ;  /* 0x00007610ff1e7816 */ /* 0x000fe2000000001e */
[----:B------:R-:W-:Y:S01]  /*6f90*/  IMAD.WIDE R60, R61, 0x2, R204 ;  /* 0x000000023d3c7825 */ /* 0x000fe200078e02cc */
[----:B------:R-:W-:Y:S02]  /*6fa0*/  PRMT R31, RZ, 0x7610, R31 ;  /* 0x00007610ff1f7816 */ /* 0x000fe4000000001f */
[----:B------:R-:W-:Y:S01]  /*6fb0*/  PRMT R29, RZ, 0x7610, R29 ;  /* 0x00007610ff1d7816 */ /* 0x000fe2000000001d */
[----:B------:R-:W-:Y:S01]  /*6fc0*/  IMAD.WIDE R114, R3, 0x2, R202 ;  /* 0x0000000203727825 */ /* 0x000fe200078e02ca */
[----:B------:R-:W-:Y:S02]  /*6fd0*/  PRMT R27, RZ, 0x7610, R27 ;  /* 0x00007610ff1b7816 */ /* 0x000fe4000000001b */
[----:B0-----:R-:W-:Y:S01]  /*6fe0*/  LEA R39, R39, R39, 0x1 ;  /* 0x0000002727277211 */ /* 0x001fe200078e08ff */
[----:B--2---:R-:W-:Y:S02]  /*6ff0*/  IMAD R51, R43, 0xa, RZ ;  /* 0x0000000a2b337824 */ /* 0x004fe400078e02ff */
[----:B------:R-:W-:Y:S01]  /*7000*/  IMAD.WIDE R112, R49, 0x2, R204 ;  /* 0x0000000231707825 */ /* 0x000fe200078e02cc */
[----:B------:R-:W-:-:S03]  /*7010*/  PRMT R22, RZ, 0x7610, R22 ;  /* 0x00007610ff167816 */ /* 0x000fc60000000016 */
[----:B------:R-:W-:Y:S01]  /*7020*/  IMAD.WIDE R110, R49, 0x2, R202 ;  /* 0x00000002316e7825 */ /* 0x000fe200078e02ca */
[----:B------:R-:W-:-:S03]  /*7030*/  PRMT R25, RZ, 0x7610, R25 ;  /* 0x00007610ff197816 */ /* 0x000fc60000000019 */
[C---:B------:R-:W-:Y:S01]  /*7040*/  IMAD.WIDE R108, R37.reuse, 0x2, R204 ;  /* 0x00000002256c7825 */ /* 0x040fe200078e02cc */
[----:B------:R-:W2:Y:S01]  /*7050*/  @P0 LDG.E.U16 R36, desc[UR12][R204.64] ;  /* 0x0000000ccc240981 */ /* 0x000ea2000c1e1500 */
[----:B------:R-:W-:Y:S01]  /*7060*/  SHF.L.U32 R41, R40, 0x2, RZ ;  /* 0x0000000228297819 */ /* 0x000fe200000006ff */
[----:B-1----:R-:W0:Y:S01]  /*7070*/  LDCU UR9, c[0x0][0x3d4] ;  /* 0x00007a80ff0977ac */ /* 0x002e220008000800 */
[----:B------:R-:W-:Y:S01]  /*7080*/  IMAD.WIDE R106, R37, 0x2, R202 ;  /* 0x00000002256a7825 */ /* 0x000fe200078e02ca */
[----:B------:R-:W5:Y:S01]  /*7090*/  @P0 LDG.E.U16 R34, desc[UR12][R202.64] ;  /* 0x0000000cca220981 */ /* 0x000f62000c1e1500 */
[----:B------:R-:W-:Y:S01]  /*70a0*/  PRMT R20, RZ, 0x7610, R20 ;  /* 0x00007610ff147816 */ /* 0x000fe20000000014 */
[----:B------:R-:W1:Y:S02]  /*70b0*/  LDCU UR8, c[0x0][0x3d8] ;  /* 0x00007b00ff0877ac */ /* 0x000e640008000800 */
[----:B------:R-:W2:Y:S01]  /*70c0*/  @P0 LDG.E.U16 R32, desc[UR12][R118.64] ;  /* 0x0000000c76200981 */ /* 0x000ea2000c1e1500 */
[----:B---3--:R-:W-:-:S03]  /*70d0*/  IMAD R53, R45, 0xb, RZ ;  /* 0x0000000b2d357824 */ /* 0x008fc600078e02ff */
[----:B------:R-:W3:Y:S01]  /*70e0*/  @P0 LDG.E.U16 R30, desc[UR12][R116.64] ;  /* 0x0000000c741e0981 */ /* 0x000ee2000c1e1500 */
[----:B------:R-:W-:-:S03]  /*70f0*/  IMAD.WIDE R104, R51, 0x2, R204 ;  /* 0x0000000233687825 */ /* 0x000fc600078e02cc */
[----:B------:R0:W2:Y:S01]  /*7100*/  @P0 LDG.E.U16 R31, desc[UR12][R60.64] ;  /* 0x0000000c3c1f0981 */ /* 0x0000a2000c1e1500 */
[----:B------:R-:W-:-:S03]  /*7110*/  IMAD.WIDE R102, R51, 0x2, R202 ;  /* 0x0000000233667825 */ /* 0x000fc600078e02ca */
[----:B------:R-:W2:Y:S01]  /*7120*/  @P0 LDG.E.U16 R29, desc[UR12][R114.64] ;  /* 0x0000000c721d0981 */ /* 0x000ea2000c1e1500 */
[----:B------:R-:W-:-:S03]  /*7130*/  IMAD.WIDE R100, R39, 0x2, R204 ;  /* 0x0000000227647825 */ /* 0x000fc600078e02cc */
[----:B------:R-:W2:Y:S01]  /*7140*/  @P0 LDG.E.U16 R27, desc[UR12][R112.64] ;  /* 0x0000000c701b0981 */ /* 0x000ea2000c1e1500 */
[----:B------:R-:W-:Y:S01]  /*7150*/  IMAD.WIDE R98, R39, 0x2, R202 ;  /* 0x0000000227627825 */ /* 0x000fe200078e02ca */
[----:B------:R-:W-:Y:S02]  /*7160*/  PRMT R19, RZ, 0x7610, R19 ;  /* 0x00007610ff137816 */ /* 0x000fe40000000013 */
[----:B------:R-:W-:Y:S01]  /*7170*/  PRMT R18, RZ, 0x7610, R18 ;  /* 0x00007610ff127816 */ /* 0x000fe20000000012 */
[----:B------:R-:W2:Y:S01]  /*7180*/  @P0 LDG.E.U16 R28, desc[UR12][R110.64] ;  /* 0x0000000c6e1c0981 */ /* 0x000ea2000c1e1500 */
[----:B----4-:R-:W-:Y:S01]  /*7190*/  IMAD R55, R48, 0xc, RZ ;  /* 0x0000000c30377824 */ /* 0x010fe200078e02ff */
[----:B------:R-:W-:Y:S01]  /*71a0*/  LEA R43, R42, R42, 0x2 ;  /* 0x0000002a2a2b7211 */ /* 0x000fe200078e10ff */
[----:B------:R-:W-:Y:S01]  /*71b0*/  IMAD.WIDE R96, R53, 0x2, R204 ;  /* 0x0000000235607825 */ /* 0x000fe200078e02cc */
[----:B------:R-:W4:Y:S01]  /*71c0*/  @P0 LDG.E.U16 R26, desc[UR12][R108.64] ;  /* 0x0000000c6c1a0981 */ /* 0x000f22000c1e1500 */
[----:B------:R-:W-:-:S02]  /*71d0*/  PRMT R17, RZ, 0x7610, R17 ;  /* 0x00007610ff117816 */ /* 0x000fc40000000011 */
[----:B------:R-:W-:Y:S01]  /*71e0*/  PRMT R16, RZ, 0x7610, R16 ;  /* 0x00007610ff107816 */ /* 0x000fe20000000010 */
[----:B------:R-:W2:Y:S01]  /*71f0*/  @P0 LDG.E.U16 R22, desc[UR12][R106.64] ;  /* 0x0000000c6a160981 */ /* 0x000ea2000c1e1500 */
[----:B------:R-:W-:Y:S01]  /*7200*/  IMAD.WIDE R94, R53, 0x2, R202 ;  /* 0x00000002355e7825 */ /* 0x000fe200078e02ca */
[----:B------:R-:W-:Y:S02]  /*7210*/  PRMT R15, RZ, 0x7610, R15 ;  /* 0x00007610ff0f7816 */ /* 0x000fe4000000000f */
[----:B------:R-:W-:Y:S01]  /*7220*/  PRMT R14, RZ, 0x7610, R14 ;  /* 0x00007610ff0e7816 */ /* 0x000fe2000000000e */
[----:B------:R-:W2:Y:S01]  /*7230*/  @P0 LDG.E.U16 R23, desc[UR12][R104.64] ;  /* 0x0000000c68170981 */ /* 0x000ea2000c1e1500 */
[----:B------:R-:W-:Y:S01]  /*7240*/  IMAD.WIDE R92, R41, 0x2, R204 ;  /* 0x00000002295c7825 */ /* 0x000fe200078e02cc */
[----:B------:R-:W-:-:S03]  /*7250*/  PRMT R10, RZ, 0x7610, R10 ;  /* 0x00007610ff0a7816 */ /* 0x000fc6000000000a */
[----:B------:R-:W-:Y:S01]  /*7260*/  IMAD R57, R50, 0xd, RZ ;  /* 0x0000000d32397824 */ /* 0x000fe200078e02ff */
[----:B------:R-:W2:Y:S01]  /*7270*/  @P0 LDG.E.U16 R25, desc[UR12][R102.64] ;  /* 0x0000000c66190981 */ /* 0x000ea2000c1e1500 */
[----:B------:R-:W-:Y:S01]  /*7280*/  IMAD.WIDE R90, R41, 0x2, R202 ;  /* 0x00000002295a7825 */ /* 0x000fe200078e02ca */
[----:B------:R-:W-:Y:S02]  /*7290*/  PRMT R12, RZ, 0x7610, R12 ;  /* 0x00007610ff0c7816 */ /* 0x000fe4000000000c */
[----:B------:R-:W-:Y:S01]  /*72a0*/  PRMT R13, RZ, 0x7610, R13 ;  /* 0x00007610ff0d7816 */ /* 0x000fe2000000000d */
[----:B------:R-:W2:Y:S01]  /*72b0*/  @P0 LDG.E.U16 R24, desc[UR12][R100.64] ;  /* 0x0000000c64180981 */ /* 0x000ea2000c1e1500 */
[----:B------:R-:W-:Y:S01]  /*72c0*/  IMAD.WIDE R76, R55, 0x2, R204 ;  /* 0x00000002374c7825 */ /* 0x000fe200078e02cc */
[----:B------:R-:W-:-:S03]  /*72d0*/  LEA R33, R46, -R46, 0x3 ;  /* 0x8000002e2e217211 */ /* 0x000fc600078e18ff */
[----:B------:R-:W-:Y:S01]  /*72e0*/  IMAD R59, R52, 0xe, RZ ;  /* 0x0000000e343b7824 */ /* 0x000fe200078e02ff */
[----:B------:R-:W2:Y:S01]  /*72f0*/  @P0 LDG.E.U16 R20, desc[UR12][R98.64] ;  /* 0x0000000c62140981 */ /* 0x000ea2000c1e1500 */
[----:B------:R-:W-:Y:S01]  /*7300*/  IMAD.WIDE R74, R55, 0x2, R202 ;  /* 0x00000002374a7825 */ /* 0x000fe200078e02ca */
[----:B------:R-:W-:Y:S02]  /*7310*/  LEA R35, R54, -R54, 0x4 ;  /* 0x8000003636237211 */ /* 0x000fe400078e20ff */
[----:B------:R-:W-:Y:S01]  /*7320*/  PRMT R8, RZ, 0x7610, R8 ;  /* 0x00007610ff087816 */ /* 0x000fe20000000008 */
[----:B------:R-:W2:Y:S01]  /*7330*/  @P0 LDG.E.U16 R21, desc[UR12][R96.64] ;  /* 0x0000000c60150981 */ /* 0x000ea2000c1e1500 */
[----:B------:R-:W-:Y:S01]  /*7340*/  IMAD R45, R44, 0x6, RZ ;  /* 0x000000062c2d7824 */ /* 0x000fe200078e02ff */
[----:B------:R-:W-:Y:S01]  /*7350*/  PRMT R6, RZ, 0x7610, R6 ;  /* 0x00007610ff067816 */ /* 0x000fe20000000006 */
[----:B------:R-:W-:Y:S01]  /*7360*/  IMAD.WIDE R72, R43, 0x2, R204 ;  /* 0x000000022b487825 */ /* 0x000fe200078e02cc */
[----:B------:R-:W2:Y:S01]  /*7370*/  @P0 LDG.E.U16 R19, desc[UR12][R94.64] ;  /* 0x0000000c5e130981 */ /* 0x000ea2000c1e1500 */
[----:B------:R-:W-:-:S02]  /*7380*/  PRMT R4, RZ, 0x7610, R4 ;  /* 0x00007610ff047816 */ /* 0x000fc40000000004 */
[----:B------:R-:W-:Y:S01]  /*7390*/  PRMT R7, RZ, 0x7610, R7 ;  /* 0x00007610ff077816 */ /* 0x000fe20000000007 */
[----:B------:R-:W-:Y:S01]  /*73a0*/  IMAD.WIDE R70, R43, 0x2, R202 ;  /* 0x000000022b467825 */ /* 0x000fe200078e02ca */
[----:B------:R-:W2:Y:S01]  /*73b0*/  @P0 LDG.E.U16 R18, desc[UR12][R92.64] ;  /* 0x0000000c5c120981 */ /* 0x000ea2000c1e1500 */
[----:B------:R-:W-:Y:S02]  /*73c0*/  PRMT R9, RZ, 0x7610, R9 ;  /* 0x00007610ff097816 */ /* 0x000fe40000000009 */
[----:B------:R-:W-:Y:S01]  /*73d0*/  PRMT R11, RZ, 0x7610, R11 ;  /* 0x00007610ff0b7816 */ /* 0x000fe2000000000b */
[C---:B------:R-:W-:Y:S01]  /*73e0*/  IMAD.WIDE R68, R57.reuse, 0x2, R204 ;  /* 0x0000000239447825 */ /* 0x040fe200078e02cc */
[----:B------:R-:W2:Y:S01]  /*73f0*/  @P0 LDG.E.U16 R17, desc[UR12][R90.64] ;  /* 0x0000000c5a110981 */ /* 0x000ea2000c1e1500 */
[----:B------:R-:W-:Y:S01]  /*7400*/  PRMT R5, RZ, 0x7610, R5 ;  /* 0x00007610ff057816 */ /* 0x000fe20000000005 */
[----:B------:R-:W-:Y:S01]  /*7410*/  USHF.L.U32 UR7, UR14, 0x1, URZ ;  /* 0x000000010e077899 */ /* 0x000fe200080006ff */
[----:B------:R-:W-:Y:S01]  /*7420*/  IMAD.WIDE R66, R57, 0x2, R202 ;  /* 0x0000000239427825 */ /* 0x000fe200078e02ca */
[----:B------:R-:W2:Y:S01]  /*7430*/  @P0 LDG.E.U16 R16, desc[UR12][R76.64] ;  /* 0x0000000c4c100981 */ /* 0x000ea2000c1e1500 */
[----:B------:R-:W0:Y:S02]  /*7440*/  LDC R50, c[0x0][0x3d8] ;  /* 0x0000f600ff327b82 */ /* 0x000e240000000800 */
[C---:B------:R-:W-:Y:S01]  /*7450*/  IMAD.WIDE R64, R45.reuse, 0x2, R204 ;  /* 0x000000022d407825 */ /* 0x040fe200078e02cc */
[----:B------:R0:W2:Y:S03]  /*7460*/  @P0 LDG.E.U16 R15, desc[UR12][R74.64] ;  /* 0x0000000c4a0f0981 */ /* 0x0000a6000c1e1500 */
        /* <DEDUP_REMOVED lines=11> */
[----:B------:R-:W2:Y:S04]  /*7520*/  @P0 LDG.E.U16 R2, desc[UR12][R64.64] ;  /* 0x0000000c40020981 */ /* 0x000ea8000c1e1500 */
[----:B------:R-:W-:Y:S01]  /*7530*/  STL.64 [R1+0x1e0], R118 ;  /* 0x0001e07601007387 */ /* 0x000fe20000100a00 */
[C---:B------:R-:W-:Y:S01]  /*7540*/  IMAD.WIDE R40, R35.reuse, 0x2, R204 ;  /* 0x0000000223287825 */ /* 0x040fe200078e02cc */
[----:B------:R-:W-:Y:S01]  /*7550*/  LEA.HI R37, R226, 0x78, RZ, 0x1c ;  /* 0x00000078e2257811 */ /* 0x000fe200078fe0ff */
[----:B------:R-:W1:Y:S01]  /*7560*/  LDC R51, c[0x0][0x3d8] ;  /* 0x0000f600ff337b82 */ /* 0x000e620000000800 */
[----:B------:R0:W2:Y:S01]  /*7570*/  @P0 LDG.E.U16 R8, desc[UR12][R62.64] ;  /* 0x0000000c3e080981 */ /* 0x0000a2000c1e1500 */
[----:B------:R-:W-:-:S03]  /*7580*/  IMAD.WIDE R38, R35, 0x2, R202 ;  /* 0x0000000223267825 */ /* 0x000fc600078e02ca */
[----:B------:R-:W2:Y:S01]  /*7590*/  @P0 LDG.E.U16 R6, desc[UR12][R48.64] ;  /* 0x0000000c30060981 */ /* 0x000ea2000c1e1500 */
[----:B------:R-:W-:Y:S02]  /*75a0*/  UIMAD.WIDE UR14, UR14, 0x2, URZ ;  /* 0x000000020e0e78a5 */ /* 0x000fe4000f8e02ff */
[----:B------:R-:W1:Y:S01]  /*75b0*/  LDC R53, c[0x0][0x3d8] ;  /* 0x0000f600ff357b82 */ /* 0x000e620000000800 */
[----:B------:R0:W2:Y:S04]  /*75c0*/  @P0 LDG.E.U16 R4, desc[UR12][R46.64] ;  /* 0x0000000c2e040981 */ /* 0x0000a8000c1e1500 */
[----:B------:R-:W2:Y:S03]  /*75d0*/  @P0 LDG.E.U16 R7, desc[UR12][R44.64] ;  /* 0x0000000c2c070981 */ /* 0x000ea6000c1e1500 */
[----:B------:R-:W1:Y:S01]  /*75e0*/  LDC R55, c[0x0][0x3d8] ;  /* 0x0000f600ff377b82 */ /* 0x000e620000000800 */
[----:B------:R0:W2:Y:S01]  /*75f0*/  @P0 LDG.E.U16 R9, desc[UR12][R42.64] ;  /* 0x0000000c2a090981 */ /* 0x0000a2000c1e1500 */
[----:B------:R-:W-:Y:S01]  /*7600*/  LOP3.LUT R33, R226, 0xf, RZ, 0xc0, !PT ;  /* 0x0000000fe2217812 */ /* 0x000fe200078ec0ff */
[----:B------:R-:W0:Y:S02]  /*7610*/  LDCU UR14, c[0x0][0x3d8] ;  /* 0x00007b00ff0e77ac */ /* 0x000e240008000800 */
[----:B------:R0:W2:Y:S03]  /*7620*/  @P0 LDG.E.U16 R11, desc[UR12][R40.64] ;  /* 0x0000000c280b0981 */ /* 0x0000a6000c1e1500 */
[----:B------:R-:W1:Y:S01]  /*7630*/  LDC R57, c[0x0][0x3d8] ;  /* 0x0000f600ff397b82 */ /* 0x000e620000000800 */
[----:B------:R0:W2:Y:S04]  /*7640*/  @P0 LDG.E.U16 R5, desc[UR12][R38.64] ;  /* 0x0000000c26050981 */ /* 0x0000a8000c1e1500 */
[----:B------:R-:W-:Y:S03]  /*7650*/  STL.64 [R1+0x1d8], R116 ;  /* 0x0001d87401007387 */ /* 0x000fe60000100a00 */
[----:B------:R-:W1:Y:S01]  /*7660*/  LDC R59, c[0x0][0x3d8] ;  /* 0x0000f600ff3b7b82 */ /* 0x000e620000000800 */
[----:B------:R0:W-:Y:S04]  /*7670*/  STL.64 [R1+0x228], R60 ;  /* 0x0002283c01007387 */ /* 0x0001e80000100a00 */
[----:B------:R-:W-:Y:S04]  /*7680*/  STL.64 [R1+0x230], R114 ;  /* 0x0002307201007387 */ /* 0x000fe80000100a00 */
[----:B------:R-:W-:Y:S04]  /*7690*/  STL.64 [R1+0x1d0], R112 ;  /* 0x0001d07001007387 */ /* 0x000fe80000100a00 */
[----:B------:R-:W-:Y:S01]  /*76a0*/  STL.64 [R1+0x1c8], R110 ;  /* 0x0001c86e01007387 */ /* 0x000fe20000100a00 */
[----:B0-----:R-:W-:Y:S01]  /*76b0*/  IMAD R33, R33, UR9, RZ ;  /* 0x0000000921217c24 */ /* 0x001fe2000f8e02ff */
[----:B------:R-:W0:Y:S02]  /*76c0*/  LDC R60, c[0x0][0x3d8] ;  /* 0x0000f600ff3c7b82 */ /* 0x000e240000000800 */
[----:B------:R-:W-:Y:S04]  /*76d0*/  STL.64 [R1+0x220], R108 ;  /* 0x0002206c01007387 */ /* 0x000fe80000100a00 */
        /* <DEDUP_REMOVED lines=10> */
[----:B------:R0:W-:Y:S04]  /*7780*/  STL.64 [R1+0x198], R74 ;  /* 0x0001984a01007387 */ /* 0x0001e80000100a00 */
[----:B------:R-:W-:Y:S04]  /*7790*/  STL.64 [R1+0x1f0], R72 ;  /* 0x0001f04801007387 */ /* 0x000fe80000100a00 */
[----:B------:R1:W-:Y:S01]  /*77a0*/  STL.64 [R1+0x1e8], R70 ;  /* 0x0001e84601007387 */ /* 0x0003e20000100a00 */
[----:B------:R-:W-:-:S02]  /*77b0*/  SHF.L.U32 R35, R33, 0x1, RZ ;  /* 0x0000000121237819 */ /* 0x000fc400000006ff */
[----:B------:R-:W-:Y:S01]  /*77c0*/  LEA R201, R0, R199, 0x5 ;  /* 0x000000c700c97211 */ /* 0x000fe200078e28ff */
[----:B------:R-:W-:Y:S01]  /*77d0*/  STL.64 [R1+0x168], R68 ;  /* 0x0001684401007387 */ /* 0x000fe20000100a00 */
[----:B0-----:R-:W0:Y:S03]  /*77e0*/  LDC R74, c[0x0][0x3d8] ;  /* 0x0000f600ff4a7b82 */ /* 0x001e260000000800 */
[----:B------:R1:W-:Y:S04]  /*77f0*/  STL.64 [R1+0x190], R66 ;  /* 0x0001904201007387 */ /* 0x0003e80000100a00 */
[----:B------:R-:W-:Y:S01]  /*7800*/  STL.64 [R1+0x188], R64 ;  /* 0x0001884001007387 */ /* 0x000fe20000100a00 */
[----:B-1----:R-:W1:Y:S03]  /*7810*/  LDC R70, c[0x0][0x3d8] ;  /* 0x0000f600ff467b82 */ /* 0x002e660000000800 */
[----:B------:R0:W-:Y:S04]  /*7820*/  STL.64 [R1+0x180], R62 ;  /* 0x0001803e01007387 */ /* 0x0001e80000100a00 */
[----:B------:R-:W-:Y:S01]  /*7830*/  STL.64 [R1+0x160], R48 ;  /* 0x0001603001007387 */ /* 0x000fe20000100a00 */
[----:B------:R-:W-:Y:S01]  /*7840*/  IADD3 R220, P1, P2, R35, UR7, R220 ;  /* 0x0000000723dc7c10 */ /* 0x000fe2000fa3e0dc */
[----:B------:R-:W0:Y:S01]  /*7850*/  LDCU UR7, c[0x0][0x3d8] ;  /* 0x00007b00ff0777ac */ /* 0x000e220008000800 */
[----:B------:R-:W1:Y:S01]  /*7860*/  LDC R66, c[0x0][0x3d8] ;  /* 0x0000f600ff427b82 */ /* 0x000e620000000800 */
[----:B------:R0:W-:Y:S04]  /*7870*/  STL.64 [R1+0x158], R46 ;  /* 0x0001582e01007387 */ /* 0x0001e80000100a00 */
[----:B------:R-:W-:Y:S03]  /*7880*/  STL.64 [R1+0x178], R44 ;  /* 0x0001782c01007387 */ /* 0x000fe60000100a00 */
[----:B0-----:R-:W0:Y:S01]  /*7890*/  LDC R62, c[0x0][0x3d8] ;  /* 0x0000f600ff3e7b82 */ /* 0x001e220000000800 */
[----:B------:R1:W-:Y:S04]  /*78a0*/  STL.64 [R1+0x170], R42 ;  /* 0x0001702a01007387 */ /* 0x0003e80000100a00 */
[----:B------:R1:W-:Y:S03]  /*78b0*/  STL.64 [R1+0x150], R40 ;  /* 0x0001502801007387 */ /* 0x0003e60000100a00 */
[----:B------:R-:W0:Y:S01]  /*78c0*/  LDC R46, c[0x0][0x3d8] ;  /* 0x0000f600ff2e7b82 */ /* 0x000e220000000800 */
[----:B------:R1:W-:Y:S07]  /*78d0*/  STL.64 [R1+0x148], R38 ;  /* 0x0001482601007387 */ /* 0x0003ee0000100a00 */
[----:B-1----:R-:W1:Y:S08]  /*78e0*/  LDC R42, c[0x0][0x3d8] ;  /* 0x0000f600ff2a7b82 */ /* 0x002e700000000800 */
[----:B------:R-:W0:Y:S01]  /*78f0*/  LDC R40, c[0x0][0x3d8] ;  /* 0x0000f600ff287b82 */ /* 0x000e220000000800 */
[----:B------:R-:W-:Y:S01]  /*7900*/  IMAD.HI R38, R33, 0x2, RZ ;  /* 0x0000000221267827 */ /* 0x000fe200078e02ff */
[----:B------:R-:W-:-:S06]  /*7910*/  SHF.R.U32.HI R33, RZ, 0x4, R226 ;  /* 0x00000004ff217819 */ /* 0x000fcc00000116e2 */
[----:B------:R-:W1:Y:S01]  /*7920*/  LDC R41, c[0x0][0x3d8] ;  /* 0x0000f600ff297b82 */ /* 0x000e620000000800 */
[----:B------:R-:W-:-:S07]  /*7930*/  SGXT.U32 R33, R33, 0x3 ;  /* 0x000000032121781a */ /* 0x000fce0000000000 */
[----:B------:R-:W3:Y:S01]  /*7940*/  LDC R44, c[0x0][0x3d8] ;  /* 0x0000f600ff2c7b82 */ /* 0x000ee20000000800 */
[----:B------:R-:W-:-:S07]  /*7950*/  IMAD R33, R33, UR8, RZ ;  /* 0x0000000821217c24 */ /* 0x000fce000f8e02ff */
[----:B------:R-:W4:Y:S01]  /*7960*/  LDC R43, c[0x0][0x3d8] ;  /* 0x0000f600ff2b7b82 */ /* 0x000f220000000800 */
[----:B0-----:R-:W-:-:S07]  /*7970*/  LEA R39, R40, R33, 0x3 ;  /* 0x0000002128277211 */ /* 0x001fce00078e18ff */
[----:B------:R-:W0:Y:S01]  /*7980*/  LDC R45, c[0x0][0x3d8] ;  /* 0x0000f600ff2d7b82 */ /* 0x000e220000000800 */
[----:B-1----:R-:W-:-:S04]  /*7990*/  LEA R40, R42, R39, 0x3 ;  /* 0x000000272a287211 */ /* 0x002fc800078e18ff */
[----:B------:R-:W-:-:S03]  /*79a0*/  LEA R41, R41, R40, 0x3 ;  /* 0x0000002829297211 */ /* 0x000fc600078e18ff */
[----:B------:R-:W1:Y:S01]  /*79b0*/  LDC R49, c[0x0][0x3d8] ;  /* 0x0000f600ff317b82 */ /* 0x000e620000000800 */
[----:B---3--:R-:W-:Y:S02]  /*79c0*/  LEA R42, R44, R41, 0x3 ;  /* 0x000000292c2a7211 */ /* 0x008fe400078e18ff */
[----:B------:R-:W-:Y:S02]  /*79d0*/  LEA.HI R35, R226, 0x38, RZ, 0x1c ;  /* 0x00000038e2237811 */ /* 0x000fe400078fe0ff */
[----:B----4-:R-:W-:-:S03]  /*79e0*/  LEA R43, R43, R42, 0x3 ;  /* 0x0000002a2b2b7211 */ /* 0x010fc600078e18ff */
[----:B------:R-:W3:Y:S01]  /*79f0*/  LDC R64, c[0x0][0x3d8] ;  /* 0x0000f600ff407b82 */ /* 0x000ee20000000800 */
[----:B------:R-:W-:Y:S02]  /*7a00*/  IADD3.X R48, PT, PT, R38, UR15, R221, P1, P2 ;  /* 0x0000000f26307c10 */ /* 0x000fe40008fe44dd */
[----:B------:R-:W-:Y:S01]  /*7a10*/  LEA R44, R46, R43, 0x3 ;  /* 0x0000002b2e2c7211 */ /* 0x000fe200078e18ff */
[----:B------:R-:W-:Y:S01]  /*7a20*/  IMAD R46, R37, UR17, RZ ;  /* 0x00000011252e7c24 */ /* 0x000fe2000f8e02ff */
[----:B------:R-:W-:Y:S01]  /*7a30*/  LEA.HI R38, R226, 0xb8, RZ, 0x1c ;  /* 0x000000b8e2267811 */ /* 0x000fe200078fe0ff */
[----:B------:R-:W-:Y:S01]  /*7a40*/  IMAD R35, R35, UR11, RZ ;  /* 0x0000000b23237c24 */ /* 0x000fe2000f8e02ff */
[----:B0-----:R-:W-:Y:S01]  /*7a50*/  LEA R37, R45, R44, 0x4 ;  /* 0x0000002c2d257211 */ /* 0x001fe200078e20ff */
[----:B------:R-:W0:Y:S01]  /*7a60*/  LDC R68, c[0x0][0x3d8] ;  /* 0x0000f600ff447b82 */ /* 0x000e220000000800 */
[----:B------:R-:W-:Y:S01]  /*7a70*/  LEA R92, P5, R33, R220, 0x1 ;  /* 0x000000dc215c7211 */ /* 0x000fe200078a08ff */
[----:B------:R-:W-:Y:S01]  /*7a80*/  IMAD R47, R38, UR7, RZ ;  /* 0x00000007262f7c24 */ /* 0x000fe2000f8e02ff */
[----:B------:R-:W-:-:S02]  /*7a90*/  LEA R38, R50, R37, 0x3 ;  /* 0x0000002532267211 */ /* 0x000fc400078e18ff */
[----:B------:R-:W-:Y:S02]  /*7aa0*/  LEA R90, P1, R35, R220, 0x1 ;  /* 0x000000dc235a7211 */ /* 0x000fe400078208ff */
[----:B------:R-:W-:Y:S01]  /*7ab0*/  LEA.HI.X.SX32 R93, R33, R48, 0x1, P5 ;  /* 0x00000030215d7211 */ /* 0x000fe200028f0eff */
[----:B------:R-:W4:Y:S01]  /*7ac0*/  LDC R72, c[0x0][0x3d8] ;  /* 0x0000f600ff487b82 */ /* 0x000f220000000800 */
[----:B-1----:R-:W-:Y:S02]  /*7ad0*/  LEA R45, R49, R38, 0x3 ;  /* 0x00000026312d7211 */ /* 0x002fe400078e18ff */
[----:B------:R-:W-:Y:S01]  /*7ae0*/  LEA.HI.X.SX32 R91, R35, R48, 0x1, P1 ;  /* 0x00000030235b7211 */ /* 0x000fe200008f0eff */
[----:B------:R1:W-:Y:S01]  /*7af0*/  STL.64 [R1+0x140], R92 ;  /* 0x0001405c01007387 */ /* 0x0003e20000100a00 */
[----:B------:R-:W-:-:S03]  /*7b00*/  LEA R33, R52, R45, 0x3 ;  /* 0x0000002d34217211 */ /* 0x000fc600078e18ff */
[----:B------:R3:W-:Y:S01]  /*7b10*/  STL.64 [R1+0x108], R90 ;  /* 0x0001085a01007387 */ /* 0x0007e20000100a00 */
[-C--:B------:R-:W-:Y:S01]  /*7b20*/  LEA R250, P2, R46, R220.reuse, 0x1 ;  /* 0x000000dc2efa7211 */ /* 0x080fe200078408ff */
[----:B------:R-:W-:Y:S01]  /*7b30*/  VOTEU.ALL UP2, P6 ;  /* 0x0000000000ff7886 */ /* 0x000fe20003040000 */
[----:B------:R-:W-:Y:S01]  /*7b40*/  LEA R35, R54, R33, 0x3 ;  /* 0x0000002136237211 */ /* 0x000fe200078e18ff */
[----:B------:R-:W0:Y:S01]  /*7b50*/  LDC R76, c[0x0][0x3d8] ;  /* 0x0000f600ff4c7b82 */ /* 0x000e220000000800 */
[CC--:B-1----:R-:W-:Y:S02]  /*7b60*/  LEA R92, P5, R39.reuse, R220.reuse, 0x1 ;  /* 0x000000dc275c7211 */ /* 0x0c2fe400078a08ff */
[C---:B---3--:R-:W-:Y:S02]  /*7b70*/  LEA R90, P1, R40.reuse, R220, 0x1 ;  /* 0x000000dc285a7211 */ /* 0x048fe400078208ff */
[-C--:B------:R-:W-:Y:S02]  /*7b80*/  LEA.HI.X.SX32 R93, R39, R48.reuse, 0x1, P5 ;  /* 0x00000030275d7211 */ /* 0x080fe400028f0eff */
[----:B------:R-:W-:-:S02]  /*7b90*/  LEA.HI.X.SX32 R91, R40, R48, 0x1, P1 ;  /* 0x00000030285b7211 */ /* 0x000fc400008f0eff */
[----:B------:R-:W-:Y:S01]  /*7ba0*/  LEA R234, P3, R47, R220, 0x1 ;  /* 0x000000dc2fea7211 */ /* 0x000fe200078608ff */
[----:B------:R1:W-:Y:S01]  /*7bb0*/  STL.64 [R1+0x138], R92 ;  /* 0x0001385c01007387 */ /* 0x0003e20000100a00 */
[----:B------:R-:W-:Y:S02]  /*7bc0*/  LEA.HI.X.SX32 R251, R46, R48, 0x1, P2 ;  /* 0x000000302efb7211 */ /* 0x000fe400010f0eff */
[----:B------:R-:W-:Y:S02]  /*7bd0*/  LEA R39, R56, R35, 0x3 ;  /* 0x0000002338277211 */ /* 0x000fe400078e18ff */
[----:B------:R-:W-:Y:S01]  /*7be0*/  LEA R94, P1, R41, R220, 0x1 ;  /* 0x000000dc295e7211 */ /* 0x000fe200078208ff */
[----:B------:R3:W-:Y:S01]  /*7bf0*/  STL.64 [R1+0x130], R90 ;  /* 0x0001305a01007387 */ /* 0x0007e20000100a00 */
[----:B------:R-:W-:Y:S02]  /*7c00*/  LEA.HI.X.SX32 R235, R47, R48, 0x1, P3 ;  /* 0x000000302feb7211 */ /* 0x000fe400018f0eff */
[----:B------:R-:W-:-:S02]  /*7c10*/  LEA R40, R58, R39, 0x3 ;  /* 0x000000273a287211 */ /* 0x000fc400078e18ff */
[C---:B-1----:R-:W-:Y:S02]  /*7c20*/  LEA R92, P2, R42.reuse, R220, 0x1 ;  /* 0x000000dc2a5c7211 */ /* 0x042fe400078408ff */
[-C--:B------:R-:W-:Y:S02]  /*7c30*/  LEA.HI.X.SX32 R95, R41, R48.reuse, 0x1, P1 ;  /* 0x00000030295f7211 */ /* 0x080fe400008f0eff */
[----:B------:R-:W-:Y:S02]  /*7c40*/  LEA.HI.X.SX32 R93, R42, R48, 0x1, P2 ;  /* 0x000000302a5d7211 */ /* 0x000fe400010f0eff */
[----:B---3--:R-:W-:Y:S01]  /*7c50*/  LEA R90, P3, R43, R220, 0x1 ;  /* 0x000000dc2b5a7211 */ /* 0x008fe200078608ff */
[----:B------:R1:W-:Y:S01]  /*7c60*/  STL.64 [R1+0x128], R94 ;  /* 0x0001285e01007387 */ /* 0x0003e20000100a00 */
[----:B------:R-:W-:Y:S02]  /*7c70*/  LEA R46, R51, R40, 0x4 ;  /* 0x00000028332e7211 */ /* 0x000fe400078e20ff */
[----:B------:R-:W-:Y:S01]  /*7c80*/  LEA.HI.X.SX32 R91, R43, R48, 0x1, P3 ;  /* 0x000000302b5b7211 */ /* 0x000fe200018f0eff */
[----:B------:R3:W-:Y:S01]  /*7c90*/  STL.64 [R1+0x120], R92 ;  /* 0x0001205c01007387 */ /* 0x0007e20000100a00 */
[----:B------:R-:W-:-:S03]  /*7ca0*/  LEA R41, R53, R46, 0x3 ;  /* 0x0000002e35297211 */ /* 0x000fc600078e18ff */
[----:B------:R0:W-:Y:S01]  /*7cb0*/  STL.64 [R1+0x118], R90 ;  /* 0x0001185a01007387 */ /* 0x0001e20000100a00 */
[CC--:B-1----:R-:W-:Y:S02]  /*7cc0*/  LEA R94, P1, R44.reuse, R220.reuse, 0x1 ;  /* 0x000000dc2c5e7211 */ /* 0x0c2fe400078208ff */
[C---:B---3--:R-:W-:Y:S02]  /*7cd0*/  LEA R92, P2, R37.reuse, R220, 0x1 ;  /* 0x000000dc255c7211 */ /* 0x048fe400078408ff */
[----:B------:R-:W-:Y:S02]  /*7ce0*/  LEA.HI.X.SX32 R95, R44, R48, 0x1, P1 ;  /* 0x000000302c5f7211 */ /* 0x000fe400008f0eff */
[----:B0-----:R-:W-:Y:S02]  /*7cf0*/  LEA R90, P3, R38, R220, 0x1 ;  /* 0x000000dc265a7211 */ /* 0x001fe400078608ff */
[-C--:B------:R-:W-:Y:S02]  /*7d00*/  LEA.HI.X.SX32 R93, R37, R48.reuse, 0x1, P2 ;  /* 0x00000030255d7211 */ /* 0x080fe400010f0eff */
[----:B------:R-:W-:Y:S01]  /*7d10*/  LEA R42, R60, R41, 0x3 ;  /* 0x000000293c2a7211 */ /* 0x000fe200078e18ff */
[----:B------:R0:W-:Y:S01]  /*7d20*/  STL.64 [R1+0x110], R94 ;  /* 0x0001105e01007387 */ /* 0x0001e20000100a00 */
[----:B------:R-:W-:-:S02]  /*7d30*/  LEA.HI.X.SX32 R91, R38, R48, 0x1, P3 ;  /* 0x00000030265b7211 */ /* 0x000fc400018f0eff */
[----:B------:R-:W-:Y:S01]  /*7d40*/  LEA R37, R55, R42, 0x3 ;  /* 0x0000002a37257211 */ /* 0x000fe200078e18ff */
[----:B------:R1:W-:Y:S01]  /*7d50*/  STL.64 [R1+0x100], R92 ;  /* 0x0001005c01007387 */ /* 0x0003e20000100a00 */
[----:B------:R-:W-:Y:S02]  /*7d60*/  LEA.HI R226, R226, 0xf8, RZ, 0x1c ;  /* 0x000000f8e2e27811 */ /* 0x000fe400078fe0ff */
[----:B------:R-:W-:Y:S01]  /*7d70*/  LEA R38, R62, R37, 0x3 ;  /* 0x000000253e267211 */ /* 0x000fe200078e18ff */
[----:B------:R3:W-:Y:S01]  /*7d80*/  STL.64 [R1+0xf8], R90 ;  /* 0x0000f85a01007387 */ /* 0x0007e20000100a00 */
[-C--:B0-----:R-:W-:Y:S02]  /*7d90*/  LEA R94, P1, R45, R220.reuse, 0x1 ;  /* 0x000000dc2d5e7211 */ /* 0x081fe400078208ff */
[----:B-1----:R-:W-:Y:S02]  /*7da0*/  LEA R92, P2, R33, R220, 0x1 ;  /* 0x000000dc215c7211 */ /* 0x002fe400078408ff */
[----:B------:R-:W-:-:S02]  /*7db0*/  LEA.HI.X.SX32 R95, R45, R48, 0x1, P1 ;  /* 0x000000302d5f7211 */ /* 0x000fc400008f0eff */
[----:B---3--:R-:W-:Y:S02]  /*7dc0*/  LEA R90, P3, R35, R220, 0x1 ;  /* 0x000000dc235a7211 */ /* 0x008fe400078608ff */
[----:B------:R-:W-:Y:S01]  /*7dd0*/  LEA.HI.X.SX32 R93, R33, R48, 0x1, P2 ;  /* 0x00000030215d7211 */ /* 0x000fe200010f0eff */
[----:B------:R-:W-:Y:S01]  /*7de0*/  IMAD R226, R226, UR14, RZ ;  /* 0x0000000ee2e27c24 */ /* 0x000fe2000f8e02ff */
[----:B------:R-:W-:-:S04]  /*7df0*/  @!UP1 UIADD3 UR14, UPT, UPT, -UR16, 0x100000, URZ ;  /* 0x00100000100e9890 */ /* 0x000fc8000fffe1ff */
[----:B------:R-:W-:Y:S02]  /*7e00*/  @!UP1 USHF.L.U32 UR15, UR14, 0xb, URZ ;  /* 0x0000000b0e0f9899 */ /* 0x000fe400080006ff */
[----:B------:R-:W-:Y:S01]  /*7e10*/  @!UP1 USHF.L.U32 UR14, UR14, 0x1, URZ ;  /* 0x000000010e0e9899 */ /* 0x000fe200080006ff */
[----:B------:R-:W-:Y:S01]  /*7e20*/  STL.64 [R1+0xf0], R94 ;  /* 0x0000f05e01007387 */ /* 0x000fe20000100a00 */
[----:B------:R-:W-:Y:S02]  /*7e30*/  LEA R33, R57, R38, 0x3 ;  /* 0x0000002639217211 */ /* 0x000fe400078e18ff */
[----:B------:R-:W-:Y:S01]  /*7e40*/  LEA.HI.X.SX32 R91, R35, R48, 0x1, P3 ;  /* 0x00000030235b7211 */ /* 0x000fe200018f0eff */
[----:B------:R0:W-:Y:S01]  /*7e50*/  STL.64 [R1+0xe8], R92 ;  /* 0x0000e85c01007387 */ /* 0x0001e20000100a00 */
[----:B------:R-:W-:Y:S02]  /*7e60*/  LEA R35, R64, R33, 0x3 ;  /* 0x0000002140237211 */ /* 0x000fe400078e18ff */
[----:B------:R-:W-:Y:S01]  /*7e70*/  LEA R248, P3, R46, R220, 0x1 ;  /* 0x000000dc2ef87211 */ /* 0x000fe200078608ff */
[----:B------:R1:W-:Y:S01]  /*7e80*/  STL.64 [R1+0xe0], R90 ;  /* 0x0000e05a01007387 */ /* 0x0003e20000100a00 */
[----:B------:R-:W-:-:S02]  /*7e90*/  LOP3.LUT R45, R201, 0x10, RZ, 0x3c, !PT ;  /* 0x00000010c92d7812 */ /* 0x000fc400078e3cff */
[----:B------:R3:W3:Y:S01]  /*7ea0*/  @!UP2 SYNCS.EXCH.64 URZ, [UR4+0x16008], UR14 ;  /* 0x0160080e04ffa5b2 */ /* 0x0006e20008000100 */
[CC--:B0-----:R-:W-:Y:S02]  /*7eb0*/  LEA R92, P1, R39.reuse, R220.reuse, 0x1 ;  /* 0x000000dc275c7211 */ /* 0x0c1fe400078208ff */
[----:B-1----:R-:W-:Y:S02]  /*7ec0*/  LEA R90, P2, R40, R220, 0x1 ;  /* 0x000000dc285a7211 */ /* 0x002fe400078408ff */
[----:B------:R-:W-:Y:S02]  /*7ed0*/  LEA.HI.X.SX32 R93, R39, R48, 0x1, P1 ;  /* 0x00000030275d7211 */ /* 0x000fe400008f0eff */
[----:B------:R-:W-:Y:S02]  /*7ee0*/  LEA R39, R66, R35, 0x4 ;  /* 0x0000002342277211 */ /* 0x000fe400078e20ff */
[----:B------:R-:W-:Y:S02]  /*7ef0*/  LEA R246, P1, R41, R220, 0x1 ;  /* 0x000000dc29f67211 */ /* 0x000fe400078208ff */
[----:B------:R-:W-:-:S02]  /*7f00*/  LEA.HI.X.SX32 R249, R46, R48, 0x1, P3 ;  /* 0x000000302ef97211 */ /* 0x000fc400018f0eff */
[----:B------:R-:W-:Y:S02]  /*7f10*/  LEA.HI.X.SX32 R91, R40, R48, 0x1, P2 ;  /* 0x00000030285b7211 */ /* 0x000fe400010f0eff */
[----:B------:R-:W-:Y:S01]  /*7f20*/  LEA R242, P3, R37, R220, 0x1 ;  /* 0x000000dc25f27211 */ /* 0x000fe200078608ff */
[----:B--2---:R-:W-:Y:S01]  /*7f30*/  STS.U16 [R201+UR4+0x10000], R36 ;  /* 0x01000024c9007988 */ /* 0x004fe20008000404 */
[----:B------:R-:W-:Y:S02]  /*7f40*/  LEA R40, R68, R39, 0x3 ;  /* 0x0000002744287211 */ /* 0x000fe400078e18ff */
[----:B------:R-:W-:Y:S01]  /*7f50*/  LEA.HI.X.SX32 R247, R41, R48, 0x1, P1 ;  /* 0x0000003029f77211 */ /* 0x000fe200008f0eff */
[----:B-----5:R-:W-:Y:S01]  /*7f60*/  STS.U16 [R201+UR4+0x11000], R34 ;  /* 0x01100022c9007988 */ /* 0x020fe20008000404 */
[----:B------:R-:W-:Y:S02]  /*7f70*/  LOP3.LUT R43, R201, 0x20, RZ, 0x3c, !PT ;  /* 0x00000020c92b7812 */ /* 0x000fe400078e3cff */
[----:B------:R-:W-:Y:S01]  /*7f80*/  LEA R240, P1, R38, R220, 0x1 ;  /* 0x000000dc26f07211 */ /* 0x000fe200078208ff */
[----:B------:R-:W-:Y:S01]  /*7f90*/  STS.U16 [R201+UR4+0x10400], R32 ;  /* 0x01040020c9007988 */ /* 0x000fe20008000404 */
[----:B------:R-:W-:-:S03]  /*7fa0*/  LEA.HI.X.SX32 R243, R37, R48, 0x1, P3 ;  /* 0x0000003025f37211 */ /* 0x000fc600018f0eff */
[----:B------:R-:W-:Y:S01]  /*7fb0*/  STS.U16 [R201+UR4+0x11400], R30 ;  /* 0x0114001ec9007988 */ /* 0x000fe20008000404 */
[----:B------:R-:W-:-:S03]  /*7fc0*/  LEA R37, R59, R40, 0x3 ;  /* 0x000000283b257211 */ /* 0x000fc600078e18ff */
[----:B------:R-:W-:Y:S01]  /*7fd0*/  STS.U16 [R45+UR4+0x10080], R31 ;  /* 0x0100801f2d007988 */ /* 0x000fe20008000404 */
[----:B------:R-:W-:-:S03]  /*7fe0*/  LEA R244, P2, R42, R220, 0x1 ;  /* 0x000000dc2af47211 */ /* 0x000fc600078408ff */
[----:B------:R-:W-:Y:S01]  /*7ff0*/  STS.U16 [R45+UR4+0x11080], R29 ;  /* 0x0110801d2d007988 */ /* 0x000fe20008000404 */
[----:B------:R-:W-:-:S03]  /*8000*/  LEA.HI.X.SX32 R241, R38, R48, 0x1, P1 ;  /* 0x0000003026f17211 */ /* 0x000fc600008f0eff */
[----:B------:R0:W-:Y:S01]  /*8010*/  STS.U16 [R45+UR4+0x10480], R27 ;  /* 0x0104801b2d007988 */ /* 0x0001e20008000404 */
[----:B------:R-:W-:-:S03]  /*8020*/  LEA R218, P4, R226, R220, 0x1 ;  /* 0x000000dce2da7211 */ /* 0x000fc600078808ff */
[----:B------:R-:W-:Y:S01]  /*8030*/  STS.U16 [R45+UR4+0x11480], R28 ;  /* 0x0114801c2d007988 */ /* 0x000fe20008000404 */
[----:B------:R-:W-:-:S03]  /*8040*/  LEA R232, P1, R39, R220, 0x1 ;  /* 0x000000dc27e87211 */ /* 0x000fc600078208ff */
[----:B------:R-:W-:Y:S01]  /*8050*/  STS.U16 [R43+UR4+0x10100], R26 ;  /* 0x0101001a2b007988 */ /* 0x000fe20008000404 */
[----:B0-----:R-:W-:-:S03]  /*8060*/  LOP3.LUT R27, R201, 0x30, RZ, 0x3c, !PT ;  /* 0x00000030c91b7812 */ /* 0x001fc600078e3cff */
[----:B------:R-:W-:Y:S01]  /*8070*/  STS.U16 [R43+UR4+0x11100], R22 ;  /* 0x011100162b007988 */ /* 0x000fe20008000404 */
[----:B------:R-:W-:Y:S02]  /*8080*/  LEA R41, R70, R37, 0x3 ;  /* 0x0000002546297211 */ /* 0x000fe400078e18ff */
[----:B------:R-:W-:Y:S01]  /*8090*/  LEA.HI.X.SX32 R245, R42, R48, 0x1, P2 ;  /* 0x000000302af57211 */ /* 0x000fe200010f0eff */
[----:B------:R0:W-:Y:S01]  /*80a0*/  STS.U16 [R43+UR4+0x10500], R23 ;  /* 0x010500172b007988 */ /* 0x0001e20008000404 */
[----:B------:R-:W-:-:S03]  /*80b0*/  LEA R238, P2, R33, R220, 0x1 ;  /* 0x000000dc21ee7211 */ /* 0x000fc600078408ff */
[----:B------:R-:W-:Y:S01]  /*80c0*/  STS.U16 [R43+UR4+0x11500], R25 ;  /* 0x011500192b007988 */ /* 0x000fe20008000404 */
[-C--:B------:R-:W-:Y:S02]  /*80d0*/  LEA.HI.X.SX32 R219, R226, R48.reuse, 0x1, P4 ;  /* 0x00000030e2db7211 */ /* 0x080fe400020f0eff */
[----:B------:R-:W-:Y:S01]  /*80e0*/  LEA.HI.X.SX32 R233, R39, R48, 0x1, P1 ;  /* 0x0000003027e97211 */ /* 0x000fe200008f0eff */
[----:B------:R-:W-:Y:S01]  /*80f0*/  STS.U16 [R27+UR4+0x10180], R24 ;  /* 0x010180181b007988 */ /* 0x000fe20008000404 */
[----:B0-----:R-:W-:-:S03]  /*8100*/  LOP3.LUT R23, R201, 0x40, RZ, 0x3c, !PT ;  /* 0x00000040c9177812 */ /* 0x001fc600078e3cff */
[----:B------:R-:W-:Y:S01]  /*8110*/  STL.64 [R1+0xd8], R92 ;  /* 0x0000d85c01007387 */ /* 0x000fe20000100a00 */
[----:B------:R-:W-:-:S03]  /*8120*/  LEA R226, P1, R41, R220, 0x1 ;  /* 0x000000dc29e27211 */ /* 0x000fc600078208ff */
[----:B------:R-:W-:Y:S01]  /*8130*/  STS.U16 [R27+UR4+0x11180], R20 ;  /* 0x011180141b007988 */ /* 0x000fe20008000404 */
[----:B------:R-:W-:-:S03]  /*8140*/  LEA R236, P3, R35, R220, 0x1 ;  /* 0x000000dc23ec7211 */ /* 0x000fc600078608ff */
[----:B------:R-:W-:Y:S01]  /*8150*/  STL.64 [R1+0xd0], R90 ;  /* 0x0000d05a01007387 */ /* 0x000fe20000100a00 */
[----:B------:R-:W-:-:S03]  /*8160*/  LEA.HI.X.SX32 R239, R33, R48, 0x1, P2 ;  /* 0x0000003021ef7211 */ /* 0x000fc600010f0eff */
[----:B------:R0:W-:Y:S01]  /*8170*/  STS.U16 [R27+UR4+0x10580], R21 ;  /* 0x010580151b007988 */ /* 0x0001e20008000404 */
[----:B----4-:R-:W-:-:S03]  /*8180*/  LEA R33, R72, R41, 0x3 ;  /* 0x0000002948217211 */ /* 0x010fc600078e18ff */
[----:B------:R-:W-:Y:S01]  /*8190*/  STS.U16 [R27+UR4+0x11580], R19 ;  /* 0x011580131b007988 */ /* 0x000fe20008000404 */
[----:B------:R-:W-:-:S03]  /*81a0*/  LEA.HI.X.SX32 R227, R41, R48, 0x1, P1 ;  /* 0x0000003029e37211 */ /* 0x000fc600008f0eff */
[----:B------:R-:W-:Y:S01]  /*81b0*/  STS.U16 [R23+UR4+0x10200], R18 ;  /* 0x0102001217007988 */ /* 0x000fe20008000404 */
[----:B0-----:R-:W-:-:S03]  /*81c0*/  LOP3.LUT R21, R201, 0x50, RZ, 0x3c, !PT ;  /* 0x00000050c9157812 */ /* 0x001fc600078e3cff */
[----:B------:R-:W-:Y:S01]  /*81d0*/  STS.U16 [R23+UR4+0x11200], R17 ;  /* 0x0112001117007988 */ /* 0x000fe20008000404 */
[----:B---3--:R-:W-:-:S04]  /*81e0*/  @!UP1 UIADD3 UR14, UPT, UPT, -UR16, 0x100000, URZ ;  /* 0x00100000100e9890 */ /* 0x008fc8000fffe1ff */
[----:B------:R-:W-:Y:S02]  /*81f0*/  @!UP1 USHF.L.U32 UR15, UR14, 0xb, URZ ;  /* 0x0000000b0e0f9899 */ /* 0x000fe400080006ff */
[----:B------:R-:W-:Y:S01]  /*8200*/  @!UP1 USHF.L.U32 UR14, UR14, 0x1, URZ ;  /* 0x000000010e0e9899 */ /* 0x000fe200080006ff */
[----:B------:R-:W-:Y:S01]  /*8210*/  LEA.HI.X.SX32 R237, R35, R48, 0x1, P3 ;  /* 0x0000003023ed7211 */ /* 0x000fe200018f0eff */
[----:B------:R0:W-:Y:S01]  /*8220*/  STS.U16 [R23+UR4+0x10600], R16 ;  /* 0x0106001017007988 */ /* 0x0001e20008000404 */
[----:B------:R-:W-:Y:S02]  /*8230*/  ISETP.EQ.U32.AND P1, PT, RZ, UR10, P0 ;  /* 0x0000000aff007c0c */ /* 0x000fe40008722070 */
[----:B------:R-:W-:Y:S01]  /*8240*/  LEA R228, P3, R37, R220, 0x1 ;  /* 0x000000dc25e47211 */ /* 0x000fe200078608ff */
[----:B------:R1:W-:Y:S01]  /*8250*/  STS.U16 [R23+UR4+0x11600], R15 ;  /* 0x0116000f17007988 */ /* 0x0003e20008000404 */
[----:B------:R-:W-:-:S03]  /*8260*/  LEA R35, R74, R33, 0x3 ;  /* 0x000000214a237211 */ /* 0x000fc600078e18ff */
[----:B------:R1:W-:Y:S01]  /*8270*/  STS.U16 [R21+UR4+0x10280], R14 ;  /* 0x0102800e15007988 */ /* 0x0003e20008000404 */
[----:B0-----:R-:W-:-:S03]  /*8280*/  LOP3.LUT R16, R201, 0x60, RZ, 0x3c, !PT ;  /* 0x00000060c9107812 */ /* 0x001fc600078e3cff */
[----:B------:R1:W-:Y:S01]  /*8290*/  STS.U16 [R21+UR4+0x11280], R10 ;  /* 0x0112800a15007988 */ /* 0x0003e20008000404 */
[----:B------:R-:W-:Y:S02]  /*82a0*/  LEA R230, P2, R40, R220, 0x1 ;  /* 0x000000dc28e67211 */ /* 0x000fe400078408ff */
[----:B------:R-:W-:Y:S01]  /*82b0*/  LOP3.LUT R252, R201, 0x70, RZ, 0x3c, !PT ;  /* 0x00000070c9fc7812 */ /* 0x000fe200078e3cff */
[----:B------:R1:W-:Y:S01]  /*82c0*/  STS.U16 [R21+UR4+0x10680], R12 ;  /* 0x0106800c15007988 */ /* 0x0003e20008000404 */
[----:B------:R-:W-:Y:S01]  /*82d0*/  LEA.HI.X.SX32 R229, R37, R48, 0x1, P3 ;  /* 0x0000003025e57211 */ /* 0x000fe200018f0eff */
[----:B------:R-:W-:Y:S02]  /*82e0*/  VOTEU.ALL UP2, P6 ;  /* 0x0000000000ff7886 */ /* 0x000fe40003040000 */
[----:B------:R1:W-:Y:S01]  /*82f0*/  STS.U16 [R21+UR4+0x11680], R13 ;  /* 0x0116800d15007988 */ /* 0x0003e20008000404 */
[----:B------:R-:W-:-:S03]  /*8300*/  LEA R37, R76, R35, 0x3 ;  /* 0x000000234c257211 */ /* 0x000fc600078e18ff */
[----:B------:R1:W-:Y:S01]  /*8310*/  STS.U16 [R16+UR4+0x10300], R2 ;  /* 0x0103000210007988 */ /* 0x0003e20008000404 */
[----:B------:R-:W-:-:S03]  /*8320*/  LEA.HI.X.SX32 R231, R40, R48, 0x1, P2 ;  /* 0x0000003028e77211 */ /* 0x000fc600010f0eff */
[----:B------:R1:W-:Y:S01]  /*8330*/  STS.U16 [R16+UR4+0x11300], R8 ;  /* 0x0113000810007988 */ /* 0x0003e20008000404 */
[----:B------:R-:W-:-:S03]  /*8340*/  LEA R224, P2, R33, R220, 0x1 ;  /* 0x000000dc21e07211 */ /* 0x000fc600078408ff */
[----:B------:R1:W-:Y:S01]  /*8350*/  STS.U16 [R16+UR4+0x10700], R6 ;  /* 0x0107000610007988 */ /* 0x0003e20008000404 */
[----:B------:R-:W-:-:S03]  /*8360*/  LEA R222, P3, R35, R220, 0x1 ;  /* 0x000000dc23de7211 */ /* 0x000fc600078608ff */
[----:B------:R1:W-:Y:S01]  /*8370*/  STS.U16 [R16+UR4+0x11700], R4 ;  /* 0x0117000410007988 */ /* 0x0003e20008000404 */
[----:B------:R-:W-:-:S03]  /*8380*/  LEA R220, P4, R37, R220, 0x1 ;  /* 0x000000dc25dc7211 */ /* 0x000fc600078808ff */
[----:B------:R1:W-:Y:S01]  /*8390*/  STS.U16 [R252+UR4+0x10380], R7 ;  /* 0x01038007fc007988 */ /* 0x0003e20008000404 */
[----:B------:R-:W-:-:S03]  /*83a0*/  UIADD3 UR11, UPT, UPT, UR4, 0x12000, URZ ;  /* 0x00012000040b7890 */ /* 0x000fc6000fffe0ff */
[----:B------:R1:W-:Y:S01]  /*83b0*/  STS.U16 [R252+UR4+0x11380], R9 ;  /* 0x01138009fc007988 */ /* 0x0003e20008000404 */
[----:B------:R-:W-:-:S03]  /*83c0*/  UIADD3 UR7, UPT, UPT, UR5, 0x100, URZ ;  /* 0x0000010005077890 */ /* 0x000fc6000fffe0ff */
[----:B------:R1:W-:Y:S04]  /*83d0*/  STS.U16 [R252+UR4+0x10780], R11 ;  /* 0x0107800bfc007988 */ /* 0x0003e80008000404 */
[----:B------:R1:W-:Y:S01]  /*83e0*/  STS.U16 [R252+UR4+0x11780], R5 ;  /* 0x01178005fc007988 */ /* 0x0003e20008000404 */
[----:B------:R0:W-:Y:S06]  /*83f0*/  MEMBAR.ALL.CTA ;  /* 0x0000000000007992 */ /* 0x0001ec0000008000 */
[----:B0-----:R-:W-:Y:S04]  /*8400*/  FENCE.VIEW.ASYNC.S ;  /* 0x00000000000073c6 */ /* 0x001fe80000000000 */
[----:B------:R-:W0:Y:S02]  /*8410*/  FENCE.VIEW.ASYNC.S ;  /* 0x00000000000073c6 */ /* 0x000e240000000000 */
[----:B0-----:R1:W0:Y:S01]  /*8420*/  @!UP2 SYNCS.EXCH.64 URZ, [UR4+0x12000], UR14 ;  /* 0x0120000e04ffa5b2 */ /* 0x0012220008000100 */
[----:B------:R-:W-:-:S02]  /*8430*/  LEA.HI.X.SX32 R225, R33, R48, 0x1, P2 ;  /* 0x0000003021e17211 */ /* 0x000fc400010f0eff */
[-C--:B------:R-:W-:Y:S02]  /*8440*/  LEA.HI.X.SX32 R223, R35, R48.reuse, 0x1, P3 ;  /* 0x0000003023df7211 */ /* 0x080fe400018f0eff */
[----:B------:R-:W-:Y:S02]  /*8450*/  LEA.HI.X.SX32 R221, R37, R48, 0x1, P4 ;  /* 0x0000003025dd7211 */ /* 0x000fe400020f0eff */
[----:B------:R-:W-:Y:S02]  /*8460*/  PRMT R20, RZ, 0x7610, R20 ;  /* 0x00007610ff147816 */ /* 0x000fe40000000014 */
[----:B------:R-:W-:Y:S02]  /*8470*/  PRMT R22, RZ, 0x7610, R22 ;  /* 0x00007610ff167816 */ /* 0x000fe40000000016 */
[----:B------:R-:W-:Y:S02]  /*8480*/  PRMT R24, RZ, 0x7610, R24 ;  /* 0x00007610ff187816 */ /* 0x000fe40000000018 */
[----:B------:R-:W-:-:S02]  /*8490*/  PRMT R26, RZ, 0x7610, R26 ;  /* 0x00007610ff1a7816 */ /* 0x000fc4000000001a */
[----:B------:R-:W-:Y:S02]  /*84a0*/  PRMT R28, RZ, 0x7610, R28 ;  /* 0x00007610ff1c7816 */ /* 0x000fe4000000001c */
[----:B------:R-:W-:Y:S02]  /*84b0*/  PRMT R30, RZ, 0x7610, R30 ;  /* 0x00007610ff1e7816 */ /* 0x000fe4000000001e */
        /* <DEDUP_REMOVED lines=25> */
[----:B------:R-:W-:Y:S01]  /*8650*/  PRMT R88, RZ, 0x7610, R88 ;  /* 0x00007610ff587816 */ /* 0x000fe20000000058 */
[----:B0-----:R-:W-:Y:S06]  /*8660*/  BAR.SYNC.DEFER_BLOCKING 0x0 ;  /* 0x0000000000007b1d */ /* 0x001fec0000010000 */
[----:B-1----:R-:W-:Y:S05]  /*8670*/  @!P1 BRA `(.L_x_6) ;  /* 0x00000004006c9947 */ /* 0x002fea0003800000 */
[----:B------:R-:W-:Y:S02]  /*8680*/  USHF.R.U32.HI UR30, URZ, 0x4, UR4 ;  /* 0x00000004ff1e7899 */ /* 0x000fe40008011604 */
[----:B------:R-:W-:Y:S02]  /*8690*/  UIADD3 UR14, UPT, UPT, UR4, 0x10000, URZ ;  /* 0x00010000040e7890 */ /* 0x000fe4000fffe0ff */
[----:B------:R-:W-:Y:S02]  /*86a0*/  USGXT.U32 UR30, UR30, 0xe ;  /* 0x0000000e1e1e789a */ /* 0x000fe40008000000 */
[----:B------:R-:W-:Y:S02]  /*86b0*/  USHF.R.U32.HI UR14, URZ, 0x4, UR14 ;  /* 0x00000004ff0e7899 */ /* 0x000fe4000801160e */
[----:B------:R-:W-:Y:S02]  /*86c0*/  UIADD3 UR60, UP2, UPT, UR30, 0x8000080, URZ ;  /* 0x080000801e3c7890 */ /* 0x000fe4000ff5e0ff */
[----:B------:R-:W-:Y:S01]  /*86d0*/  USGXT.U32 UR24, UR14, 0xe ;  /* 0x0000000e0e18789a */ /* 0x000fe20008000000 */
[----:B------:R-:W-:Y:S01]  /*86e0*/  UMOV UR8, URZ ;  /* 0x000000ff00087c82 */ /* 0x000fe20008000000 */
[----:B------:R-:W-:Y:S01]  /*86f0*/  UMOV UR21, URZ ;  /* 0x000000ff00157c82 */ /* 0x000fe20008000000 */
[----:B------:R-:W-:-:S02]  /*8700*/  UIADD3.X UR61, UPT, UPT, UR8, 0x40004040, URZ, UP2, !UPT ;  /* 0x40004040083d7890 */ /* 0x000fc400097fe4ff */
[----:B------:R-:W-:Y:S01]  /*8710*/  UIADD3 UR20, UP2, UPT, UR24, 0x2, URZ ;  /* 0x0000000218147890 */ /* 0x000fe2000ff5e0ff */
[----:B------:R-:W-:Y:S01]  /*8720*/  UMOV UR14, UR11 ;  /* 0x0000000b000e7c82 */ /* 0x000fe20008000000 */
[----:B------:R-:W-:Y:S02]  /*8730*/  UMOV UR15, URZ ;  /* 0x000000ff000f7c82 */ /* 0x000fe40008000000 */
[----:B------:R-:W-:Y:S02]  /*8740*/  UIADD3.X UR21, UPT, UPT, UR21, 0x40004040, URZ, UP2, !UPT ;  /* 0x4000404015157890 */ /* 0x000fe400097fe4ff */
[----:B------:R-:W-:Y:S01]  /*8750*/  ULOP3.LUT UR30, UR30, 0x8000000, URZ, 0xfc, !UPT ;  /* 0x080000001e1e7892 */ /* 0x000fe2000f8efcff */
[----:B------:R-:W-:Y:S01]  /*8760*/  UMOV UR8, UR14 ;  /* 0x0000000e00087c82 */ /* 0x000fe20008000000 */
[----:B------:R-:W-:Y:S02]  /*8770*/  UIADD3.64 UR64, UPT, UPT, UR60, 0x80, URZ ;  /* 0x000000803c407897 */ /* 0x000fe4000fffe0ff */
[----:B------:R-:W-:-:S02]  /*8780*/  UIADD3.64 UR66, UPT, UPT, UR20, 0x2, URZ ;  /* 0x0000000214427897 */ /* 0x000fc4000fffe0ff */
[----:B------:R-:W-:Y:S02]  /*8790*/  UIADD3.64 UR14, UPT, UPT, UR60, 0x100, URZ ;  /* 0x000001003c0e7897 */ /* 0x000fe4000fffe0ff */
[----:B------:R-:W-:Y:S01]  /*87a0*/  UIADD3.64 UR36, UPT, UPT, UR20, 0x4, URZ ;  /* 0x0000000414247897 */ /* 0x000fe2000fffe0ff */
[----:B------:R-:W-:Y:S01]  /*87b0*/  UMOV UR18, 0x0 ;  /* 0x0000000000127882 */ /* 0x000fe20000000000 */
[----:B------:R-:W-:Y:S01]  /*87c0*/  UMOV UR19, 0x8048490 ;  /* 0x0804849000137882 */ /* 0x000fe20000000000 */
[----:B------:R-:W-:Y:S01]  /*87d0*/  UMOV UR31, 0x40004040 ;  /* 0x40004040001f7882 */ /* 0x000fe20000000000 */
[----:B------:R-:W-:Y:S01]  /*87e0*/  UMOV UR25, 0x40004040 ;  /* 0x4000404000197882 */ /* 0x000fe20000000000 */
[----:B------:R-:W-:Y:S01]  /*87f0*/  UMOV UR76, 0x0 ;  /* 0x00000000004c7882 */ /* 0x000fe20000000000 */
[----:B------:R-:W-:Y:S01]  /*8800*/  UMOV UR77, 0x8048490 ;  /* 0x08048490004d7882 */ /* 0x000fe20000000000 */
[----:B------:R-:W-:Y:S01]  /*8810*/  UIADD3.64 UR56, UPT, UPT, UR60, 0x180, URZ ;  /* 0x000001803c387897 */ /* 0x000fe2000fffe0ff */
[----:B------:R-:W-:Y:S01]  /*8820*/  UTCHMMA gdesc[UR30], gdesc[UR24], tmem[UR7], tmem[UR18], idesc[UR19], !UPT ;  /* 0x00ff12181e0075ea */ /* 0x000fe2000f800007 */
[----:B------:R-:W-:-:S02]  /*8830*/  UIADD3.64 UR68, UPT, UPT, UR20, 0x7e, URZ ;  /* 0x0000007e14447897 */ /* 0x000fc4000fffe0ff */
[----:B------:R-:W-:Y:S01]  /*8840*/  UTCHMMA gdesc[UR60], gdesc[UR20], tmem[UR7], tmem[UR76], idesc[UR77], UPT ;  /* 0x00ff4c143c0075ea */ /* 0x000fe2000b800007 */
[----:B------:R-:W-:Y:S01]  /*8850*/  UMOV UR62, 0x0 ;  /* 0x00000000003e7882 */ /* 0x000fe20000000000 */
[----:B------:R-:W-:Y:S01]  /*8860*/  UMOV UR63, 0x8048490 ;  /* 0x08048490003f7882 */ /* 0x000fe20000000000 */
[----:B------:R-:W-:Y:S01]  /*8870*/  UIADD3.64 UR42, UPT, UPT, UR60, 0x200, URZ ;  /* 0x000002003c2a7897 */ /* 0x000fe2000fffe0ff */
[----:B------:R-:W-:Y:S01]  /*8880*/  UTCHMMA gdesc[UR64], gdesc[UR66], tmem[UR7], tmem[UR62], idesc[UR63], UPT ;  /* 0x00ff3e42400075ea */ /* 0x000fe2000b800007 */
[----:B------:R-:W-:Y:S01]  /*8890*/  UIADD3.64 UR74, UPT, UPT, UR20, 0x80, URZ ;  /* 0x00000080144a7897 */ /* 0x000fe2000fffe0ff */
[----:B------:R-:W-:Y:S01]  /*88a0*/  UMOV UR26, 0x0 ;  /* 0x00000000001a7882 */ /* 0x000fe20000000000 */
[----:B------:R-:W-:Y:S01]  /*88b0*/  UMOV UR27, 0x8048490 ;  /* 0x08048490001b7882 */ /* 0x000fe20000000000 */
[----:B------:R-:W-:Y:S01]  /*88c0*/  UIADD3.64 UR58, UPT, UPT, UR60, 0x280, URZ ;  /* 0x000002803c3a7897 */ /* 0x000fe2000fffe0ff */
[----:B------:R0:W-:Y:S01]  /*88d0*/  UTCHMMA gdesc[UR14], gdesc[UR36], tmem[UR7], tmem[UR26], idesc[UR27], UPT ;  /* 0x00ff1a240e0075ea */ /* 0x0001e2000b800007 */
[----:B------:R-:W-:-:S02]  /*88e0*/  UIADD3.64 UR72, UPT, UPT, UR20, 0x82, URZ ;  /* 0x0000008214487897 */ /* 0x000fc4000fffe0ff */
[----:B------:R-:W-:Y:S02]  /*88f0*/  UIADD3.64 UR54, UPT, UPT, UR60, 0x300, URZ ;  /* 0x000003003c367897 */ /* 0x000fe4000fffe0ff */
[----:B------:R-:W-:Y:S01]  /*8900*/  UIADD3.64 UR52, UPT, UPT, UR60, 0x380, URZ ;  /* 0x000003803c347897 */ /* 0x000fe2000fffe0ff */
[----:B------:R-:W-:Y:S01]  /*8910*/  UMOV UR48, 0x0 ;  /* 0x0000000000307882 */ /* 0x000fe20000000000 */
[----:B------:R-:W-:Y:S01]  /*8920*/  UMOV UR49, 0x8048490 ;  /* 0x0804849000317882 */ /* 0x000fe20000000000 */
[----:B------:R-:W-:Y:S01]  /*8930*/  UIADD3.64 UR46, UPT, UPT, UR60, 0x400, URZ ;  /* 0x000004003c2e7897 */ /* 0x000fe2000fffe0ff */
[----:B------:R-:W-:Y:S01]  /*8940*/  UTCHMMA gdesc[UR56], gdesc[UR68], tmem[UR7], tmem[UR48], idesc[UR49], UPT ;  /* 0x00ff3044380075ea */ /* 0x000fe2000b800007 */
[----:B0-----:R-:W-:Y:S01]  /*8950*/  UIADD3.64 UR36, UPT, UPT, UR20, 0x84, URZ ;  /* 0x0000008414247897 */ /* 0x001fe2000fffe0ff */
[----:B------:R0:W-:Y:S01]  /*8960*/  UTCHMMA gdesc[UR42], gdesc[UR74], tmem[UR7], tmem[UR76], idesc[UR77], UPT ;  /* 0x00ff4c4a2a0075ea */ /* 0x0001e2000b800007 */
[----:B------:R-:W-:Y:S02]  /*8970*/  UIADD3.64 UR26, UPT, UPT, UR20, 0xfe, URZ ;  /* 0x000000fe141a7897 */ /* 0x000fe4000fffe0ff */
[----:B------:R-:W-:-:S02]  /*8980*/  UIADD3.64 UR40, UPT, UPT, UR60, 0x480, URZ ;  /* 0x000004803c287897 */ /* 0x000fc4000fffe0ff */
[----:B------:R-:W-:Y:S02]  /*8990*/  UIADD3.64 UR34, UPT, UPT, UR60, 0x500, URZ ;  /* 0x000005003c227897 */ /* 0x000fe4000fffe0ff */
[----:B------:R-:W-:Y:S02]  /*89a0*/  UIADD3.64 UR30, UPT, UPT, UR60, 0x580, URZ ;  /* 0x000005803c1e7897 */ /* 0x000fe4000fffe0ff */
[----:B------:R-:W-:Y:S02]  /*89b0*/  UIADD3.64 UR24, UPT, UPT, UR60, 0x600, URZ ;  /* 0x000006003c187897 */ /* 0x000fe4000fffe0ff */
[----:B------:R-:W-:Y:S02]  /*89c0*/  UIADD3.64 UR18, UPT, UPT, UR60, 0x680, URZ ;  /* 0x000006803c127897 */ /* 0x000fe4000fffe0ff */
[----:B------:R-:W-:Y:S02]  /*89d0*/  UIADD3.64 UR70, UPT, UPT, UR60, 0x700, URZ ;  /* 0x000007003c467897 */ /* 0x000fe4000fffe0ff */
[----:B------:R-:W-:-:S02]  /*89e0*/  UIADD3.64 UR14, UPT, UPT, UR20, 0x100, URZ ;  /* 0x00000100140e7897 */ /* 0x000fc4000fffe0ff */
[----:B------:R-:W-:Y:S02]  /*89f0*/  UIADD3.64 UR60, UPT, UPT, UR20, 0x102, URZ ;  /* 0x00000102143c7897 */ /* 0x000fe4000fffe0ff */
[----:B------:R-:W-:Y:S02]  /*8a00*/  UIADD3.64 UR62, UPT, UPT, UR20, 0x104, URZ ;  /* 0x00000104143e7897 */ /* 0x000fe4000fffe0ff */
[----:B------:R-:W-:Y:S02]  /*8a10*/  UIADD3.64 UR64, UPT, UPT, UR20, 0x17e, URZ ;  /* 0x0000017e14407897 */ /* 0x000fe4000fffe0ff */
[----:B0-----:R-:W-:Y:S01]  /*8a20*/  UIADD3.64 UR76, UPT, UPT, UR20, 0x180, URZ ;  /* 0x00000180144c7897 */ /* 0x001fe2000fffe0ff */
[----:B------:R-:W-:Y:S01]  /*8a30*/  UMOV UR56, 0x0 ;  /* 0x0000000000387882 */ /* 0x000fe20000000000 */
[----:B------:R-:W-:Y:S01]  /*8a40*/  UMOV UR57, 0x8048490 ;  /* 0x0804849000397882 */ /* 0x000fe20000000000 */
[----:B------:R-:W-:Y:S01]  /*8a50*/  UIADD3.64 UR66, UPT, UPT, UR20, 0x182, URZ ;  /* 0x0000018214427897 */ /* 0x000fe2000fffe0ff */
[----:B------:R0:W-:Y:S01]  /*8a60*/  UTCHMMA gdesc[UR58], gdesc[UR72], tmem[UR7], tmem[UR56], idesc[UR57], UPT ;  /* 0x00ff38483a0075ea */ /* 0x0001e2000b800007 */
[----:B------:R-:W-:Y:S01]  /*8a70*/  UMOV UR68, 0x0 ;  /* 0x0000000000447882 */ /* 0x000fe20000000000 */
[----:B------:R-:W-:Y:S01]  /*8a80*/  UMOV UR69, 0x8048490 ;  /* 0x0804849000457882 */ /* 0x000fe20000000000 */
[----:B------:R-:W-:Y:S01]  /*8a90*/  UIADD3.64 UR20, UPT, UPT, UR20, 0x184, URZ ;  /* 0x0000018414147897 */ /* 0x000fe2000fffe0ff */
[----:B------:R0:W-:Y:S01]  /*8aa0*/  UTCHMMA gdesc[UR54], gdesc[UR36], tmem[UR7], tmem[UR68], idesc[UR69], UPT ;  /* 0x00ff4424360075ea */ /* 0x0001e2000b800007 */
[----:B------:R-:W-:Y:S01]  /*8ab0*/  UMOV UR50, 0x0 ;  /* 0x0000000000327882 */ /* 0x000fe20000000000 */
[----:B------:R-:W-:Y:S01]  /*8ac0*/  UMOV UR51, 0x8048490 ;  /* 0x0804849000337882 */ /* 0x000fe20000000000 */
[----:B------:R-:W-:Y:S01]  /*8ad0*/  UMOV UR44, 0x0 ;  /* 0x00000000002c7882 */ /* 0x000fe20000000000 */
[----:B------:R-:W-:Y:S01]  /*8ae0*/  UMOV UR45, 0x8048490 ;  /* 0x08048490002d7882 */ /* 0x000fe20000000000 */
[----:B------:R0:W-:Y:S01]  /*8af0*/  UTCHMMA gdesc[UR52], gdesc[UR26], tmem[UR7], tmem[UR48], idesc[UR49], UPT ;  /* 0x00ff301a340075ea */ /* 0x0001e2000b800007 */
        /* <DEDUP_REMOVED lines=15> */
[----:B------:R0:W-:Y:S01]  /*8bf0*/  UTCHMMA gdesc[UR18], gdesc[UR66], tmem[UR7], tmem[UR22], idesc[UR23], UPT ;  /* 0x00ff1642120075ea */ /* 0x0001e2000b800007 */
[----:B------:R0:W-:Y:S01]  /*8c00*/  UTCHMMA gdesc[UR70], gdesc[UR20], tmem[UR7], tmem[UR16], idesc[UR17], UPT ;  /* 0x00ff1014460075ea */ /* 0x0001e2000b800007 */
[----:B------:R0:W-:Y:S01]  /*8c10*/  UTCBAR [UR8], URZ ;  /* 0x000000ff080073e9 */ /* 0x0001e200080000ff */
[----:B------:R-:W-:Y:S01]  /*8c20*/  NOP ;  /* 0x0000000000007918 */ /* 0x000fe20000000000 */
.L_x_6:
[----:B------:R-:W-:Y:S05]  /*8c30*/  @!P0 BRA `(.L_x_7) ;  /* 0x0000000000088947 */ /* 0x000fea0003800000 */
[----:B------:R-:W1:Y:S02]  /*8c40*/  SYNCS.PHASECHK.TRANS64.TRYWAIT P2, [UR4+0x12000], RZ ;  /* 0x012000ffff0075a7 */ /* 0x000e640008041104 */
[----:B-1----:R-:W-:Y:S05]  /*8c50*/  @!P2 BRA `(.L_x_8) ;  /* 0x000001080078a947 */ /* 0x002fea0003800000 */
.L_x_7:
[----:B------:R-:W2:Y:S01]  /*8c60*/  LDL.64 R112, [R1+0x140] ;  /* 0x0001400001707983 */ /* 0x000ea20000100a00 */
[----:B0-----:R-:W0:Y:S03]  /*8c70*/  LDCU UR8, c[0x0][0x3a8] ;  /* 0x00007500ff0877ac */ /* 0x001e260008000800 */
[----:B------:R-:W3:Y:S04]  /*8c80*/  LDL.64 R110, [R1+0x138] ;  /* 0x00013800016e7983 */ /* 0x000ee80000100a00 */
[----:B------:R-:W4:Y:S04]  /*8c90*/  LDL.64 R108, [R1+0x130] ;  /* 0x00013000016c7983 */ /* 0x000f280000100a00 */
        /* <DEDUP_REMOVED lines=8> */
[----:B------:R-:W4:Y:S01]  /*8d20*/  LDL.64 R90, [R1+0xe8] ;  /* 0x0000e800015a7983 */ /* 0x000f220000100a00 */
[----:B------:R-:W-:Y:S06]  /*8d30*/  BAR.SYNC.DEFER_BLOCKING 0x0 ;  /* 0x0000000000007b1d */ /* 0x000fec0000010000 */
[----:B------:R-:W4:Y:S04]  /*8d40*/  LDL.64 R72, [R1+0xe0] ;  /* 0x0000e00001487983 */ /* 0x000f280000100a00 */
[----:B------:R-:W4:Y:S04]  /*8d50*/  LDL.64 R70, [R1+0xd8] ;  /* 0x0000d80001467983 */ /* 0x000f280000100a00 */
[----:B------:R-:W4:Y:S01]  /*8d60*/  LDL.64 R68, [R1+0xd0] ;  /* 0x0000d00001447983 */ /* 0x000f220000100a00 */
[----:B------:R-:W0:Y:S01]  /*8d70*/  LDTM.x16 R4, tmem[UR6+0x100] ;  /* 0x00010006000479ee */ /* 0x000e220008240000 */
[----:B------:R-:W1:Y:S01]  /*8d80*/  @!P6 SYNCS.CCTL.IV [UR4+0x12000] ;  /* 0x01200000ff00e9b1 */ /* 0x000e620008000004 */
[----:B------:R-:W-:Y:S01]  /*8d90*/  NOP ;  /* 0x0000000000007918 */ /* 0x000fe20000000000 */
[----:B------:R-:W5:Y:S04]  /*8da0*/  @P0 LDG.E.U16 R50, desc[UR12][R250.64] ;  /* 0x0000000cfa320981 */ /* 0x000f68000c1e1500 */
        /* <DEDUP_REMOVED lines=16> */
[----:B--2---:R-:W5:Y:S04]  /*8eb0*/  @P0 LDG.E.U16 R20, desc[UR12][R112.64] ;  /* 0x0000000c70140981 */ /* 0x004f68000c1e1500 */
[----:B---3--:R-:W5:Y:S04]  /*8ec0*/  @P0 LDG.E.U16 R22, desc[UR12][R110.64] ;  /* 0x0000000c6e160981 */ /* 0x008f68000c1e1500 */
[----:B----4-:R-:W5:Y:S04]  /*8ed0*/  @P0 LDG.E.U16 R24, desc[UR12][R108.64] ;  /* 0x0000000c6c180981 */ /* 0x010f68000c1e1500 */
        /* <DEDUP_REMOVED lines=8> */
[----:B------:R-:W5:Y:S01]  /*8f60*/  @P0 LDG.E.U16 R42, desc[UR12][R90.64] ;  /* 0x0000000c5a2a0981 */ /* 0x000f62000c1e1500 */
[----:B------:R-:W2:Y:S01]  /*8f70*/  S2R R196, SR_CTAID.X ;  /* 0x0000000000c47919 */ /* 0x000ea20000002500 */
[----:B0-----:R-:W-:Y:S01]  /*8f80*/  FMUL R4, R4, UR8 ;  /* 0x0000000804047c20 */ /* 0x001fe20008400000 */
[----:B------:R-:W-:Y:S01]  /*8f90*/  FMUL R5, R5, UR8 ;  /* 0x0000000805057c20 */ /* 0x000fe20008400000 */
[----:B------:R-:W-:Y:S01]  /*8fa0*/  FMUL R6, R6, UR8 ;  /* 0x0000000806067c20 */ /* 0x000fe20008400000 */
[----:B------:R-:W-:-:S02]  /*8fb0*/  ISETP.GT.AND P5, PT, R200, RZ, PT ;  /* 0x000000ffc800720c */ /* 0x000fc40003fa4270 */
[----:B------:R-:W-:Y:S01]  /*8fc0*/  ISETP.GT.AND P2, PT, R200, 0x1, PT ;  /* 0x00000001c800780c */ /* 0x000fe20003f44270 */
[----:B------:R-:W-:Y:S01]  /*8fd0*/  FMUL R7, R7, UR8 ;  /* 0x0000000807077c20 */ /* 0x000fe20008400000 */
[----:B------:R-:W-:Y:S01]  /*8fe0*/  FMUL R8, R8, UR8 ;  /* 0x0000000808087c20 */ /* 0x000fe20008400000 */
[----:B------:R-:W-:Y:S01]  /*8ff0*/  ISETP.GT.AND P3, PT, R200, 0x2, PT ;  /* 0x00000002c800780c */ /* 0x000fe20003f64270 */
[----:B------:R-:W-:Y:S01]  /*9000*/  FMUL R9, R9, UR8 ;  /* 0x0000000809097c20 */ /* 0x000fe20008400000 */
[----:B------:R-:W-:Y:S01]  /*9010*/  FSEL R5, R5, -INF , P5 ;  /* 0xff80000005057808 */ /* 0x000fe20002800000 */
[----:B------:R-:W-:Y:S01]  /*9020*/  FMUL R10, R10, UR8 ;  /* 0x000000080a0a7c20 */ /* 0x000fe20008400000 */
[----:B------:R-:W-:Y:S01]  /*9030*/  FSEL R6, R6, -INF , P2 ;  /* 0xff80000006067808 */ /* 0x000fe20001000000 */
[----:B------:R-:W-:Y:S01]  /*9040*/  FMUL R11, R11, UR8 ;  /* 0x000000080b0b7c20 */ /* 0x000fe20008400000 */
[----:B------:R-:W-:Y:S01]  /*9050*/  ISETP.GT.AND P5, PT, R200, 0x4, PT ;  /* 0x00000004c800780c */ /* 0x000fe20003fa4270 */
[----:B------:R-:W-:Y:S01]  /*9060*/  FMUL R12, R12, UR8 ;  /* 0x000000080c0c7c20 */ /* 0x000fe20008400000 */
[----:B------:R-:W-:Y:S01]  /*9070*/  ISETP.GT.AND P2, PT, R200, 0x5, PT ;  /* 0x00000005c800780c */ /* 0x000fe20003f44270 */
[----:B------:R-:W-:Y:S01]  /*9080*/  FMUL R13, R13, UR8 ;  /* 0x000000080d0d7c20 */ /* 0x000fe20008400000 */
[----:B------:R-:W-:Y:S01]  /*9090*/  FSEL R7, R7, -INF , P3 ;  /* 0xff80000007077808 */ /* 0x000fe20001800000 */
[----:B------:R-:W-:Y:S01]  /*90a0*/  FMUL R14, R14, UR8 ;  /* 0x000000080e0e7c20 */ /* 0x000fe20008400000 */
[----:B------:R-:W-:Y:S01]  /*90b0*/  FMUL R15, R15, UR8 ;  /* 0x000000080f0f7c20 */ /* 0x000fe20008400000 */
[----:B------:R-:W-:Y:S01]  /*90c0*/  FMUL R16, R16, UR8 ;  /* 0x0000000810107c20 */ /* 0x000fe20008400000 */
[----:B------:R-:W-:Y:S01]  /*90d0*/  FMUL R17, R17, UR8 ;  /* 0x0000000811117c20 */ /* 0x000fe20008400000 */
[----:B------:R-:W-:Y:S01]  /*90e0*/  FMUL R18, R18, UR8 ;  /* 0x0000000812127c20 */ /* 0x000fe20008400000 */
[----:B------:R-:W-:Y:S01]  /*90f0*/  FMUL R19, R19, UR8 ;  /* 0x0000000813137c20 */ /* 0x000fe20008400000 */
[----:B------:R0:W5:Y:S04]  /*9100*/  @P0 LDG.E.U16 R44, desc[UR12][R72.64] ;  /* 0x0000000c482c0981 */ /* 0x000168000c1e1500 */
[----:B------:R3:W5:Y:S01]  /*9110*/  @P0 LDG.E.U16 R46, desc[UR12][R70.64] ;  /* 0x0000000c462e0981 */ /* 0x000762000c1e1500 */
[----:B--2---:R-:W-:-:S03]  /*9120*/  SHF.L.U32 R196, R196, 0x7, RZ ;  /* 0x00000007c4c47819 */ /* 0x004fc600000006ff */
[----:B------:R2:W5:Y:S01]  /*9130*/  @P0 LDG.E.U16 R48, desc[UR12][R68.64] ;  /* 0x0000000c44300981 */ /* 0x000562000c1e1500 */
[----:B------:R-:W-:-:S04]  /*9140*/  ISETP.GT.AND P4, PT, R196, -0x1, PT ;  /* 0xffffffffc400780c */ /* 0x000fc80003f84270 */
[----:B------:R-:W-:Y:S02]  /*9150*/  FSEL R21, R4, -INF , P4 ;  /* 0xff80000004157808 */ /* 0x000fe40002000000 */
[----:B------:R-:W-:Y:S02]  /*9160*/  ISETP.GT.AND P4, PT, R200, 0x3, PT ;  /* 0x00000003c800780c */ /* 0x000fe40003f84270 */
[----:B------:R-:W-:Y:S02]  /*9170*/  FMNMX3 R2, R21, R5, R6, !PT ;  /* 0x0000000515027276 */ /* 0x000fe40007800006 */
[----:B------:R-:W-:Y:S02]  /*9180*/  FSEL R8, R8, -INF , P4 ;  /* 0xff80000008087808 */ /* 0x000fe40002000000 */
[C---:B------:R-:W-:Y:S02]  /*9190*/  ISETP.GT.AND P3, PT, R200.reuse, 0x6, PT ;  /* 0x00000006c800780c */ /* 0x040fe40003f64270 */
[----:B------:R-:W-:-:S02]  /*91a0*/  ISETP.GT.AND P4, PT, R200, 0x7, PT ;  /* 0x00000007c800780c */ /* 0x000fc40003f84270 */
[----:B------:R-:W-:Y:S02]  /*91b0*/  FSEL R9, R9, -INF , P5 ;  /* 0xff80000009097808 */ /* 0x000fe40002800000 */
[----:B------:R-:W-:Y:S02]  /*91c0*/  FSEL R10, R10, -INF , P2 ;  /* 0xff8000000a0a7808 */ /* 0x000fe40001000000 */
[----:B------:R-:W-:Y:S02]  /*91d0*/  FMNMX3 R2, R2, R7, R8, !PT ;  /* 0x0000000702027276 */ /* 0x000fe40007800008 */
[C---:B------:R-:W-:Y:S02]  /*91e0*/  ISETP.GT.AND P5, PT, R200.reuse, 0x8, PT ;  /* 0x00000008c800780c */ /* 0x040fe40003fa4270 */
[----:B------:R-:W-:Y:S02]  /*91f0*/  ISETP.GT.AND P2, PT, R200, 0x9, PT ;  /* 0x00000009c800780c */ /* 0x000fe40003f44270 */
[----:B------:R-:W-:-:S02]  /*9200*/  FSEL R11, R11, -INF , P3 ;  /* 0xff8000000b0b7808 */ /* 0x000fc40001800000 */
[----:B------:R-:W-:Y:S02]  /*9210*/  FSEL R12, R12, -INF , P4 ;  /* 0xff8000000c0c7808 */ /* 0x000fe40002000000 */
[----:B------:R-:W-:Y:S02]  /*9220*/  FMNMX3 R2, R2, R9, R10, !PT ;  /* 0x0000000902027276 */ /* 0x000fe4000780000a */
[C---:B------:R-:W-:Y:S02]  /*9230*/  ISETP.GT.AND P3, PT, R200.reuse, 0xa, PT ;  /* 0x0000000ac800780c */ /* 0x040fe40003f64270 */
[----:B------:R-:W-:Y:S02]  /*9240*/  ISETP.GT.AND P4, PT, R200, 0xb, PT ;  /* 0x0000000bc800780c */ /* 0x000fe40003f84270 */
[----:B------:R-:W-:Y:S02]  /*9250*/  FSEL R13, R13, -INF , P5 ;  /* 0xff8000000d0d7808 */ /* 0x000fe40002800000 */
[----:B------:R-:W-:-:S02]  /*9260*/  FSEL R14, R14, -INF , P2 ;  /* 0xff8000000e0e7808 */ /* 0x000fc40001000000 */
[----:B------:R-:W-:Y:S02]  /*9270*/  FMNMX3 R2, R2, R11, R12, !PT ;  /* 0x0000000b02027276 */ /* 0x000fe4000780000c */
[C---:B------:R-:W-:Y:S02]  /*9280*/  ISETP.GT.AND P5, PT, R200.reuse, 0xc, PT ;  /* 0x0000000cc800780c */ /* 0x040fe40003fa4270 */
[----:B------:R-:W-:Y:S02]  /*9290*/  ISETP.GT.AND P2, PT, R200, 0xd, PT ;  /* 0x0000000dc800780c */ /* 0x000fe40003f44270 */
[----:B------:R-:W-:Y:S02]  /*92a0*/  FSEL R15, R15, -INF , P3 ;  /* 0xff8000000f0f7808 */ /* 0x000fe40001800000 */
[----:B------:R-:W-:Y:S02]  /*92b0*/  FSEL R16, R16, -INF , P4 ;  /* 0xff80000010107808 */ /* 0x000fe40002000000 */
[----:B------:R-:W-:-:S02]  /*92c0*/  FMNMX3 R2, R2, R13, R14, !PT ;  /* 0x0000000d02027276 */ /* 0x000fc4000780000e */
[----:B------:R-:W-:Y:S02]  /*92d0*/  ISETP.GT.AND P3, PT, R200, 0xe, PT ;  /* 0x0000000ec800780c */ /* 0x000fe40003f64270 */
[----:B------:R-:W-:Y:S02]  /*92e0*/  FSEL R17, R17, -INF , P5 ;  /* 0xff80000011117808 */ /* 0x000fe40002800000 */
[----:B------:R-:W-:Y:S02]  /*92f0*/  FSEL R18, R18, -INF , P2 ;  /* 0xff80000012127808 */ /* 0x000fe40001000000 */
[----:B------:R-:W-:Y:S02]  /*9300*/  FMNMX3 R2, R2, R15, R16, !PT ;  /* 0x0000000f02027276 */ /* 0x000fe40007800010 */
[----:B------:R-:W-:Y:S02]  /*9310*/  FSEL R19, R19, -INF , P3 ;  /* 0xff80000013137808 */ /* 0x000fe40001800000 */
[----:B------:R-:W-:-:S04]  /*9320*/  FMNMX3 R2, R2, R17, R18, !PT ;  /* 0x0000001102027276 */ /* 0x000fc80007800012 */
[----:B------:R-:W-:-:S05]  /*9330*/  FMNMX3 R2, R2, -INF , R19, !PT ;  /* 0xff80000002027876 */ /* 0x000fca0007800013 */
[--C-:B------:R-:W-:Y:S01]  /*9340*/  FADD R5, R5, -R2.reuse ;  /* 0x8000000205057221 */ /* 0x100fe20000000000 */
[--C-:B------:R-:W-:Y:S01]  /*9350*/  FADD R21, R21, -R2.reuse ;  /* 0x8000000215157221 */ /* 0x100fe20000000000 */
[--C-:B------:R-:W-:Y:S02]  /*9360*/  FADD R6, R6, -R2.reuse ;  /* 0x8000000206067221 */ /* 0x100fe40000000000 */
[----:B------:R-:W-:Y:S01]  /*9370*/  FMUL R5, R5, 1.4426950216293334961 ;  /* 0x3fb8aa3b05057820 */ /* 0x000fe20000400000 */
[----:B------:R-:W-:Y:S01]  /*9380*/  FMUL R21, R21, 1.4426950216293334961 ;  /* 0x3fb8aa3b15157820 */ /* 0x000fe20000400000 */
[----:B------:R-:W-:Y:S01]  /*9390*/  FMUL R6, R6, 1.4426950216293334961 ;  /* 0x3fb8aa3b06067820 */ /* 0x000fe20000400000 */
[--C-:B------:R-:W-:Y:S02]  /*93a0*/  FADD R7, R7, -R2.reuse ;  /* 0x8000000207077221 */ /* 0x100fe40000000000 */
[----:B------:R-:W-:Y:S01]  /*93b0*/  MUFU.EX2 R4, R21 ;  /* 0x0000001500047308 */ /* 0x000fe20000000800 */
[----:B------:R-:W-:Y:S01]  /*93c0*/  FADD R8, R8, -R2 ;  /* 0x8000000208087221 */ /* 0x000fe20000000000 */
[----:B------:R-:W-:-:S06]  /*93d0*/  FMUL R7, R7, 1.4426950216293334961 ;  /* 0x3fb8aa3b07077820 */ /* 0x000fcc0000400000 */
[----:B------:R-:W4:Y:S01]  /*93e0*/  MUFU.EX2 R5, R5 ;  /* 0x0000000500057308 */ /* 0x000f220000000800 */
[----:B------:R-:W-:Y:S01]  /*93f0*/  FMUL R8, R8, 1.4426950216293334961 ;  /* 0x3fb8aa3b08087820 */ /* 0x000fe20000400000 */
[--C-:B------:R-:W-:Y:S01]  /*9400*/  FADD R9, R9, -R2.reuse ;  /* 0x8000000209097221 */ /* 0x100fe20000000000 */
[----:B------:R-:W-:-:S05]  /*9410*/  FADD R11, R11, -R2 ;  /* 0x800000020b0b7221 */ /* 0x000fca0000000000 */
[----:B------:R-:W0:Y:S01]  /*9420*/  MUFU.EX2 R6, R6 ;  /* 0x0000000600067308 */ /* 0x000e220000000800 */
[----:B------:R-:W-:Y:S01]  /*9430*/  FMUL R9, R9, 1.4426950216293334961 ;  /* 0x3fb8aa3b09097820 */ /* 0x000fe20000400000 */
[--C-:B------:R-:W-:Y:S01]  /*9440*/  FADD R10, R10, -R2.reuse ;  /* 0x800000020a0a7221 */ /* 0x100fe20000000000 */
[----:B------:R-:W-:Y:S01]  /*9450*/  FADD R12, R12, -R2 ;  /* 0x800000020c0c7221 */ /* 0x000fe20000000000 */
[----:B------:R-:W-:-:S04]  /*9460*/  FMUL R11, R11, 1.4426950216293334961 ;  /* 0x3fb8aa3b0b0b7820 */ /* 0x000fc80000400000 */
[----:B------:R-:W0:Y:S01]  /*9470*/  MUFU.EX2 R7, R7 ;  /* 0x0000000700077308 */ /* 0x000e220000000800 */
[--C-:B------:R-:W-:Y:S01]  /*9480*/  FADD R14, R14, -R2.reuse ;  /* 0x800000020e0e7221 */ /* 0x100fe20000000000 */
[--C-:B------:R-:W-:Y:S01]  /*9490*/  FADD R13, R13, -R2.reuse ;  /* 0x800000020d0d7221 */ /* 0x100fe20000000000 */
[--C-:B------:R-:W-:Y:S01]  /*94a0*/  FADD R15, R15, -R2.reuse ;  /* 0x800000020f0f7221 */ /* 0x100fe20000000000 */
[--C-:B------:R-:W-:Y:S01]  /*94b0*/  FADD R16, R16, -R2.reuse ;  /* 0x8000000210107221 */ /* 0x100fe20000000000 */
[--C-:B------:R-:W-:Y:S01]  /*94c0*/  FADD R17, R17, -R2.reuse ;  /* 0x8000000211117221 */ /* 0x100fe20000000000 */
[--C-:B------:R-:W-:Y:S01]  /*94d0*/  FADD R18, R18, -R2.reuse ;  /* 0x8000000212127221 */ /* 0x100fe20000000000 */
[----:B------:R-:W-:Y:S01]  /*94e0*/  FADD R19, R19, -R2 ;  /* 0x8000000213137221 */ /* 0x000fe20000000000 */
[----:B------:R-:W0:Y:S01]  /*94f0*/  MUFU.EX2 R8, R8 ;  /* 0x0000000800087308 */ /* 0x000e220000000800 */
[----:B------:R-:W-:Y:S01]  /*9500*/  FMUL R10, R10, 1.4426950216293334961 ;  /* 0x3fb8aa3b0a0a7820 */ /* 0x000fe20000400000 */
[----:B------:R-:W-:Y:S01]  /*9510*/  FMUL R12, R12, 1.4426950216293334961 ;  /* 0x3fb8aa3b0c0c7820 */ /* 0x000fe20000400000 */
[----:B------:R-:W-:Y:S01]  /*9520*/  FMUL R14, R14, 1.4426950216293334961 ;  /* 0x3fb8aa3b0e0e7820 */ /* 0x000fe20000400000 */
[----:B------:R-:W-:Y:S01]  /*9530*/  FMUL R13, R13, 1.4426950216293334961 ;  /* 0x3fb8aa3b0d0d7820 */ /* 0x000fe20000400000 */
[----:B------:R-:W-:Y:S01]  /*9540*/  FMUL R15, R15, 1.4426950216293334961 ;  /* 0x3fb8aa3b0f0f7820 */ /* 0x000fe20000400000 */
[----:B------:R-:W-:Y:S01]  /*9550*/  FMUL R16, R16, 1.4426950216293334961 ;  /* 0x3fb8aa3b10107820 */ /* 0x000fe20000400000 */
[----:B------:R-:W-:Y:S01]  /*9560*/  FMUL R17, R17, 1.4426950216293334961 ;  /* 0x3fb8aa3b11117820 */ /* 0x000fe20000400000 */
[----:B------:R-:W0:Y:S01]  /*9570*/  MUFU.EX2 R9, R9 ;  /* 0x0000000900097308 */ /* 0x000e220000000800 */
[----:B------:R-:W-:Y:S01]  /*9580*/  FMUL R18, R18, 1.4426950216293334961 ;  /* 0x3fb8aa3b12127820 */ /* 0x000fe20000400000 */
[----:B------:R-:W-:-:S06]  /*9590*/  FMUL R19, R19, 1.4426950216293334961 ;  /* 0x3fb8aa3b13137820 */ /* 0x000fcc0000400000 */
[----:B------:R4:W-:Y:S02]  /*95a0*/  MUFU.EX2 R21, R11 ;  /* 0x0000000b00157308 */ /* 0x0009e40000000800 */
[----:B----4-:R-:W-:-:S06]  /*95b0*/  FADD R11, R4, R5 ;  /* 0x00000005040b7221 */ /* 0x010fcc0000000000 */
[----:B------:R-:W4:Y:S08]  /*95c0*/  MUFU.EX2 R10, R10 ;  /* 0x0000000a000a7308 */ /* 0x000f300000000800 */
[----:B0-----:R0:W-:Y:S01]  /*95d0*/  MUFU.EX2 R73, R14 ;  /* 0x0000000e00497308 */ /* 0x0011e20000000800 */
[----:B------:R-:W-:-:S07]  /*95e0*/  ISETP.NE.U32.AND P2, PT, R0, RZ, PT ;  /* 0x000000ff0000720c */ /* 0x000fce0003f45070 */
[----:B------:R-:W-:Y:S01]  /*95f0*/  MUFU.EX2 R12, R12 ;  /* 0x0000000c000c7308 */ /* 0x000fe20000000800 */
[----:B0-----:R-:W-:-:S07]  /*9600*/  FADD R14, R6, R11 ;  /* 0x0000000b060e7221 */ /* 0x001fce0000000000 */
[----:B---3--:R-:W0:Y:S01]  /*9610*/  MUFU.EX2 R71, R13 ;  /* 0x0000000d00477308 */ /* 0x008e220000000800 */
[----:B------:R-:W-:-:S07]  /*9620*/  FADD R11, R7, R14 ;  /* 0x0000000e070b7221 */ /* 0x000fce0000000000 */
[----:B--2---:R-:W2:Y:S08]  /*9630*/  MUFU.EX2 R68, R15 ;  /* 0x0000000f00447308 */ /* 0x004eb00000000800 */
[----:B------:R-:W-:Y:S08]  /*9640*/  MUFU.EX2 R69, R16 ;  /* 0x0000001000457308 */ /* 0x000ff00000000800 */
[----:B------:R-:W3:Y:S08]  /*9650*/  MUFU.EX2 R70, R17 ;  /* 0x0000001100467308 */ /* 0x000ef00000000800 */
[----:B------:R-:W-:Y:S08]  /*9660*/  MUFU.EX2 R72, R18 ;  /* 0x0000001200487308 */ /* 0x000ff00000000800 */
[----:B------:R-:W1:Y:S01]  /*9670*/  MUFU.EX2 R207, R19 ;  /* 0x0000001300cf7308 */ /* 0x000e620000000800 */
[----:B------:R-:W-:Y:S01]  /*9680*/  FADD R0, R8, R11 ;  /* 0x0000000b08007221 */ /* 0x000fe20000000000 */
[----:B------:R-:W-:-:S03]  /*9690*/  SEL R14, RZ, 0x90, !P2 ;  /* 0x00000090ff0e7807 */ /* 0x000fc60005000000 */
[----:B------:R-:W-:Y:S01]  /*96a0*/  FADD R11, R9, R0 ;  /* 0x00000000090b7221 */ /* 0x000fe20000000000 */
[----:B------:R-:W-:Y:S02]  /*96b0*/  F2FP.BF16.F32.PACK_AB R4, R5, R4 ;  /* 0x000000040504723e */ /* 0x000fe400000010ff */
[----:B------:R-:W-:Y:S01]  /*96c0*/  F2FP.BF16.F32.PACK_AB R5, R7, R6 ;  /* 0x000000060705723e */ /* 0x000fe200000010ff */
[----:B----4-:R-:W-:Y:S01]  /*96d0*/  FADD R0, R10, R11 ;  /* 0x0000000b0a007221 */ /* 0x010fe20000000000 */
[----:B------:R-:W-:Y:S02]  /*96e0*/  F2FP.BF16.F32.PACK_AB R6, R9, R8 ;  /* 0x000000080906723e */ /* 0x000fe400000010ff */
[----:B------:R-:W-:Y:S02]  /*96f0*/  F2FP.BF16.F32.PACK_AB R7, R21, R10 ;  /* 0x0000000a1507723e */ /* 0x000fe400000010ff */
[----:B------:R-:W-:Y:S02]  /*9700*/  LOP3.LUT R199, R14, R199, RZ, 0x3c, !PT ;  /* 0x000000c70ec77212 */ /* 0x000fe400078e3cff */
[----:B0-----:R-:W-:-:S02]  /*9710*/  F2FP.BF16.F32.PACK_AB R8, R71, R12 ;  /* 0x0000000c4708723e */ /* 0x001fc400000010ff */
[----:B--2---:R-:W-:Y:S02]  /*9720*/  F2FP.BF16.F32.PACK_AB R9, R68, R73 ;  /* 0x000000494409723e */ /* 0x004fe400000010ff */
[----:B---3--:R-:W-:Y:S02]  /*9730*/  F2FP.BF16.F32.PACK_AB R10, R70, R69 ;  /* 0x00000045460a723e */ /* 0x008fe400000010ff */
[----:B-1----:R-:W-:Y:S01]  /*9740*/  F2FP.BF16.F32.PACK_AB R11, R207, R72 ;  /* 0x00000048cf0b723e */ /* 0x002fe200000010ff */
[----:B------:R-:W-:Y:S06]  /*9750*/  @!P0 BRA `(.L_x_9) ;  /* 0x0000000000048947 */ /* 0x000fec0003800000 */
[----:B------:R0:W-:Y:S02]  /*9760*/  STTM.x8 tmem[UR6+0x110], R4 ;  /* 0x00011004000079ed */ /* 0x0001e400081c0006 */
.L_x_9:
[----:B------:R-:W-:Y:S01]  /*9770*/  FADD R21, R21, R0 ;  /* 0x0000000015157221 */ /* 0x000fe20000000000 */
[----:B-----5:R-:W-:Y:S01]  /*9780*/  STS.U16 [R199+UR4+0x10000], R20 ;  /* 0x01000014c7007988 */ /* 0x020fe20008000404 */
[----:B------:R-:W-:Y:S02]  /*9790*/  FADD R0, -R2, -INF ;  /* 0xff80000002007421 */ /* 0x000fe40000000100 */
[----:B------:R-:W-:Y:S01]  /*97a0*/  FADD R90, R12, R21 ;  /* 0x000000150c5a7221 */ /* 0x000fe20000000000 */
[----:B------:R-:W-:Y:S01]  /*97b0*/  STS.U16 [R199+UR4+0x10100], R22 ;  /* 0x01010016c7007988 */ /* 0x000fe20008000404 */
[----:B------:R-:W-:Y:S02]  /*97c0*/  FMUL R0, R0, 1.4426950216293334961 ;  /* 0x3fb8aa3b00007820 */ /* 0x000fe40000400000 */
[----:B------:R-:W-:Y:S01]  /*97d0*/  FADD R90, R71, R90 ;  /* 0x0000005a475a7221 */ /* 0x000fe20000000000 */
[----:B------:R-:W-:Y:S03]  /*97e0*/  STS.U16 [R199+UR4+0x10200], R24 ;  /* 0x01020018c7007988 */ /* 0x000fe60008000404 */
[----:B------:R-:W1:Y:S01]  /*97f0*/  MUFU.EX2 R0, R0 ;  /* 0x0000000000007308 */ /* 0x000e620000000800 */
[----:B------:R-:W-:Y:S01]  /*9800*/  STS.U16 [R199+UR4+0x10300], R26 ;  /* 0x0103001ac7007988 */ /* 0x000fe20008000404 */
[----:B------:R-:W-:-:S03]  /*9810*/  FADD R73, R73, R90 ;  /* 0x0000005a49497221 */ /* 0x000fc60000000000 */
        /* <DEDUP_REMOVED lines=11> */
[----:B-1----:R-:W-:-:S03]  /*98d0*/  FADD R207, R0, R207 ;  /* 0x000000cf00cf7221 */ /* 0x002fc60000000000 */
        /* <DEDUP_REMOVED lines=22> */
[----:B------:R-:W2:Y:S02]  /*9a40*/  FENCE.VIEW.ASYNC.T ;  /* 0x00000000000073c6 */ /* 0x000ea40000000200 */
[----:B--2---:R-:W-:Y:S06]  /*9a50*/  BAR.SYNC.DEFER_BLOCKING 0x0 ;  /* 0x0000000000007b1d */ /* 0x004fec0000010000 */
[----:B01----:R-:W0:Y:S01]  /*9a60*/  LDTM.x64 R4, tmem[UR6] ;  /* 0x00000006000479ee */ /* 0x003e220008340000 */
[----:B------:R-:W1:Y:S01]  /*9a70*/  LDTM.x64 R132, tmem[UR6+0x40] ;  /* 0x00004006008479ee */ /* 0x000e620008340000 */
[C---:B0-----:R-:W-:Y:S01]  /*9a80*/  FMUL R68, R0.reuse, R4 ;  /* 0x0000000400447220 */ /* 0x041fe20000400000 */
[C---:B------:R-:W-:Y:S01]  /*9a90*/  FMUL R4, R0.reuse, R5 ;  /* 0x0000000500047220 */ /* 0x040fe20000400000 */
[C---:B------:R-:W-:Y:S01]  /*9aa0*/  FMUL R6, R0.reuse, R6 ;  /* 0x0000000600067220 */ /* 0x040fe20000400000 */
[C---:B------:R-:W-:Y:S01]  /*9ab0*/  FMUL R5, R0.reuse, R8 ;  /* 0x0000000800057220 */ /* 0x040fe20000400000 */
[C---:B------:R-:W-:Y:S01]  /*9ac0*/  FMUL R217, R0.reuse, R55 ;  /* 0x0000003700d97220 */ /* 0x040fe20000400000 */
[----:B------:R-:W-:Y:S01]  /*9ad0*/  STL [R1], R68 ;  /* 0x0000004401007387 */ /* 0x000fe20000100800 */
[C---:B------:R-:W-:Y:S01]  /*9ae0*/  FMUL R216, R0.reuse, R56 ;  /* 0x0000003800d87220 */ /* 0x040fe20000400000 */
[C---:B------:R-:W-:Y:S01]  /*9af0*/  FMUL R215, R0.reuse, R57 ;  /* 0x0000003900d77220 */ /* 0x040fe20000400000 */
[C---:B------:R-:W-:Y:S01]  /*9b00*/  FMUL R214, R0.reuse, R58 ;  /* 0x0000003a00d67220 */ /* 0x040fe20000400000 */
[----:B------:R0:W-:Y:S01]  /*9b10*/  STL [R1+0x4], R4 ;  /* 0x0000040401007387 */ /* 0x0001e20000100800 */
[C---:B------:R-:W-:Y:S01]  /*9b20*/  FMUL R213, R0.reuse, R59 ;  /* 0x0000003b00d57220 */ /* 0x040fe20000400000 */
[C---:B------:R-:W-:Y:S01]  /*9b30*/  FMUL R212, R0.reuse, R60 ;  /* 0x0000003c00d47220 */ /* 0x040fe20000400000 */
[C---:B------:R-:W-:Y:S01]  /*9b40*/  FMUL R211, R0.reuse, R61 ;  /* 0x0000003d00d37220 */ /* 0x040fe20000400000 */
[----:B------:R2:W-:Y:S01]  /*9b50*/  STL [R1+0x8], R6 ;  /* 0x0000080601007387 */ /* 0x0005e20000100800 */
[C---:B------:R-:W-:Y:S01]  /*9b60*/  FMUL R210, R0.reuse, R62 ;  /* 0x0000003e00d27220 */ /* 0x040fe20000400000 */
[C---:B------:R-:W-:Y:S01]  /*9b70*/  FMUL R209, R0.reuse, R63 ;  /* 0x0000003f00d17220 */ /* 0x040fe20000400000 */
[C---:B------:R-:W-:Y:S01]  /*9b80*/  FMUL R208, R0.reuse, R64 ;  /* 0x0000004000d07220 */ /* 0x040fe20000400000 */
[C---:B------:R-:W-:Y:S01]  /*9b90*/  FMUL R206, R0.reuse, R65 ;  /* 0x0000004100ce7220 */ /* 0x040fe20000400000 */
[C---:B------:R-:W-:Y:S01]  /*9ba0*/  FMUL R198, R0.reuse, R66 ;  /* 0x0000004200c67220 */ /* 0x040fe20000400000 */
[C---:B0-----:R-:W-:Y:S01]  /*9bb0*/  FMUL R4, R0.reuse, R7 ;  /* 0x0000000700047220 */ /* 0x041fe20000400000 */
[C---:B------:R-:W-:Y:S01]  /*9bc0*/  FMUL R197, R0.reuse, R67 ;  /* 0x0000004300c57220 */ /* 0x040fe20000400000 */
[----:B------:R-:W0:Y:S01]  /*9bd0*/  LDTM.x64 R68, tmem[UR6+0x80] ;  /* 0x00008006004479ee */ /* 0x000e220008340000 */
[C---:B-1----:R-:W-:Y:S01]  /*9be0*/  FMUL R132, R0.reuse, R132 ;  /* 0x0000008400847220 */ /* 0x042fe20000400000 */
[C---:B--2---:R-:W-:Y:S01]  /*9bf0*/  FMUL R6, R0.reuse, R9 ;  /* 0x0000000900067220 */ /* 0x044fe20000400000 */
        /* <DEDUP_REMOVED lines=10> */
[C---:B-1----:R-:W-:Y:S01]  /*9ca0*/  FMUL R4, R0.reuse, R10 ;  /* 0x0000000a00047220 */ /* 0x042fe20000400000 */
[C---:B------:R-:W-:Y:S01]  /*9cb0*/  FMUL R140, R0.reuse, R140 ;  /* 0x0000008c008c7220 */ /* 0x040fe20000400000 */
[C---:B------:R-:W-:Y:S01]  /*9cc0*/  FMUL R141, R0.reuse, R141 ;  /* 0x0000008d008d7220 */ /* 0x040fe20000400000 */
[C---:B------:R-:W-:Y:S01]  /*9cd0*/  FMUL R142, R0.reuse, R142 ;  /* 0x0000008e008e7220 */ /* 0x040fe20000400000 */
[C---:B--2---:R-:W-:Y:S01]  /*9ce0*/  FMUL R5, R0.reuse, R11 ;  /* 0x0000000b00057220 */ /* 0x044fe20000400000 */
[----:B------:R1:W-:Y:S01]  /*9cf0*/  STL [R1+0x18], R4 ;  /* 0x0000180401007387 */ /* 0x0003e20000100800 */
[C---:B------:R-:W-:Y:S01]  /*9d00*/  FMUL R143, R0.reuse, R143 ;  /* 0x0000008f008f7220 */ /* 0x040fe20000400000 */
[C---:B------:R-:W-:Y:S01]  /*9d10*/  FMUL R144, R0.reuse, R144 ;  /* 0x0000009000907220 */ /* 0x040fe20000400000 */
[C---:B---3--:R-:W-:Y:S01]  /*9d20*/  FMUL R6, R0.reuse, R12 ;  /* 0x0000000c00067220 */ /* 0x048fe20000400000 */
        /* <DEDUP_REMOVED lines=84> */
[C---:B0-----:R-:W-:Y:S01]  /*a270*/  FMUL R68, R0.reuse, R68 ;  /* 0x0000004400447220 */ /* 0x041fe20000400000 */
        /* <DEDUP_REMOVED lines=11> */
[C---:B0-----:R-:W-:Y:S01]  /*a330*/  FMUL R4, R0.reuse, R31 ;  /* 0x0000001f00047220 */ /* 0x041fe20000400000 */
[C---:B------:R-:W-:Y:S01]  /*a340*/  FMUL R75, R0.reuse, R75 ;  /* 0x0000004b004b7220 */ /* 0x040fe20000400000 */
[C---:B------:R-:W-:Y:S01]  /*a350*/  FMUL R76, R0.reuse, R76 ;  /* 0x0000004c004c7220 */ /* 0x040fe20000400000 */
[C---:B------:R-:W-:Y:S01]  /*a360*/  FMUL R77, R0.reuse, R77 ;  /* 0x0000004d004d7220 */ /* 0x040fe20000400000 */
[C---:B-1----:R-:W-:Y:S01]  /*a370*/  FMUL R5, R0.reuse, R32 ;  /* 0x0000002000057220 */ /* 0x042fe20000400000 */
[----:B------:R0:W-:Y:S01]  /*a380*/  STL [R1+0x6c], R4 ;  /* 0x00006c0401007387 */ /* 0x0001e20000100800 */
[C---:B------:R-:W-:Y:S01]  /*a390*/  FMUL R78, R0.reuse, R78 ;  /* 0x0000004e004e7220 */ /* 0x040fe20000400000 */
[C---:B------:R-:W-:Y:S01]  /*a3a0*/  FMUL R79, R0.reuse, R79 ;  /* 0x0000004f004f7220 */ /* 0x040fe20000400000 */
[C---:B--2---:R-:W-:Y:S01]  /*a3b0*/  FMUL R6, R0.reuse, R33 ;  /* 0x0000002100067220 */ /* 0x044fe20000400000 */
        /* <DEDUP_REMOVED lines=83> */
[----:B-1----:R-:W-:-:S03]  /*a8f0*/  FMUL R6, R0, R49 ;  /* 0x0000003100067220 */ /* 0x002fc60000400000 */
[----:B------:R0:W-:Y:S01]  /*a900*/  STL [R1+0xb0], R4 ;  /* 0x0000b00401007387 */ /* 0x0001e20000100800 */
[----:B--2---:R-:W-:-:S03]  /*a910*/  FMUL R5, R0, R50 ;  /* 0x0000003200057220 */ /* 0x004fc60000400000 */
[----:B------:R1:W-:Y:S04]  /*a920*/  STL [R1+0xb4], R6 ;  /* 0x0000b40601007387 */ /* 0x0003e80000100800 */
[----:B------:R2:W-:Y:S01]  /*a930*/  STL [R1+0xb8], R5 ;  /* 0x0000b80501007387 */ /* 0x0005e20000100800 */
[C---:B0-----:R-:W-:Y:S01]  /*a940*/  FMUL R4, R0.reuse, R51 ;  /* 0x0000003300047220 */ /* 0x041fe20000400000 */
[----:B-1----:R-:W-:-:S04]  /*a950*/  FMUL R6, R0, R52 ;  /* 0x0000003400067220 */ /* 0x002fc80000400000 */
[----:B------:R0:W-:Y:S01]  /*a960*/  STL [R1+0xbc], R4 ;  /* 0x0000bc0401007387 */ /* 0x0001e20000100800 */
[----:B--2---:R-:W-:-:S03]  /*a970*/  FMUL R5, R0, R53 ;  /* 0x0000003500057220 */ /* 0x004fc60000400000 */
[----:B------:R-:W-:Y:S04]  /*a980*/  STL [R1+0xc0], R6 ;  /* 0x0000c00601007387 */ /* 0x000fe80000100800 */
[----:B------:R-:W-:Y:S01]  /*a990*/  STL [R1+0xc4], R5 ;  /* 0x0000c40501007387 */ /* 0x000fe20000100800 */
[----:B0-----:R-:W-:-:S05]  /*a9a0*/  FMUL R4, R0, R54 ;  /* 0x0000003600047220 */ /* 0x001fca0000400000 */
[----:B------:R0:W-:Y:S02]  /*a9b0*/  STL [R1+0xc8], R4 ;  /* 0x0000c80401007387 */ /* 0x0001e40000100800 */
[----:B0-----:R-:W0:Y:S01]  /*a9c0*/  LDTM.x64 R4, tmem[UR6+0xc0] ;  /* 0x0000c006000479ee */ /* 0x001e220008340000 */
[----:B------:R-:W-:Y:S01]  /*a9d0*/  NOP ;  /* 0x0000000000007918 */ /* 0x000fe20000000000 */
[C---:B0-----:R-:W-:Y:S01]  /*a9e0*/  FMUL R4, R0.reuse, R4 ;  /* 0x0000000400047220 */ /* 0x041fe20000400000 */
[C---:B------:R-:W-:Y:S01]  /*a9f0*/  FMUL R5, R0.reuse, R5 ;  /* 0x0000000500057220 */ /* 0x040fe20000400000 */
        /* <DEDUP_REMOVED lines=61> */
[----:B------:R-:W-:Y:S01]  /*add0*/  FMUL R67, R0, R67 ;  /* 0x0000004300437220 */ /* 0x000fe20000400000 */
[----:B------:R-:W-:Y:S06]  /*ade0*/  @!P0 BRA `(.L_x_10) ;  /* 0x0000000800088947 */ /* 0x000fec0003800000 */
        /* <DEDUP_REMOVED lines=32> */
[----:B0-----:R-:W2:Y:S04]  /*aff0*/  LDL.LU R4, [R1] ;  /* 0x0000000001047983 */ /* 0x001ea80000300800 */
[----:B------:R-:W2:Y:S04]  /*b000*/  LDL.LU R5, [R1+0x4] ;  /* 0x0000040001057983 */ /* 0x000ea80000300800 */
        /* <DEDUP_REMOVED lines=48> */
[----:B------:R-:W2:Y:S01]  /*b310*/  LDL.LU R54, [R1+0xc8] ;  /* 0x0000c80001367983 */ /* 0x000ea20000300800 */
[----:B------:R-:W-:-:S02]  /*b320*/  MOV R66, R198 ;  /* 0x000000c600427202 */ /* 0x000fc40000000f00 */
[----:B------:R-:W-:Y:S02]  /*b330*/  MOV R67, R197 ;  /* 0x000000c500437202 */ /* 0x000fe40000000f00 */
[----:B------:R-:W-:Y:S02]  /*b340*/  MOV R55, R217 ;  /* 0x000000d900377202 */ /* 0x000fe40000000f00 */
[----:B------:R-:W-:Y:S02]  /*b350*/  MOV R56, R216 ;  /* 0x000000d800387202 */ /* 0x000fe40000000f00 */
[----:B------:R-:W-:Y:S02]  /*b360*/  MOV R57, R215 ;  /* 0x000000d700397202 */ /* 0x000fe40000000f00 */
[----:B------:R-:W-:Y:S02]  /*b370*/  MOV R58, R214 ;  /* 0x000000d6003a7202 */ /* 0x000fe40000000f00 */
[----:B------:R-:W-:-:S02]  /*b380*/  MOV R59, R213 ;  /* 0x000000d5003b7202 */ /* 0x000fc40000000f00 */
[----:B------:R-:W-:Y:S02]  /*b390*/  MOV R60, R212 ;  /* 0x000000d4003c7202 */ /* 0x000fe40000000f00 */
[----:B------:R-:W-:Y:S02]  /*b3a0*/  MOV R61, R211 ;  /* 0x000000d3003d7202 */ /* 0x000fe40000000f00 */
[----:B------:R-:W-:Y:S02]  /*b3b0*/  MOV R62, R210 ;  /* 0x000000d2003e7202 */ /* 0x000fe40000000f00 */
[----:B------:R-:W-:Y:S02]  /*b3c0*/  MOV R63, R209 ;  /* 0x000000d1003f7202 */ /* 0x000fe40000000f00 */
[----:B------:R-:W-:Y:S02]  /*b3d0*/  MOV R64, R208 ;  /* 0x000000d000407202 */ /* 0x000fe40000000f00 */
[----:B------:R-:W-:-:S04]  /*b3e0*/  MOV R65, R206 ;  /* 0x000000ce00417202 */ /* 0x000fc80000000f00 */
[----:B--2---:R0:W-:Y:S02]  /*b3f0*/  STTM.x64 tmem[UR6], R4 ;  /* 0x00000004000079ed */ /* 0x0041e40008340006 */
[----:B0-----:R0:W5:Y:S04]  /*b400*/  LDL.LU.64 R66, [R1+0x338] ;  /* 0x0003380001427983 */ /* 0x0011680000300a00 */
[----:B------:R0:W5:Y:S04]  /*b410*/  LDL.LU.64 R64, [R1+0x330] ;  /* 0x0003300001407983 */ /* 0x0001680000300a00 */
        /* <DEDUP_REMOVED lines=29> */
[----:B------:R0:W5:Y:S01]  /*b5f0*/  LDL.LU.64 R4, [R1+0x240] ;  /* 0x0002400001047983 */ /* 0x0001620000300a00 */
[----:B------:R0:W-:Y:S02]  /*b600*/  STTM.x64 tmem[UR6+0x40], R132 ;  /* 0x00004084000079ed */ /* 0x0001e40008340006 */
.L_x_10:
[----:B------:R-:W-:Y:S05]  /*b610*/  @!P0 BRA `(.L_x_11) ;  /* 0x00000000000c8947 */ /* 0x000fea0003800000 */
[----:B------:R1:W-:Y:S01]  /*b620*/  STTM.x64 tmem[UR6+0x80], R68 ;  /* 0x00008044000079ed */ /* 0x0003e20008340006 */
[----:B------:R-:W-:Y:S05]  /*b630*/  @!P0 BRA `(.L_x_11) ;  /* 0x0000000000048947 */ /* 0x000fea0003800000 */
[----:B-----5:R2:W-:Y:S02]  /*b640*/  STTM.x64 tmem[UR6+0xc0], R4 ;  /* 0x0000c004000079ed */ /* 0x0205e40008340006 */
.L_x_11:
[----:B------:R-:W3:Y:S02]  /*b650*/  FENCE.VIEW.ASYNC.T ;  /* 0x00000000000073c6 */ /* 0x000ee40000000200 */
[----:B---3--:R-:W-:Y:S01]  /*b660*/  BAR.SYNC.DEFER_BLOCKING 0x0 ;  /* 0x0000000000007b1d */ /* 0x008fe20000010000 */
[----:B------:R-:W-:Y:S01]  /*b670*/  UIADD3 UR56, UPT, UPT, UR4, 0x16000, URZ ;  /* 0x0001600004387890 */ /* 0x000fe2000fffe0ff */
[----:B------:R-:W-:Y:S01]  /*b680*/  FSEL R0, R2, -INF , P0 ;  /* 0xff80000002007808 */ /* 0x000fe20000000000 */
[----:B------:R-:W-:Y:S01]  /*b690*/  UIADD3 UR8, UPT, UPT, UR5, 0x110, URZ ;  /* 0x0000011005087890 */ /* 0x000fe2000fffe0ff */
[----:B------:R-:W-:Y:S02]  /*b6a0*/  FSEL R207, R207, 1, P0 ;  /* 0x3f800000cfcf7808 */ /* 0x000fe40000000000 */
[----:B------:R3:W-:Y:S06]  /*b6b0*/  MEMBAR.ALL.CTA ;  /* 0x0000000000007992 */ /* 0x0007ec0000008000 */
[----:B---3--:R-:W3:Y:S02]  /*b6c0*/  FENCE.VIEW.ASYNC.S ;  /* 0x00000000000073c6 */ /* 0x008ee40000000000 */
[----:B---3--:R-:W-:Y:S06]  /*b6d0*/  BAR.SYNC.DEFER_BLOCKING 0x0 ;  /* 0x0000000000007b1d */ /* 0x008fec0000010000 */
[----:B------:R-:W-:Y:S05]  /*b6e0*/  @!P1 BRA `(.L_x_12) ;  /* 0x0000000000449947 */ /* 0x000fea0003800000 */
[----:B------:R-:W-:Y:S01]  /*b6f0*/  UIADD3 UR14, UPT, UPT, UR4, 0x10000, URZ ;  /* 0x00010000040e7890 */ /* 0x000fe2000fffe0ff */
[----:B------:R-:W-:Y:S01]  /*b700*/  BSSY.RECONVERGENT B0, `(.L_x_13) ;  /* 0x000000e000007945 */ /* 0x000fe20003800200 */
[----:B------:R-:W-:Y:S02]  /*b710*/  ELECT P0, URZ, PT ;  /* 0x0000000000ff782f */ /* 0x000fe40003800000 */
[----:B------:R-:W-:Y:S01]  /*b720*/  USHF.R.U32.HI UR14, URZ, 0x4, UR14 ;  /* 0x00000004ff0e7899 */ /* 0x000fe2000801160e */
[----:B------:R-:W-:Y:S01]  /*b730*/  UMOV UR16, 0x0 ;  /* 0x0000000000107882 */ /* 0x000fe20000000000 */
[----:B------:R-:W-:Y:S02]  /*b740*/  UMOV UR17, 0x8400490 ;  /* 0x0840049000117882 */ /* 0x000fe40000000000 */
[----:B------:R-:W-:Y:S01]  /*b750*/  USGXT.U32 UR14, UR14, 0xe ;  /* 0x0000000e0e0e789a */ /* 0x000fe20008000000 */
[----:B------:R-:W-:-:S08]  /*b760*/  UMOV UR15, 0xc0004010 ;  /* 0xc0004010000f7882 */ /* 0x000fd00000000000 */
[----:B------:R3:W-:Y:S01]  /*b770*/  UTCHMMA tmem[UR8], gdesc[UR14], tmem[UR5], tmem[UR16], idesc[UR17], UPT ;  /* 0x00ff100e080079ea */ /* 0x0007e2000b800005 */
[----:B------:R-:W-:Y:S05]  /*b780*/  @!P0 BRA `(.L_x_14) ;  /* 0x0000000000148947 */ /* 0x000fea0003800000 */
[----:B---3--:R-:W-:Y:S01]  /*b790*/  UMOV UR14, UR56 ;  /* 0x00000038000e7c82 */ /* 0x008fe20008000000 */
[----:B------:R-:W-:Y:S02]  /*b7a0*/  UMOV UR15, URZ ;  /* 0x000000ff000f7c82 */ /* 0x000fe40008000000 */
[----:B------:R-:W-:Y:S02]  /*b7b0*/  UMOV UR14, UR14 ;  /* 0x0000000e000e7c82 */ /* 0x000fe40008000000 */
[----:B------:R4:W-:Y:S01]  /*b7c0*/  UTCBAR [UR14], URZ ;  /* 0x000000ff0e0073e9 */ /* 0x0009e200080000ff */
[----:B------:R-:W-:Y:S02]  /*b7d0*/  NOP ;  /* 0x0000000000007918 */ /* 0x000fe40000000000 */
.L_x_14:
[----:B---34-:R-:W-:Y:S05]  /*b7e0*/  BSYNC.RECONVERGENT B0 ;  /* 0x0000000000007941 */ /* 0x018fea0003800200 */
.L_x_13:
[----:B------:R-:W-:Y:S05]  /*b7f0*/  BRA `(.L_x_15) ;  /* 0x0000000000087947 */ /* 0x000fea0003800000 */
.L_x_12:
[----:B------:R-:W-:-:S13]  /*b800*/  ISETP.GE.AND P0, PT, R196, RZ, PT ;  /* 0x000000ffc400720c */ /* 0x000fda0003f06270 */
[----:B------:R-:W-:Y:S05]  /*b810*/  @!P0 BRA `(.L_x_16) ;  /* 0x0000004000b08947 */ /* 0x000fea0003800000 */
.L_x_15:
[----:B------:R-:W-:Y:S01]  /*b820*/  USHF.R.U32.HI UR16, URZ, 0x4, UR4 ;  /* 0x00000004ff107899 */ /* 0x000fe20008011604 */
[----:B--2--5:R-:W-:Y:S01]  /*b830*/  HFMA2 R4, -RZ, RZ, 0, 0 ;  /* 0x00000000ff047431 */ /* 0x024fe200000001ff */
[----:B------:R-:W-:Y:S01]  /*b840*/  USHF.R.U32.HI UR17, URZ, 0x4, UR11 ;  /* 0x00000004ff117899 */ /* 0x000fe2000801160b */
[----:B------:R-:W-:Y:S01]  /*b850*/  HFMA2 R198, -RZ, RZ, 0, 0 ;  /* 0x00000000ffc67431 */ /* 0x000fe200000001ff */
[----:B------:R-:W-:Y:S01]  /*b860*/  UIADD3 UR14, UPT, UPT, UR4, 0x14000, URZ ;  /* 0x00014000040e7890 */ /* 0x000fe2000fffe0ff */
[----:B------:R-:W-:Y:S01]  /*b870*/  MOV R197, RZ ;  /* 0x000000ff00c57202 */ /* 0x000fe20000000f00 */
[----:B------:R-:W-:Y:S01]  /*b880*/  UISETP.NE.U32.AND UP2, UPT, UR10, URZ, UPT ;  /* 0x000000ff0a00728c */ /* 0x000fe2000bf45070 */
[----:B------:R-:W-:Y:S01]  /*b890*/  MOV R206, RZ ;  /* 0x000000ff00ce7202 */ /* 0x000fe20000000f00 */
[----:B------:R-:W-:Y:S01]  /*b8a0*/  USGXT.U32 UR16, UR16, 0xe ;  /* 0x0000000e1010789a */ /* 0x000fe20008000000 */
[----:B------:R-:W-:Y:S01]  /*b8b0*/  SHF.L.U32 R2, R3, 0x4, RZ ;  /* 0x0000000403027819 */ /* 0x000fe200000006ff */
[----:B------:R-:W-:Y:S01]  /*b8c0*/  USGXT.U32 UR10, UR17, 0xe ;  /* 0x0000000e110a789a */ /* 0x000fe20008000000 */
[----:B------:R-:W-:Y:S01]  /*b8d0*/  MOV R20, UR56 ;  /* 0x0000003800147c02 */ /* 0x000fe20008000f00 */
[----:B------:R-:W-:-:S02]  /*b8e0*/  USHF.R.U32.HI UR70, URZ, 0x4, UR14 ;  /* 0x00000004ff467899 */ /* 0x000fc4000801160e */
[----:B------:R-:W-:Y:S02]  /*b8f0*/  ULOP3.LUT UR66, UR16, 0x8000000, URZ, 0xfc, !UPT ;  /* 0x0800000010427892 */ /* 0x000fe4000f8efcff */
[----:B------:R-:W-:Y:S02]  /*b900*/  UIADD3 UR14, UP4, UPT, UR16, 0x8000080, URZ ;  /* 0x08000080100e7890 */ /* 0x000fe4000ff9e0ff */
[----:B------:R-:W-:Y:S01]  /*b910*/  UIADD3 UR16, UP3, UPT, UR10, 0x2, URZ ;  /* 0x000000020a107890 */ /* 0x000fe2000ff7e0ff */
[----:B------:R-:W-:Y:S01]  /*b920*/  UMOV UR11, URZ ;  /* 0x000000ff000b7c82 */ /* 0x000fe20008000000 */
[----:B------:R-:W-:Y:S02]  /*b930*/  UMOV UR15, URZ ;  /* 0x000000ff000f7c82 */ /* 0x000fe40008000000 */
[----:B------:R-:W-:Y:S02]  /*b940*/  UIADD3.X UR17, UPT, UPT, UR11, 0x40004040, URZ, UP3, !UPT ;  /* 0x400040400b117890 */ /* 0x000fe40009ffe4ff */
[----:B------:R-:W-:-:S02]  /*b950*/  UIADD3.X UR15, UPT, UPT, UR15, 0x40004040, URZ, UP4, !UPT ;  /* 0x400040400f0f7890 */ /* 0x000fc4000a7fe4ff */
[----:B------:R-:W-:Y:S02]  /*b960*/  UIADD3 UR18, UP6, UPT, UR14, 0x80, URZ ;  /* 0x000000800e127890 */ /* 0x000fe4000ffde0ff */
[----:B------:R-:W-:Y:S02]  /*b970*/  UIADD3 UR20, UP3, UPT, UR14, 0x100, URZ ;  /* 0x000001000e147890 */ /* 0x000fe4000ff7e0ff */
[----:B------:R-:W-:Y:S02]  /*b980*/  UIADD3.X UR19, UPT, UPT, UR15, URZ, URZ, UP6, !UPT ;  /* 0x000000ff0f137290 */ /* 0x000fe4000b7fe4ff */
[----:B------:R-:W-:Y:S02]  /*b990*/  UIADD3.X UR21, UPT, UPT, UR15, URZ, URZ, UP3, !UPT ;  /* 0x000000ff0f157290 */ /* 0x000fe40009ffe4ff */
[----:B------:R-:W-:Y:S02]  /*b9a0*/  UIADD3 UR22, UP4, UPT, UR14, 0x180, URZ ;  /* 0x000001800e167890 */ /* 0x000fe4000ff9e0ff */
[----:B------:R-:W-:-:S02]  /*b9b0*/  UIADD3 UR24, UP5, UPT, UR14, 0x200, URZ ;  /* 0x000002000e187890 */ /* 0x000fc4000ffbe0ff */
[----:B------:R-:W-:Y:S02]  /*b9c0*/  UIADD3 UR26, UP6, UPT, UR14, 0x280, URZ ;  /* 0x000002800e1a7890 */ /* 0x000fe4000ffde0ff */
[----:B------:R-:W-:Y:S02]  /*b9d0*/  UIADD3 UR28, UP3, UPT, UR14, 0x300, URZ ;  /* 0x000003000e1c7890 */ /* 0x000fe4000ff7e0ff */
[----:B------:R-:W-:Y:S02]  /*b9e0*/  UIADD3.64 UR48, UPT, UPT, UR16, 0x2, URZ ;  /* 0x0000000210307897 */ /* 0x000fe4000fffe0ff */
[----:B------:R-:W-:Y:S02]  /*b9f0*/  UIADD3.X UR23, UPT, UPT, UR15, URZ, URZ, UP4, !UPT ;  /* 0x000000ff0f177290 */ /* 0x000fe4000a7fe4ff */
[----:B------:R-:W-:Y:S02]  /*ba00*/  UIADD3.X UR25, UPT, UPT, UR15, URZ, URZ, UP5, !UPT ;  /* 0x000000ff0f197290 */ /* 0x000fe4000affe4ff */
[----:B------:R-:W-:Y:S01]  /*ba10*/  UIADD3.X UR27, UPT, UPT, UR15, URZ, URZ, UP6, !UPT ;  /* 0x000000ff0f1b7290 */ /* 0x000fe2000b7fe4ff */
[----:B------:R-:W-:Y:S01]  /*ba20*/  MOV R216, UR48 ;  /* 0x0000003000d87c02 */ /* 0x000fe20008000f00 */
[----:B------:R-:W-:Y:S01]  /*ba30*/  UIADD3.X UR29, UPT, UPT, UR15, URZ, URZ, UP3, !UPT ;  /* 0x000000ff0f1d7290 */ /* 0x000fe20009ffe4ff */
[----:B------:R-:W-:Y:S01]  /*ba40*/  MOV R217, UR49 ;  /* 0x0000003100d97c02 */ /* 0x000fe20008000f00 */
[----:B------:R-:W-:-:S02]  /*ba50*/  UIADD3 UR30, UP4, UPT, UR14, 0x380, URZ ;  /* 0x000003800e1e7890 */ /* 0x000fc4000ff9e0ff */
[----:B------:R-:W-:Y:S02]  /*ba60*/  UIADD3 UR32, UP5, UPT, UR14, 0x400, URZ ;  /* 0x000004000e207890 */ /* 0x000fe4000ffbe0ff */
[----:B------:R-:W-:Y:S02]  /*ba70*/  UIADD3 UR34, UP6, UPT, UR14, 0x480, URZ ;  /* 0x000004800e227890 */ /* 0x000fe4000ffde0ff */
[----:B------:R-:W-:Y:S02]  /*ba80*/  UIADD3 UR36, UP3, UPT, UR14, 0x500, URZ ;  /* 0x000005000e247890 */ /* 0x000fe4000ff7e0ff */
[----:B------:R-:W-:Y:S02]  /*ba90*/  USHF.L.U32 UR62, UR9, 0x4, URZ ;  /* 0x00000004093e7899 */ /* 0x000fe400080006ff */
[----:B------:R-:W-:Y:S02]  /*baa0*/  UIADD3.64 UR50, UPT, UPT, UR16, 0x4, URZ ;  /* 0x0000000410327897 */ /* 0x000fe4000fffe0ff */
[----:B------:R-:W-:-:S02]  /*bab0*/  UIADD3.64 UR46, UPT, UPT, UR16, 0x7e, URZ ;  /* 0x0000007e102e7897 */ /* 0x000fc4000fffe0ff */
[----:B------:R-:W-:Y:S01]  /*bac0*/  UIADD3.64 UR48, UPT, UPT, UR16, 0x80, URZ ;  /* 0x0000008010307897 */ /* 0x000fe2000fffe0ff */
[----:B------:R-:W-:Y:S01]  /*bad0*/  MOV R211, UR62 ;  /* 0x0000003e00d37c02 */ /* 0x000fe20008000f00 */
[----:B------:R-:W-:Y:S01]  /*bae0*/  UIADD3.X UR31, UPT, UPT, UR15, URZ, URZ, UP4, !UPT ;  /* 0x000000ff0f1f7290 */ /* 0x000fe2000a7fe4ff */
[----:B------:R-:W-:Y:S01]  /*baf0*/  MOV R214, UR50 ;  /* 0x0000003200d67c02 */ /* 0x000fe20008000f00 */
[----:B------:R-:W-:Y:S01]  /*bb00*/  UIADD3.X UR33, UPT, UPT, UR15, URZ, URZ, UP5, !UPT ;  /* 0x000000ff0f217290 */ /* 0x000fe2000affe4ff */
[----:B------:R-:W-:Y:S01]  /*bb10*/  MOV R215, UR51 ;  /* 0x0000003300d77c02 */ /* 0x000fe20008000f00 */
[----:B------:R-:W-:Y:S01]  /*bb20*/  UIADD3.X UR35, UPT, UPT, UR15, URZ, URZ, UP6, !UPT ;  /* 0x000000ff0f237290 */ /* 0x000fe2000b7fe4ff */
[----:B------:R-:W-:Y:S01]  /*bb30*/  MOV R208, UR46 ;  /* 0x0000002e00d07c02 */ /* 0x000fe20008000f00 */
[----:B------:R-:W-:Y:S01]  /*bb40*/  UIADD3.X UR37, UPT, UPT, UR15, URZ, URZ, UP3, !UPT ;  /* 0x000000ff0f257290 */ /* 0x000fe20009ffe4ff */
[----:B------:R-:W-:Y:S01]  /*bb50*/  MOV R209, UR47 ;  /* 0x0000002f00d17c02 */ /* 0x000fe20008000f00 */
[----:B------:R-:W-:Y:S01]  /*bb60*/  UIADD3 UR38, UP4, UPT, UR14, 0x580, URZ ;  /* 0x000005800e267890 */ /* 0x000fe2000ff9e0ff */
[----:B------:R-:W-:Y:S01]  /*bb70*/  MOV R212, UR48 ;  /* 0x0000003000d47c02 */ /* 0x000fe20008000f00 */
[----:B------:R-:W-:Y:S01]  /*bb80*/  UIADD3 UR40, UP5, UPT, UR14, 0x600, URZ ;  /* 0x000006000e287890 */ /* 0x000fe2000ffbe0ff */
[----:B------:R-:W-:Y:S01]  /*bb90*/  MOV R213, UR49 ;  /* 0x0000003100d57c02 */ /* 0x000fe20008000f00 */
[----:B------:R-:W-:Y:S01]  /*bba0*/  UIADD3 UR42, UP6, UPT, UR14, 0x680, URZ ;  /* 0x000006800e2a7890 */ /* 0x000fe2000ffde0ff */
[----:B------:R-:W-:Y:S01]  /*bbb0*/  MOV R3, UR62 ;  /* 0x0000003e00037c02 */ /* 0x000fe20008000f00 */
[----:B------:R-:W-:Y:S01]  /*bbc0*/  UIADD3 UR44, UP3, UPT, UR14, 0x700, URZ ;  /* 0x000007000e2c7890 */ /* 0x000fe2000ff7e0ff */
[----:B------:R-:W-:Y:S01]  /*bbd0*/  UMOV UR9, 0x1 ;  /* 0x0000000100097882 */ /* 0x000fe20000000000 */
[----:B------:R-:W-:-:S02]  /*bbe0*/  USGXT.U32 UR70, UR70, 0xe ;  /* 0x0000000e4646789a */ /* 0x000fc40008000000 */
[----:B------:R-:W-:Y:S02]  /*bbf0*/  UIADD3.X UR39, UPT, UPT, UR15, URZ, URZ, UP4, !UPT ;  /* 0x000000ff0f277290 */ /* 0x000fe4000a7fe4ff */
[----:B------:R-:W-:Y:S02]  /*bc00*/  UIADD3.X UR41, UPT, UPT, UR15, URZ, URZ, UP5, !UPT ;  /* 0x000000ff0f297290 */ /* 0x000fe4000affe4ff */
[----:B------:R-:W-:Y:S02]  /*bc10*/  UIADD3.X UR43, UPT, UPT, UR15, URZ, URZ, UP6, !UPT ;  /* 0x000000ff0f2b7290 */ /* 0x000fe4000b7fe4ff */
[----:B------:R-:W-:Y:S02]  /*bc20*/  UIADD3.X UR45, UPT, UPT, UR15, URZ, URZ, UP3, !UPT ;  /* 0x000000ff0f2d7290 */ /* 0x000fe40009ffe4ff */
        /* <DEDUP_REMOVED lines=9> */
[----:B------:R-:W-:-:S12]  /*bcc0*/  UIADD3.64 UR64, UPT, UPT, UR16, 0x184, URZ ;  /* 0x0000018410407897 */ /* 0x000fd8000fffe0ff */
.L_x_21:
[----:B------:R-:W2:Y:S04]  /*bcd0*/  LDL.64 R18, [R1+0x1d8] ;  /* 0x0001d80001127983 */ /* 0x000ea80000100a00 */
[----:B------:R-:W3:Y:S04]  /*bce0*/  LDL.64 R38, [R1+0x220] ;  /* 0x0002200001267983 */ /* 0x000ee80000100a00 */
[----:B------:R-:W4:Y:S04]  /*bcf0*/  LDL.64 R8, [R1+0x228] ;  /* 0x0002280001087983 */ /* 0x000f280000100a00 */
[----:B------:R-:W5:Y:S04]  /*bd00*/  LDL.64 R50, [R1+0x210] ;  /* 0x0002100001327983 */ /* 0x000f680000100a00 */
[----:B------:R-:W5:Y:S04]  /*bd10*/  LDL.64 R16, [R1+0x1e0] ;  /* 0x0001e00001107983 */ /* 0x000f680000100a00 */
[----:B------:R-:W5:Y:S04]  /*bd20*/  LDL.64 R12, [R1+0x230] ;  /* 0x00023000010c7983 */ /* 0x000f680000100a00 */
[----:B------:R-:W5:Y:S04]  /*bd30*/  LDL.64 R22, [R1+0x1d0] ;  /* 0x0001d00001167983 */ /* 0x000f680000100a00 */
[----:B------:R-:W5:Y:S04]  /*bd40*/  LDL.64 R24, [R1+0x1c8] ;  /* 0x0001c80001187983 */ /* 0x000f680000100a00 */
[----:B------:R-:W5:Y:S01]  /*bd50*/  LDL.64 R14, [R1+0x218] ;  /* 0x00021800010e7983 */ /* 0x000f620000100a00 */
[----:B------:R-:W-:-:S03]  /*bd60*/  IMAD.WIDE R6, R2, 0x2, R202 ;  /* 0x0000000202067825 */ /* 0x000fc600078e02ca */
[----:B------:R-:W5:Y:S04]  /*bd70*/  LDL.64 R26, [R1+0x1c0] ;  /* 0x0001c000011a7983 */ /* 0x000f680000100a00 */
[----:B------:R-:W5:Y:S04]  /*bd80*/  LDL.64 R28, [R1+0x1b8] ;  /* 0x0001b800011c7983 */ /* 0x000f680000100a00 */
[----:B------:R-:W5:Y:S04]  /*bd90*/  LDL.64 R46, [R1+0x208] ;  /* 0x00020800012e7983 */ /* 0x000f680000100a00 */
[----:B------:R-:W5:Y:S04]  /*bda0*/  LDL.64 R36, [R1+0x1b0] ;  /* 0x0001b00001247983 */ /* 0x000f680000100a00 */
[----:B------:R-:W5:Y:S04]  /*bdb0*/  LDL.64 R30, [R1+0x1a8] ;  /* 0x0001a800011e7983 */ /* 0x000f680000100a00 */
[----:B------:R-:W5:Y:S04]  /*bdc0*/  LDL.64 R34, [R1+0x200] ;  /* 0x0002000001227983 */ /* 0x000f680000100a00 */
[----:B-1----:R-:W5:Y:S04]  /*bdd0*/  LDL.64 R72, [R1+0x1f8] ;  /* 0x0001f80001487983 */ /* 0x002f680000100a00 */
[----:B------:R3:W5:Y:S04]  /*bde0*/  LDG.E.U16 R32, desc[UR12][R6.64] ;  /* 0x0000000c06207981 */ /* 0x000768000c1e1500 */
[----:B------:R-:W5:Y:S04]  /*bdf0*/  LDL.64 R70, [R1+0x1a0] ;  /* 0x0001a00001467983 */ /* 0x000f680000100a00 */
        /* <DEDUP_REMOVED lines=9> */
[----:B------:R-:W5:Y:S01]  /*be90*/  LDL.64 R52, [R1+0x150] ;  /* 0x0001500001347983 */ /* 0x000f620000100a00 */
[----:B--2---:R-:W-:-:S04]  /*bea0*/  IMAD.WIDE R18, R2, 0x2, R18 ;  /* 0x0000000202127825 */ /* 0x004fc800078e0212 */
[C---:B---3--:R-:W-:Y:S01]  /*beb0*/  IMAD.WIDE R6, R2.reuse, 0x2, R38 ;  /* 0x0000000202067825 */ /* 0x048fe200078e0226 */
[----:B------:R-:W2:Y:S03]  /*bec0*/  LDG.E.U16 R42, desc[UR12][R18.64] ;  /* 0x0000000c122a7981 */ /* 0x000ea6000c1e1500 */
[C---:B----4-:R-:W-:Y:S01]  /*bed0*/  IMAD.WIDE R8, R2.reuse, 0x2, R8 ;  /* 0x0000000202087825 */ /* 0x050fe200078e0208 */
[----:B------:R-:W3:Y:S04]  /*bee0*/  LDL.64 R38, [R1+0x1f0] ;  /* 0x0001f00001267983 */ /* 0x000ee80000100a00 */
[----:B------:R5:W4:Y:S04]  /*bef0*/  LDG.E.U16 R5, desc[UR12][R8.64] ;  /* 0x0000000c08057981 */ /* 0x000b28000c1e1500 */
[----:B------:R-:W2:Y:S01]  /*bf00*/  LDL.64 R18, [R1+0x1e8] ;  /* 0x0001e80001127983 */ /* 0x000ea20000100a00 */
[----:B-----5:R-:W-:-:S03]  /*bf10*/  IMAD.WIDE R8, R2, 0x2, R50 ;  /* 0x0000000202087825 */ /* 0x020fc600078e0232 */
[----:B------:R-:W5:Y:S01]  /*bf20*/  LDL.64 R50, [R1+0x148] ;  /* 0x0001480001327983 */ /* 0x000f620000100a00 */
[----:B------:R-:W-:-:S04]  /*bf30*/  IMAD.WIDE R10, R2, 0x2, R204 ;  /* 0x00000002020a7825 */ /* 0x000fc800078e02cc */
[C---:B------:R-:W-:Y:S02]  /*bf40*/  IMAD.WIDE R16, R2.reuse, 0x2, R16 ;  /* 0x0000000202107825 */ /* 0x040fe400078e0210 */
[----:B------:R-:W4:Y:S02]  /*bf50*/  LDG.E.U16 R10, desc[UR12][R10.64] ;  /* 0x0000000c0a0a7981 */ /* 0x000f24000c1e1500 */
[C---:B------:R-:W-:Y:S02]  /*bf60*/  IMAD.WIDE R12, R2.reuse, 0x2, R12 ;  /* 0x00000002020c7825 */ /* 0x040fe400078e020c */
[----:B------:R-:W4:Y:S02]  /*bf70*/  LDG.E.U16 R40, desc[UR12][R16.64] ;  /* 0x0000000c10287981 */ /* 0x000f24000c1e1500 */
[C---:B------:R-:W-:Y:S02]  /*bf80*/  IMAD.WIDE R22, R2.reuse, 0x2, R22 ;  /* 0x0000000202167825 */ /* 0x040fe400078e0216 */
[----:B------:R1:W4:Y:S02]  /*bf90*/  LDG.E.U16 R21, desc[UR12][R12.64] ;  /* 0x0000000c0c157981 */ /* 0x000324000c1e1500 */
[----:B------:R-:W-:-:S02]  /*bfa0*/  IMAD.WIDE R24, R2, 0x2, R24 ;  /* 0x0000000202187825 */ /* 0x000fc400078e0218 */
[----:B------:R0:W4:Y:S02]  /*bfb0*/  LDG.E.U16 R41, desc[UR12][R22.64] ;  /* 0x0000000c16297981 */ /* 0x000124000c1e1500 */
[C---:B------:R-:W-:Y:S02]  /*bfc0*/  IMAD.WIDE R14, R2.reuse, 0x2, R14 ;  /* 0x00000002020e7825 */ /* 0x040fe400078e020e */
[----:B------:R-:W4:Y:S02]  /*bfd0*/  LDG.E.U16 R43, desc[UR12][R24.64] ;  /* 0x0000000c182b7981 */ /* 0x000f24000c1e1500 */
[C---:B------:R-:W-:Y:S02]  /*bfe0*/  IMAD.WIDE R26, R2.reuse, 0x2, R26 ;  /* 0x00000002021a7825 */ /* 0x040fe400078e021a */
[----:B------:R0:W4:Y:S02]  /*bff0*/  LDG.E.U16 R11, desc[UR12][R6.64] ;  /* 0x0000000c060b7981 */ /* 0x000124000c1e1500 */
[----:B------:R-:W-:-:S02]  /*c000*/  IMAD.WIDE R28, R2, 0x2, R28 ;  /* 0x00000002021c7825 */ /* 0x000fc400078e021c */
[----:B------:R-:W4:Y:S02]  /*c010*/  LDG.E.U16 R33, desc[UR12][R14.64] ;  /* 0x0000000c0e217981 */ /* 0x000f24000c1e1500 */
[C---:B-1----:R-:W-:Y:S02]  /*c020*/  IMAD.WIDE R12, R2.reuse, 0x2, R46 ;  /* 0x00000002020c7825 */ /* 0x042fe400078e022e */
[----:B------:R1:W4:Y:S02]  /*c030*/  LDG.E.U16 R44, desc[UR12][R26.64] ;  /* 0x0000000c1a2c7981 */ /* 0x000324000c1e1500 */
[C---:B0-----:R-:W-:Y:S02]  /*c040*/  IMAD.WIDE R22, R2.reuse, 0x2, R36 ;  /* 0x0000000202167825 */ /* 0x041fe400078e0224 */
[----:B------:R-:W4:Y:S02]  /*c050*/  LDG.E.U16 R45, desc[UR12][R28.64] ;  /* 0x0000000c1c2d7981 */ /* 0x000f24000c1e1500 */
        /* <DEDUP_REMOVED lines=16> */
[C---:B-1----:R-:W-:Y:S02]  /*c160*/  IMAD.WIDE R16, R2.reuse, 0x2, R62 ;  /* 0x0000000202107825 */ /* 0x042fe400078e023e */
[----:B------:R-:W4:Y:S02]  /*c170*/  LDG.E.U16 R22, desc[UR12][R22.64] ;  /* 0x0000000c16167981 */ /* 0x000f24000c1e1500 */
[----:B------:R-:W-:-:S02]  /*c180*/  IMAD.WIDE R30, R2, 0x2, R60 ;  /* 0x00000002021e7825 */ /* 0x000fc400078e023c */
[----:B------:R-:W4:Y:S02]  /*c190*/  LDG.E.U16 R28, desc[UR12][R28.64] ;  /* 0x0000000c1c1c7981 */ /* 0x000f24000c1e1500 */
[C---:B0-----:R-:W-:Y:S02]  /*c1a0*/  IMAD.WIDE R24, R2.reuse, 0x2, R58 ;  /* 0x0000000202187825 */ /* 0x041fe400078e023a */
[----:B------:R-:W4:Y:S02]  /*c1b0*/  LDG.E.U16 R12, desc[UR12][R12.64] ;  /* 0x0000000c0c0c7981 */ /* 0x000f24000c1e1500 */
[C---:B------:R-:W-:Y:S02]  /*c1c0*/  IMAD.WIDE R8, R2.reuse, 0x2, R52 ;  /* 0x0000000202087825 */ /* 0x040fe400078e0234 */
[----:B------:R-:W4:Y:S04]  /*c1d0*/  LDG.E.U16 R16, desc[UR12][R16.64] ;  /* 0x0000000c10107981 */ /* 0x000f28000c1e1500 */
[----:B------:R-:W4:Y:S04]  /*c1e0*/  LDG.E.U16 R30, desc[UR12][R30.64] ;  /* 0x0000000c1e1e7981 */ /* 0x000f28000c1e1500 */
[----:B------:R-:W4:Y:S04]  /*c1f0*/  LDG.E.U16 R24, desc[UR12][R24.64] ;  /* 0x0000000c18187981 */ /* 0x000f28000c1e1500 */
[----:B------:R-:W4:Y:S01]  /*c200*/  LDG.E.U16 R9, desc[UR12][R8.64] ;  /* 0x0000000c08097981 */ /* 0x000f22000c1e1500 */
[----:B---3--:R-:W-:-:S05]  /*c210*/  IMAD.WIDE R14, R2, 0x2, R38 ;  /* 0x00000002020e7825 */ /* 0x008fca00078e0226 */
[----:B------:R0:W3:Y:S01]  /*c220*/  LDG.E.U16 R38, desc[UR12][R14.64] ;  /* 0x0000000c0e267981 */ /* 0x0000e2000c1e1500 */
[----:B--2---:R-:W-:-:S05]  /*c230*/  IMAD.WIDE R18, R2, 0x2, R18 ;  /* 0x0000000202127825 */ /* 0x004fca00078e0212 */
[----:B------:R1:W2:Y:S01]  /*c240*/  LDG.E.U16 R39, desc[UR12][R18.64] ;  /* 0x0000000c12277981 */ /* 0x0002a2000c1e1500 */
[----:B0-----:R-:W-:-:S04]  /*c250*/  IMAD.WIDE R14, R2, 0x2, R56 ;  /* 0x00000002020e7825 */ /* 0x001fc800078e0238 */
[C---:B-----5:R-:W-:Y:S02]  /*c260*/  IMAD.WIDE R6, R2.reuse, 0x2, R50 ;  /* 0x0000000202067825 */ /* 0x060fe400078e0232 */
[----:B------:R-:W5:Y:S02]  /*c270*/  LDG.E.U16 R15, desc[UR12][R14.64] ;  /* 0x0000000c0e0f7981 */ /* 0x000f64000c1e1500 */
[----:B-1----:R-:W-:Y:S02]  /*c280*/  IMAD.WIDE R18, R2, 0x2, R54 ;  /* 0x0000000202127825 */ /* 0x002fe400078e0236 */
[----:B------:R-:W5:Y:S04]  /*c290*/  LDG.E.U16 R7, desc[UR12][R6.64] ;  /* 0x0000000c06077981 */ /* 0x000f68000c1e1500 */
[----:B------:R-:W5:Y:S01]  /*c2a0*/  LDG.E.U16 R19, desc[UR12][R18.64] ;  /* 0x0000000c12137981 */ /* 0x000f62000c1e1500 */
[----:B------:R-:W-:-:S02]  /*c2b0*/  LOP3.LUT R49, R201, 0x10, RZ, 0x3c, !PT ;  /* 0x00000010c9317812 */ /* 0x000fc400078e3cff */
[C---:B------:R-:W-:Y:S01]  /*c2c0*/  LOP3.LUT R50, R201.reuse, 0x20, RZ, 0x3c, !PT ;  /* 0x00000020c9327812 */ /* 0x040fe200078e3cff */
[----:B----4-:R-:W-:Y:S04]  /*c2d0*/  STS.U16 [R201+UR4+0x12000], R10 ;  /* 0x0120000ac9007988 */ /* 0x010fe80008000404 */
[----:B------:R-:W-:Y:S04]  /*c2e0*/  STS.U16 [R201+UR4+0x13000], R32 ;  /* 0x01300020c9007988 */ /* 0x000fe80008000404 */
[----:B------:R-:W-:Y:S04]  /*c2f0*/  STS.U16 [R201+UR4+0x12400], R40 ;  /* 0x01240028c9007988 */ /* 0x000fe80008000404 */
[----:B------:R-:W-:Y:S04]  /*c300*/  STS.U16 [R201+UR4+0x13400], R42 ;  /* 0x0134002ac9007988 */ /* 0x000fe80008000404 */
[----:B------:R-:W-:Y:S04]  /*c310*/  STS.U16 [R49+UR4+0x12080], R5 ;  /* 0x0120800531007988 */ /* 0x000fe80008000404 */
[----:B------:R-:W-:Y:S04]  /*c320*/  STS.U16 [R49+UR4+0x13080], R21 ;  /* 0x0130801531007988 */ /* 0x000fe80008000404 */
[----:B------:R-:W-:Y:S04]  /*c330*/  STS.U16 [R49+UR4+0x12480], R41 ;  /* 0x0124802931007988 */ /* 0x000fe80008000404 */
[----:B------:R0:W-:Y:S01]  /*c340*/  STS.U16 [R49+UR4+0x13480], R43 ;  /* 0x0134802b31007988 */ /* 0x0001e20008000404 */
[----:B------:R-:W-:-:S03]  /*c350*/  LOP3.LUT R27, R201, 0x40, RZ, 0x3c, !PT ;  /* 0x00000040c91b7812 */ /* 0x000fc600078e3cff */
[----:B------:R1:W-:Y:S04]  /*c360*/  STS.U16 [R50+UR4+0x12100], R11 ;  /* 0x0121000b32007988 */ /* 0x0003e80008000404 */
[----:B------:R1:W-:Y:S01]  /*c370*/  STS.U16 [R50+UR4+0x13100], R33 ;  /* 0x0131002132007988 */ /* 0x0003e20008000404 */
[----:B0-----:R-:W-:-:S03]  /*c380*/  LOP3.LUT R49, R201, 0x30, RZ, 0x3c, !PT ;  /* 0x00000030c9317812 */ /* 0x001fc600078e3cff */
[----:B------:R1:W-:Y:S04]  /*c390*/  STS.U16 [R50+UR4+0x12500], R44 ;  /* 0x0125002c32007988 */ /* 0x0003e80008000404 */
[----:B------:R1:W-:Y:S01]  /*c3a0*/  STS.U16 [R50+UR4+0x13500], R45 ;  /* 0x0135002d32007988 */ /* 0x0003e20008000404 */
[----:B------:R-:W-:-:S03]  /*c3b0*/  LOP3.LUT R17, R201, 0x50, RZ, 0x3c, !PT ;  /* 0x00000050c9117812 */ /* 0x000fc600078e3cff */
[----:B------:R1:W-:Y:S01]  /*c3c0*/  STS.U16 [R49+UR4+0x12180], R34 ;  /* 0x0121802231007988 */ /* 0x0003e20008000404 */
[----:B------:R-:W-:-:S03]  /*c3d0*/  UMOV UR68, 0x1 ;  /* 0x0000000100447882 */ /* 0x000fc60000000000 */
[----:B------:R1:W-:Y:S04]  /*c3e0*/  STS.U16 [R49+UR4+0x13180], R35 ;  /* 0x0131802331007988 */ /* 0x0003e80008000404 */
[----:B------:R1:W-:Y:S01]  /*c3f0*/  STS.U16 [R49+UR4+0x12580], R46 ;  /* 0x0125802e31007988 */ /* 0x0003e20008000404 */
[----:B------:R-:W-:-:S04]  /*c400*/  @!UP1 UIADD3 UR68, UPT, UPT, -UR68, 0x100000, URZ ;  /* 0x0010000044449890 */ /* 0x000fc8000fffe1ff */
[----:B------:R-:W-:Y:S02]  /*c410*/  @!UP1 USHF.L.U32 UR69, UR68, 0xb, URZ ;  /* 0x0000000b44459899 */ /* 0x000fe400080006ff */
[----:B------:R-:W-:Y:S01]  /*c420*/  @!UP1 USHF.L.U32 UR68, UR68, 0x1, URZ ;  /* 0x0000000144449899 */ /* 0x000fe200080006ff */
[----:B------:R1:W-:Y:S01]  /*c430*/  STS.U16 [R49+UR4+0x13580], R47 ;  /* 0x0135802f31007988 */ /* 0x0003e20008000404 */
[----:B------:R-:W-:-:S03]  /*c440*/  LOP3.LUT R13, R201, 0x60, RZ, 0x3c, !PT ;  /* 0x00000060c90d7812 */ /* 0x000fc600078e3cff */
[----:B------:R1:W-:Y:S04]  /*c450*/  STS.U16 [R27+UR4+0x12200], R36 ;  /* 0x012200241b007988 */ /* 0x0003e80008000404 */
[----:B------:R1:W-:Y:S04]  /*c460*/  STS.U16 [R27+UR4+0x13200], R37 ;  /* 0x013200251b007988 */ /* 0x0003e80008000404 */
[----:B------:R1:W-:Y:S04]  /*c470*/  STS.U16 [R27+UR4+0x12600], R48 ;  /* 0x012600301b007988 */ /* 0x0003e80008000404 */
[----:B------:R1:W-:Y:S01]  /*c480*/  STS.U16 [R27+UR4+0x13600], R26 ;  /* 0x0136001a1b007988 */ /* 0x0003e20008000404 */
[----:B------:R-:W-:-:S03]  /*c490*/  VOTEU.ALL UP3, P6 ;  /* 0x0000000000ff7886 */ /* 0x000fc60003060000 */
[----:B---3--:R1:W-:Y:S04]  /*c4a0*/  STS.U16 [R17+UR4+0x12280], R38 ;  /* 0x0122802611007988 */ /* 0x0083e80008000404 */
[----:B--2---:R1:W-:Y:S04]  /*c4b0*/  STS.U16 [R17+UR4+0x13280], R39 ;  /* 0x0132802711007988 */ /* 0x0043e80008000404 */
[----:B------:R1:W-:Y:S04]  /*c4c0*/  STS.U16 [R17+UR4+0x12680], R22 ;  /* 0x0126801611007988 */ /* 0x0003e80008000404 */
[----:B------:R1:W-:Y:S04]  /*c4d0*/  STS.U16 [R17+UR4+0x13680], R28 ;  /* 0x0136801c11007988 */ /* 0x0003e80008000404 */
[----:B------:R1:W-:Y:S04]  /*c4e0*/  STS.U16 [R13+UR4+0x12300], R12 ;  /* 0x0123000c0d007988 */ /* 0x0003e80008000404 */
[----:B------:R1:W-:Y:S04]  /*c4f0*/  STS.U16 [R13+UR4+0x13300], R16 ;  /* 0x013300100d007988 */ /* 0x0003e80008000404 */
[----:B------:R1:W-:Y:S04]  /*c500*/  STS.U16 [R13+UR4+0x12700], R30 ;  /* 0x0127001e0d007988 */ /* 0x0003e80008000404 */
[----:B------:R1:W-:Y:S04]  /*c510*/  STS.U16 [R13+UR4+0x13700], R24 ;  /* 0x013700180d007988 */ /* 0x0003e80008000404 */
[----:B-----5:R1:W-:Y:S04]  /*c520*/  STS.U16 [R252+UR4+0x12380], R15 ;  /* 0x0123800ffc007988 */ /* 0x0203e80008000404 */
[----:B------:R1:W-:Y:S04]  /*c530*/  STS.U16 [R252+UR4+0x13380], R19 ;  /* 0x01338013fc007988 */ /* 0x0003e80008000404 */
[----:B------:R1:W-:Y:S04]  /*c540*/  STS.U16 [R252+UR4+0x12780], R9 ;  /* 0x01278009fc007988 */ /* 0x0003e80008000404 */
[----:B------:R1:W-:Y:S01]  /*c550*/  STS.U16 [R252+UR4+0x13780], R7 ;  /* 0x01378007fc007988 */ /* 0x0003e20008000404 */
[----:B------:R0:W-:Y:S06]  /*c560*/  MEMBAR.ALL.CTA ;  /* 0x0000000000007992 */ /* 0x0001ec0000008000 */
[----:B0-----:R-:W-:Y:S04]  /*c570*/  FENCE.VIEW.ASYNC.S ;  /* 0x00000000000073c6 */ /* 0x001fe80000000000 */
[----:B------:R-:W0:Y:S02]  /*c580*/  FENCE.VIEW.ASYNC.S ;  /* 0x00000000000073c6 */ /* 0x000e240000000000 */
[----:B0-----:R1:W0:Y:S02]  /*c590*/  @!UP3 SYNCS.EXCH.64 URZ, [UR4+0x16010], UR68 ;  /* 0x0160104404ffb5b2 */ /* 0x0012240008000100 */
[----:B0-----:R-:W-:Y:S06]  /*c5a0*/  BAR.SYNC.DEFER_BLOCKING 0x0 ;  /* 0x0000000000007b1d */ /* 0x001fec0000010000 */
[----:B-1----:R-:W-:Y:S05]  /*c5b0*/  BRA.U UP2, `(.L_x_17) ;  /* 0x0000000102c07547 */ /* 0x002fea000b800000 */
[----:B------:R-:W-:Y:S01]  /*c5c0*/  R2UR UR76, R216 ;  /* 0x00000000d84c72ca */ /* 0x000fe200000e0000 */
[----:B------:R-:W-:Y:S01]  /*c5d0*/  UMOV UR67, 0x40004040 ;  /* 0x4000404000437882 */ /* 0x000fe20000000000 */
[----:B------:R-:W-:Y:S01]  /*c5e0*/  R2UR UR77, R217 ;  /* 0x00000000d94d72ca */ /* 0x000fe200000e0000 */
[----:B------:R-:W-:Y:S01]  /*c5f0*/  UMOV UR68, 0x0 ;  /* 0x0000000000447882 */ /* 0x000fe20000000000 */
[----:B------:R-:W-:Y:S01]  /*c600*/  UMOV UR69, 0x8048490 ;  /* 0x0804849000457882 */ /* 0x000fe20000000000 */
[----:B------:R-:W-:Y:S01]  /*c610*/  UMOV UR11, 0x40004040 ;  /* 0x40004040000b7882 */ /* 0x000fe20000000000 */
[----:B------:R-:W-:Y:S01]  /*c620*/  UMOV UR72, 0x0 ;  /* 0x0000000000487882 */ /* 0x000fe20000000000 */
[----:B------:R0:W-:Y:S01]  /*c630*/  UTCHMMA gdesc[UR66], gdesc[UR10], tmem[UR7], tmem[UR68], idesc[UR69], !UPT ;  /* 0x00ff440a420075ea */ /* 0x0001e2000f800007 */
[----:B------:R-:W-:Y:S01]  /*c640*/  UMOV UR73, 0x8048490 ;  /* 0x0804849000497882 */ /* 0x000fe20000000000 */
[----:B------:R-:W-:Y:S01]  /*c650*/  ELECT P0, URZ, PT ;  /* 0x0000000000ff782f */ /* 0x000fe20003800000 */
[----:B------:R1:W-:Y:S01]  /*c660*/  UTCHMMA gdesc[UR14], gdesc[UR16], tmem[UR7], tmem[UR72], idesc[UR73], UPT ;  /* 0x00ff48100e0075ea */ /* 0x0003e2000b800007 */
[----:B------:R-:W-:Y:S01]  /*c670*/  UMOV UR74, 0x0 ;  /* 0x00000000004a7882 */ /* 0x000fe20000000000 */
[----:B------:R-:W-:Y:S01]  /*c680*/  UMOV UR75, 0x8048490 ;  /* 0x08048490004b7882 */ /* 0x000fe20000000000 */
[----:B------:R-:W-:Y:S01]  /*c690*/  HFMA2 R7, -RZ, RZ, 0, 0 ;  /* 0x00000000ff077431 */ /* 0x000fe200000001ff */
[----:B------:R-:W-:Y:S01]  /*c6a0*/  MOV R6, UR4 ;  /* 0x0000000400067c02 */ /* 0x000fe20008000f00 */
[----:B------:R2:W-:Y:S01]  /*c6b0*/  UTCHMMA gdesc[UR18], gdesc[UR76], tmem[UR7], tmem[UR74], idesc[UR75], UPT ;  /* 0x00ff4a4c120075ea */ /* 0x0005e2000b800007 */
[----:B0-----:R-:W-:-:S02]  /*c6c0*/  R2UR UR68, R214 ;  /* 0x00000000d64472ca */ /* 0x001fc400000e0000 */
[----:B------:R-:W-:Y:S02]  /*c6d0*/  R2UR UR69, R215 ;  /* 0x00000000d74572ca */ /* 0x000fe400000e0000 */
[----:B-1----:R-:W-:Y:S02]  /*c6e0*/  R2UR UR72, R208 ;  /* 0x00000000d04872ca */ /* 0x002fe400000e0000 */
[----:B------:R-:W-:Y:S02]  /*c6f0*/  R2UR UR73, R209 ;  /* 0x00000000d14972ca */ /* 0x000fe400000e0000 */
[----:B--2---:R-:W-:Y:S01]  /*c700*/  R2UR UR74, R212 ;  /* 0x00000000d44a72ca */ /* 0x004fe200000e0000 */
[----:B------:R-:W-:Y:S01]  /*c710*/  UMOV UR76, 0x0 ;  /* 0x00000000004c7882 */ /* 0x000fe20000000000 */
[----:B------:R-:W-:Y:S01]  /*c720*/  R2UR UR75, R213 ;  /* 0x00000000d54b72ca */ /* 0x000fe200000e0000 */
[----:B------:R-:W-:Y:S01]  /*c730*/  UMOV UR77, 0x8048490 ;  /* 0x08048490004d7882 */ /* 0x000fe20000000000 */
[----:B------:R-:W-:-:S03]  /*c740*/  IADD3 R6, PT, PT, R6, 0x16010, RZ ;  /* 0x0001601006067810 */ /* 0x000fc60007ffe0ff */
[----:B------:R0:W-:Y:S01]  /*c750*/  UTCHMMA gdesc[UR20], gdesc[UR68], tmem[UR7], tmem[UR76], idesc[UR77], UPT ;  /* 0x00ff4c44140075ea */ /* 0x0001e2000b800007 */
[----:B------:R-:W-:-:S04]  /*c760*/  @P0 MOV R6, R6 ;  /* 0x0000000600060202 */ /* 0x000fc80000000f00 */
[----:B------:R-:W-:Y:S01]  /*c770*/  @P0 R2UR UR11, R6 ;  /* 0x00000000060b02ca */ /* 0x000fe200000e0000 */
[----:B0-----:R-:W-:Y:S01]  /*c780*/  UMOV UR68, 0x0 ;  /* 0x0000000000447882 */ /* 0x001fe20000000000 */
[----:B------:R-:W-:Y:S02]  /*c790*/  UMOV UR69, 0x8048490 ;  /* 0x0804849000457882 */ /* 0x000fe40000000000 */
[----:B------:R0:W-:Y:S02]  /*c7a0*/  UTCHMMA gdesc[UR22], gdesc[UR72], tmem[UR7], tmem[UR68], idesc[UR69], UPT ;  /* 0x00ff4448160075ea */ /* 0x0001e4000b800007 */
[----:B0-----:R-:W-:Y:S01]  /*c7b0*/  UMOV UR72, 0x0 ;  /* 0x0000000000487882 */ /* 0x001fe20000000000 */
[----:B------:R-:W-:Y:S02]  /*c7c0*/  UMOV UR73, 0x8048490 ;  /* 0x0804849000497882 */ /* 0x000fe40000000000 */
[----:B------:R0:W-:Y:S01]  /*c7d0*/  UTCHMMA gdesc[UR24], gdesc[UR74], tmem[UR7], tmem[UR72], idesc[UR73], UPT ;  /* 0x00ff484a180075ea */ /* 0x0001e2000b800007 */
[----:B------:R1:W-:Y:S01]  /*c7e0*/  UTCHMMA gdesc[UR26], gdesc[UR46], tmem[UR7], tmem[UR68], idesc[UR69], UPT ;  /* 0x00ff442e1a0075ea */ /* 0x0003e2000b800007 */
[----:B------:R1:W-:Y:S01]  /*c7f0*/  UTCHMMA gdesc[UR28], gdesc[UR48], tmem[UR7], tmem[UR72], idesc[UR73], UPT ;  /* 0x00ff48301c0075ea */ /* 0x0003e2000b800007 */
[----:B0-----:R-:W-:Y:S01]  /*c800*/  UMOV UR74, 0x0 ;  /* 0x00000000004a7882 */ /* 0x001fe20000000000 */
[----:B------:R-:W-:-:S02]  /*c810*/  UMOV UR75, 0x8048490 ;  /* 0x08048490004b7882 */ /* 0x000fc40000000000 */
[----:B------:R1:W-:Y:S01]  /*c820*/  UTCHMMA gdesc[UR30], gdesc[UR50], tmem[UR7], tmem[UR74], idesc[UR75], UPT ;  /* 0x00ff4a321e0075ea */ /* 0x0003e2000b800007 */
[----:B------:R1:W-:Y:S01]  /*c830*/  UTCHMMA gdesc[UR32], gdesc[UR52], tmem[UR7], tmem[UR76], idesc[UR77], UPT ;  /* 0x00ff4c34200075ea */ /* 0x0003e2000b800007 */
[----:B------:R1:W-:Y:S01]  /*c840*/  UTCHMMA gdesc[UR34], gdesc[UR54], tmem[UR7], tmem[UR68], idesc[UR69], UPT ;  /* 0x00ff4436220075ea */ /* 0x0003e2000b800007 */
[----:B------:R1:W-:Y:S01]  /*c850*/  UTCHMMA gdesc[UR36], gdesc[UR56], tmem[UR7], tmem[UR72], idesc[UR73], UPT ;  /* 0x00ff4838240075ea */ /* 0x0003e2000b800007 */
[----:B------:R1:W-:Y:S01]  /*c860*/  UTCHMMA gdesc[UR38], gdesc[UR58], tmem[UR7], tmem[UR68], idesc[UR69], UPT ;  /* 0x00ff443a260075ea */ /* 0x0003e2000b800007 */
[----:B------:R1:W-:Y:S01]  /*c870*/  UTCHMMA gdesc[UR40], gdesc[UR60], tmem[UR7], tmem[UR72], idesc[UR73], UPT ;  /* 0x00ff483c280075ea */ /* 0x0003e2000b800007 */
[----:B------:R1:W-:Y:S01]  /*c880*/  UTCHMMA gdesc[UR42], gdesc[UR62], tmem[UR7], tmem[UR74], idesc[UR75], UPT ;  /* 0x00ff4a3e2a0075ea */ /* 0x0003e2000b800007 */
[----:B------:R1:W-:Y:S01]  /*c890*/  UTCHMMA gdesc[UR44], gdesc[UR64], tmem[UR7], tmem[UR76], idesc[UR77], UPT ;  /* 0x00ff4c402c0075ea */ /* 0x0003e2000b800007 */
[----:B------:R1:W-:Y:S01]  /*c8a0*/  UTCBAR [UR11], URZ ;  /* 0x000000ff0b0073e9 */ /* 0x0003e200080000ff */
[----:B------:R-:W-:Y:S01]  /*c8b0*/  NOP ;  /* 0x0000000000007918 */ /* 0x000fe20000000000 */
.L_x_17:
[----:B------:R-:W0:Y:S01]  /*c8c0*/  SYNCS.PHASECHK.TRANS64.TRYWAIT P0, [UR4+0x16010], RZ ;  /* 0x016010ffff0075a7 */ /* 0x000e220008001104 */
[----:B------:R-:W-:Y:S01]  /*c8d0*/  SHF.L.U32 R21, R4, 0x1f, RZ ;  /* 0x0000001f04157819 */ /* 0x000fe200000006ff */
[----:B0-----:R-:W-:Y:S06]  /*c8e0*/  @!P0 BRA `(.L_x_18) ;  /* 0x000000cc00608947 */ /* 0x001fec0003800000 */
.L_x_26:
[----:B------:R-:W2:Y:S04]  /*c8f0*/  LDL.64 R24, [R1+0x140] ;  /* 0x0001400001187983 */ /* 0x000ea80000100a00 */
[----:B------:R-:W3:Y:S01]  /*c900*/  LDL.64 R22, [R1+0x138] ;  /* 0x0001380001167983 */ /* 0x000ee20000100a00 */
[----:B------:R-:W-:Y:S06]  /*c910*/  BAR.SYNC.DEFER_BLOCKING 0x0 ;  /* 0x0000000000007b1d */ /* 0x000fec0000010000 */
[----:B------:R-:W0:Y:S01]  /*c920*/  LDTM.x16 R4, tmem[UR6+0x100] ;  /* 0x00010006000479ee */ /* 0x000e220008240000 */
[----:B------:R-:W0:Y:S01]  /*c930*/  @!P6 SYNCS.CCTL.IV [UR4+0x16010] ;  /* 0x01601000ff00e9b1 */ /* 0x000e220008000004 */
[----:B------:R-:W-:Y:S01]  /*c940*/  NOP ;  /* 0x0000000000007918 */ /* 0x000fe20000000000 */
[----:B0-----:R-:W0:Y:S01]  /*c950*/  SYNCS.PHASECHK.TRANS64.TRYWAIT P0, [R20+URZ], R21 ;  /* 0x00000015140075a7 */ /* 0x001e2200080011ff */
[----:B--2---:R-:W-:-:S04]  /*c960*/  IMAD.WIDE R32, R3, 0x2, R24 ;  /* 0x0000000203207825 */ /* 0x004fc800078e0218 */
[----:B---3--:R-:W-:Y:S01]  /*c970*/  IMAD.WIDE R34, R3, 0x2, R22 ;  /* 0x0000000203227825 */ /* 0x008fe200078e0216 */
[----:B0-----:R-:W-:Y:S06]  /*c980*/  @!P0 BRA `(.L_x_19) ;  /* 0x000000cc00448947 */ /* 0x001fec0003800000 */
.L_x_27:
[----:B------:R-:W2:Y:S04]  /*c990*/  LDL.64 R36, [R1+0x130] ;  /* 0x0001300001247983 */ /* 0x000ea80000100a00 */
        /* <DEDUP_REMOVED lines=12> */
[C---:B------:R-:W-:Y:S01]  /*ca60*/  IMAD.WIDE R62, R3.reuse, 0x2, R250 ;  /* 0x00000002033e7825 */ /* 0x040fe200078e02fa */
[----:B-1----:R-:W0:Y:S02]  /*ca70*/  LDCU UR11, c[0x0][0x3a8] ;  /* 0x00007500ff0b77ac */ /* 0x002e240008000800 */
[----:B------:R1:W4:Y:S01]  /*ca80*/  LDG.E.U16 R32, desc[UR12][R32.64] ;  /* 0x0000000c20207981 */ /* 0x000322000c1e1500 */
[----:B------:R-:W-:-:S03]  /*ca90*/  IMAD.WIDE R64, R3, 0x2, R248 ;  /* 0x0000000203407825 */ /* 0x000fc600078e02f8 */
[----:B------:R0:W4:Y:S01]  /*caa0*/  LDG.E.U16 R34, desc[UR12][R34.64] ;  /* 0x0000000c22227981 */ /* 0x000122000c1e1500 */
[----:B------:R-:W-:-:S03]  /*cab0*/  IMAD.WIDE R66, R3, 0x2, R246 ;  /* 0x0000000203427825 */ /* 0x000fc600078e02f6 */
[----:B------:R-:W4:Y:S01]  /*cac0*/  LDG.E.U16 R62, desc[UR12][R62.64] ;  /* 0x0000000c3e3e7981 */ /* 0x000f22000c1e1500 */
        /* <DEDUP_REMOVED lines=17> */
[----:B------:R-:W4:Y:S04]  /*cbe0*/  LDG.E.U16 R86, desc[UR12][R70.64] ;  /* 0x0000000c46567981 */ /* 0x000f28000c1e1500 */
[----:B------:R-:W4:Y:S04]  /*cbf0*/  LDG.E.U16 R88, desc[UR12][R68.64] ;  /* 0x0000000c44587981 */ /* 0x000f28000c1e1500 */
[----:B------:R-:W4:Y:S01]  /*cc00*/  LDG.E.U16 R92, desc[UR12][R20.64] ;  /* 0x0000000c145c7981 */ /* 0x000f22000c1e1500 */
[----:B-1----:R-:W-:Y:S01]  /*cc10*/  IADD3 R33, P4, PT, R197, 0x12, RZ ;  /* 0x00000012c5217810 */ /* 0x002fe20007f9e0ff */
[----:B0-----:R-:W-:Y:S01]  /*cc20*/  FMUL R5, R5, UR11 ;  /* 0x0000000b05057c20 */ /* 0x001fe20008400000 */
[----:B------:R-:W-:Y:S01]  /*cc30*/  IADD3 R35, P0, PT, R197, 0x13, RZ ;  /* 0x00000013c5237810 */ /* 0x000fe20007f1e0ff */
[----:B------:R-:W-:Y:S01]  /*cc40*/  FMUL R6, R6, UR11 ;  /* 0x0000000b06067c20 */ /* 0x000fe20008400000 */
[C---:B--2---:R-:W-:Y:S01]  /*cc50*/  IMAD.WIDE R36, R3.reuse, 0x2, R36 ;  /* 0x0000000203247825 */ /* 0x044fe200078e0224 */
[----:B------:R-:W-:Y:S03]  /*cc60*/  STL [R1+0x280], R206 ;  /* 0x000280ce01007387 */ /* 0x000fe60000100800 */
[----:B---3--:R-:W-:-:S04]  /*cc70*/  IMAD.WIDE R38, R3, 0x2, R38 ;  /* 0x0000000203267825 */ /* 0x008fc800078e0226 */
[C---:B----4-:R-:W-:Y:S01]  /*cc80*/  IMAD.WIDE R40, R3.reuse, 0x2, R40 ;  /* 0x0000000203287825 */ /* 0x050fe200078e0228 */
[----:B------:R-:W2:Y:S03]  /*cc90*/  LDG.E.U16 R36, desc[UR12][R36.64] ;  /* 0x0000000c24247981 */ /* 0x000ea6000c1e1500 */
[C---:B------:R-:W-:Y:S01]  /*cca0*/  IMAD.WIDE R42, R3.reuse, 0x2, R42 ;  /* 0x00000002032a7825 */ /* 0x040fe200078e022a */
[----:B------:R-:W3:Y:S03]  /*ccb0*/  LDG.E.U16 R38, desc[UR12][R38.64] ;  /* 0x0000000c26267981 */ /* 0x000ee6000c1e1500 */
[C---:B------:R-:W-:Y:S01]  /*ccc0*/  IMAD.WIDE R44, R3.reuse, 0x2, R44 ;  /* 0x00000002032c7825 */ /* 0x040fe200078e022c */
[----:B------:R-:W4:Y:S03]  /*ccd0*/  LDG.E.U16 R40, desc[UR12][R40.64] ;  /* 0x0000000c28287981 */ /* 0x000f26000c1e1500 */
[C---:B------:R-:W-:Y:S01]  /*cce0*/  IMAD.WIDE R46, R3.reuse, 0x2, R46 ;  /* 0x00000002032e7825 */ /* 0x040fe200078e022e */
[----:B------:R-:W2:Y:S03]  /*ccf0*/  LDG.E.U16 R42, desc[UR12][R42.64] ;  /* 0x0000000c2a2a7981 */ /* 0x000ea6000c1e1500 */
        /* <DEDUP_REMOVED lines=21> */
[----:B------:R0:W2:Y:S03]  /*ce50*/  LDG.E.U16 R94, desc[UR12][R22.64] ;  /* 0x0000000c165e7981 */ /* 0x0000a6000c1e1500 */
[----:B------:R-:W-:Y:S01]  /*ce60*/  IMAD.WIDE R28, R3, 0x2, R218 ;  /* 0x00000002031c7825 */ /* 0x000fe200078e02da */
[----:B------:R-:W2:Y:S04]  /*ce70*/  LDG.E.U16 R96, desc[UR12][R24.64] ;  /* 0x0000000c18607981 */ /* 0x000ea8000c1e1500 */
[----:B------:R1:W2:Y:S04]  /*ce80*/  LDG.E.U16 R98, desc[UR12][R26.64] ;  /* 0x0000000c1a627981 */ /* 0x0002a8000c1e1500 */
[----:B------:R1:W2:Y:S01]  /*ce90*/  LDG.E.U16 R100, desc[UR12][R28.64] ;  /* 0x0000000c1c647981 */ /* 0x0002a2000c1e1500 */
[-C--:B0-----:R-:W-:Y:S01]  /*cea0*/  IADD3.X R22, PT, PT, RZ, R198.reuse, RZ, P4, !PT ;  /* 0x000000c6ff167210 */ /* 0x081fe200027fe4ff */
[----:B------:R-:W-:Y:S01]  /*ceb0*/  FMUL R8, R8, UR11 ;  /* 0x0000000b08087c20 */ /* 0x000fe20008400000 */
[----:B------:R-:W-:Y:S01]  /*cec0*/  FMUL R9, R9, UR11 ;  /* 0x0000000b09097c20 */ /* 0x000fe20008400000 */
[----:B------:R-:W-:Y:S01]  /*ced0*/  FMUL R11, R11, UR11 ;  /* 0x0000000b0b0b7c20 */ /* 0x000fe20008400000 */
[----:B------:R-:W-:Y:S01]  /*cee0*/  FMUL R7, R7, UR11 ;  /* 0x0000000b07077c20 */ /* 0x000fe20008400000 */
[----:B-1----:R-:W-:Y:S01]  /*cef0*/  IADD3 R27, P4, PT, R197, 0x16, RZ ;  /* 0x00000016c51b7810 */ /* 0x002fe20007f9e0ff */
[----:B------:R-:W-:Y:S01]  /*cf00*/  FMUL R13, R13, UR11 ;  /* 0x0000000b0d0d7c20 */ /* 0x000fe20008400000 */
[C---:B------:R-:W-:Y:S01]  /*cf10*/  IADD3 R31, P3, PT, R197.reuse, 0x1f, RZ ;  /* 0x0000001fc51f7810 */ /* 0x040fe20007f7e0ff */
[----:B------:R-:W-:Y:S01]  /*cf20*/  FMUL R10, R10, UR11 ;  /* 0x0000000b0a0a7c20 */ /* 0x000fe20008400000 */
[----:B------:R-:W-:Y:S01]  /*cf30*/  IADD3.X R55, PT, PT, RZ, R198, RZ, P4, !PT ;  /* 0x000000c6ff377210 */ /* 0x000fe200027fe4ff */
[----:B------:R-:W-:Y:S01]  /*cf40*/  FMUL R14, R14, UR11 ;  /* 0x0000000b0e0e7c20 */ /* 0x000fe20008400000 */
[----:B------:R-:W-:Y:S01]  /*cf50*/  IADD3 R37, P1, PT, R197, 0x14, RZ ;  /* 0x00000014c5257810 */ /* 0x000fe20007f3e0ff */
[----:B------:R-:W-:Y:S01]  /*cf60*/  FMUL R15, R15, UR11 ;  /* 0x0000000b0f0f7c20 */ /* 0x000fe20008400000 */
[----:B------:R-:W-:Y:S01]  /*cf70*/  IADD3 R21, P4, PT, R197, 0x1a, RZ ;  /* 0x0000001ac5157810 */ /* 0x000fe20007f9e0ff */
[----:B------:R-:W-:Y:S01]  /*cf80*/  FMUL R16, R16, UR11 ;  /* 0x0000000b10107c20 */ /* 0x000fe20008400000 */
[----:B------:R-:W-:Y:S01]  /*cf90*/  ISETP.GT.U32.AND P2, PT, R31, R200, PT ;  /* 0x000000c81f00720c */ /* 0x000fe20003f44070 */
[----:B------:R-:W-:Y:S01]  /*cfa0*/  FMUL R17, R17, UR11 ;  /* 0x0000000b11117c20 */ /* 0x000fe20008400000 */
[-C--:B------:R-:W-:Y:S01]  /*cfb0*/  IADD3.X R51, PT, PT, RZ, R198.reuse, RZ, P1, !PT ;  /* 0x000000c6ff337210 */ /* 0x080fe20000ffe4ff */
[----:B------:R-:W-:Y:S01]  /*cfc0*/  FMUL R18, R18, UR11 ;  /* 0x0000000b12127c20 */ /* 0x000fe20008400000 */
[----:B------:R-:W-:Y:S01]  /*cfd0*/  IADD3.X R24, PT, PT, RZ, R198, RZ, P4, !PT ;  /* 0x000000c6ff187210 */ /* 0x000fe200027fe4ff */
[----:B------:R-:W-:Y:S01]  /*cfe0*/  FMUL R19, R19, UR11 ;  /* 0x0000000b13137c20 */ /* 0x000fe20008400000 */
[C---:B------:R-:W-:Y:S01]  /*cff0*/  IADD3 R31, P5, PT, R197.reuse, 0x11, RZ ;  /* 0x00000011c51f7810 */ /* 0x040fe20007fbe0ff */
[----:B------:R-:W-:Y:S01]  /*d000*/  STS.U16 [R199+UR4+0x14000], R32 ;  /* 0x01400020c7007988 */ /* 0x000fe20008000404 */
[----:B------:R-:W-:-:S02]  /*d010*/  IADD3 R39, P1, PT, R197, 0x18, RZ ;  /* 0x00000018c5277810 */ /* 0x000fc40007f3e0ff */
[C---:B------:R-:W-:Y:S01]  /*d020*/  IADD3 R45, P4, PT, R197.reuse, 0x1d, RZ ;  /* 0x0000001dc52d7810 */ /* 0x040fe20007f9e0ff */
[----:B------:R-:W-:Y:S01]  /*d030*/  STS.U16 [R199+UR4+0x14100], R34 ;  /* 0x01410022c7007988 */ /* 0x000fe20008000404 */
[-C--:B------:R-:W-:Y:S02]  /*d040*/  IADD3.X R20, PT, PT, RZ, R198.reuse, RZ, P5, !PT ;  /* 0x000000c6ff147210 */ /* 0x080fe40002ffe4ff */
[-C--:B------:R-:W-:Y:S01]  /*d050*/  IADD3.X R59, PT, PT, RZ, R198.reuse, RZ, P1, !PT ;  /* 0x000000c6ff3b7210 */ /* 0x080fe20000ffe4ff */
[----:B------:R-:W-:Y:S01]  /*d060*/  STS.U16 [R199+UR4+0x14f00], R62 ;  /* 0x014f003ec7007988 */ /* 0x000fe20008000404 */
[----:B------:R-:W-:Y:S02]  /*d070*/  IADD3.X R30, PT, PT, RZ, R198, RZ, P4, !PT ;  /* 0x000000c6ff1e7210 */ /* 0x000fe400027fe4ff */
[C---:B------:R-:W-:Y:S01]  /*d080*/  IADD3 R25, P5, PT, R197.reuse, 0x15, RZ ;  /* 0x00000015c5197810 */ /* 0x040fe20007fbe0ff */
[----:B------:R-:W-:Y:S01]  /*d090*/  STS.U16 [R199+UR4+0x15000], R64 ;  /* 0x01500040c7007988 */ /* 0x000fe20008000404 */
[----:B------:R-:W-:-:S02]  /*d0a0*/  IADD3 R43, P1, PT, R197, 0x1c, RZ ;  /* 0x0000001cc52b7810 */ /* 0x000fc40007f3e0ff */
[----:B------:R-:W-:Y:S01]  /*d0b0*/  ISETP.GT.U32.AND P4, PT, R31, R200, PT ;  /* 0x000000c81f00720c */ /* 0x000fe20003f84070 */
[----:B------:R-:W-:Y:S01]  /*d0c0*/  STS.U16 [R199+UR4+0x15100], R66 ;  /* 0x01510042c7007988 */ /* 0x000fe20008000404 */
[-C--:B------:R-:W-:Y:S02]  /*d0d0*/  IADD3.X R53, PT, PT, RZ, R198.reuse, RZ, P5, !PT ;  /* 0x000000c6ff357210 */ /* 0x080fe40002ffe4ff */
[----:B------:R-:W-:Y:S01]  /*d0e0*/  IADD3.X R28, PT, PT, RZ, R198, RZ, P1, !PT ;  /* 0x000000c6ff1c7210 */ /* 0x000fe20000ffe4ff */
[----:B------:R-:W-:Y:S01]  /*d0f0*/  STS.U16 [R199+UR4+0x15200], R74 ;  /* 0x0152004ac7007988 */ /* 0x000fe20008000404 */
[----:B------:R-:W-:Y:S02]  /*d100*/  ISETP.GT.U32.AND.EX P4, PT, R20, RZ, PT, P4 ;  /* 0x000000ff1400720c */ /* 0x000fe40003f84140 */
[----:B------:R-:W-:Y:S01]  /*d110*/  IADD3 R41, P5, PT, R197, 0x19, RZ ;  /* 0x00000019c5297810 */ /* 0x000fe20007fbe0ff */
[----:B------:R-:W-:Y:S01]  /*d120*/  STS.U16 [R199+UR4+0x15300], R76 ;  /* 0x0153004cc7007988 */ /* 0x000fe20008000404 */
[----:B------:R-:W-:-:S02]  /*d130*/  ISETP.GT.U32.AND P1, PT, R45, R200, PT ;  /* 0x000000c82d00720c */ /* 0x000fc40003f24070 */
[----:B------:R-:W-:Y:S01]  /*d140*/  IADD3.X R45, PT, PT, RZ, R198, RZ, P3, !PT ;  /* 0x000000c6ff2d7210 */ /* 0x000fe20001ffe4ff */
[----:B------:R-:W-:Y:S01]  /*d150*/  STS.U16 [R199+UR4+0x15400], R78 ;  /* 0x0154004ec7007988 */ /* 0x000fe20008000404 */
[----:B------:R-:W-:Y:S02]  /*d160*/  ISETP.GT.U32.AND P3, PT, R33, R200, PT ;  /* 0x000000c82100720c */ /* 0x000fe40003f64070 */
[-C--:B------:R-:W-:Y:S01]  /*d170*/  IADD3.X R49, PT, PT, RZ, R198.reuse, RZ, P0, !PT ;  /* 0x000000c6ff317210 */ /* 0x080fe200007fe4ff */
[----:B------:R-:W-:Y:S01]  /*d180*/  STS.U16 [R199+UR4+0x15500], R80 ;  /* 0x01550050c7007988 */ /* 0x000fe20008000404 */
[----:B------:R-:W-:Y:S02]  /*d190*/  FSEL R5, R5, -INF , !P4 ;  /* 0xff80000005057808 */ /* 0x000fe40006000000 */
[----:B------:R-:W-:Y:S01]  /*d1a0*/  IADD3 R29, P0, PT, R197, 0x17, RZ ;  /* 0x00000017c51d7810 */ /* 0x000fe20007f1e0ff */
[----:B------:R-:W-:Y:S01]  /*d1b0*/  STS.U16 [R199+UR4+0x15600], R82 ;  /* 0x01560052c7007988 */ /* 0x000fe20008000404 */
[----:B------:R-:W-:-:S02]  /*d1c0*/  IADD3.X R61, PT, PT, RZ, R198, RZ, P5, !PT ;  /* 0x000000c6ff3d7210 */ /* 0x000fc40002ffe4ff */
[----:B------:R-:W-:Y:S01]  /*d1d0*/  ISETP.GT.U32.AND P4, PT, R37, R200, PT ;  /* 0x000000c82500720c */ /* 0x000fe20003f84070 */
[----:B------:R-:W-:Y:S01]  /*d1e0*/  STS.U16 [R199+UR4+0x15700], R84 ;  /* 0x01570054c7007988 */ /* 0x000fe20008000404 */
[----:B------:R-:W-:Y:S02]  /*d1f0*/  IADD3 R47, P5, PT, R197, 0x1e, RZ ;  /* 0x0000001ec52f7810 */ /* 0x000fe40007fbe0ff */
[----:B------:R-:W-:Y:S01]  /*d200*/  ISETP.GT.U32.AND.EX P3, PT, R22, RZ, PT, P3 ;  /* 0x000000ff1600720c */ /* 0x000fe20003f64130 */
[----:B------:R-:W-:Y:S01]  /*d210*/  STS.U16 [R199+UR4+0x15800], R86 ;  /* 0x01580056c7007988 */ /* 0x000fe20008000404 */
[----:B------:R-:W-:Y:S02]  /*d220*/  IADD3.X R57, PT, PT, RZ, R198, RZ, P0, !PT ;  /* 0x000000c6ff397210 */ /* 0x000fe400007fe4ff */
[----:B------:R-:W-:Y:S01]  /*d230*/  ISETP.GT.U32.AND.EX P4, PT, R51, RZ, PT, P4 ;  /* 0x000000ff3300720c */ /* 0x000fe20003f84140 */
[----:B------:R-:W-:Y:S01]  /*d240*/  STS.U16 [R199+UR4+0x15900], R88 ;  /* 0x01590058c7007988 */ /* 0x000fe20008000404 */
[----:B------:R-:W-:-:S02]  /*d250*/  IADD3 R23, P0, PT, R197, 0x1b, RZ ;  /* 0x0000001bc5177810 */ /* 0x000fc40007f1e0ff */
[----:B------:R-:W-:Y:S01]  /*d260*/  IADD3.X R31, PT, PT, RZ, R198, RZ, P5, !PT ;  /* 0x000000c6ff1f7210 */ /* 0x000fe20002ffe4ff */
[----:B------:R-:W-:Y:S01]  /*d270*/  STS.U16 [R199+UR4+0x15b00], R92 ;  /* 0x015b005cc7007988 */ /* 0x000fe20008000404 */
[----:B------:R-:W-:Y:S02]  /*d280*/  IADD3 R197, P5, PT, R197, 0x10, RZ ;  /* 0x00000010c5c57810 */ /* 0x000fe40007fbe0ff */
[----:B------:R-:W-:Y:S01]  /*d290*/  FSEL R6, R6, -INF , !P3 ;  /* 0xff80000006067808 */ /* 0x000fe20005800000 */
[----:B------:R-:W-:Y:S01]  /*d2a0*/  STL [R1+0x27c], R252 ;  /* 0x00027cfc01007387 */ /* 0x000fe20000100800 */
[----:B------:R-:W-:Y:S02]  /*d2b0*/  ISETP.GT.U32.AND P3, PT, R25, R200, PT ;  /* 0x000000c81900720c */ /* 0x000fe40003f64070 */
[----:B------:R-:W-:Y:S01]  /*d2c0*/  FSEL R8, R8, -INF , !P4 ;  /* 0xff80000008087808 */ /* 0x000fe20006000000 */
[----:B------:R-:W-:Y:S01]  /*d2d0*/  FMUL R20, R12, UR11 ;  /* 0x0000000b0c147c20 */ /* 0x000fe20008400000 */
[----:B------:R-:W-:Y:S01]  /*d2e0*/  IADD3.X R26, PT, PT, RZ, R198, RZ, P0, !PT ;  /* 0x000000c6ff1a7210 */ /* 0x000fe200007fe4ff */
[----:B------:R-:W-:Y:S01]  /*d2f0*/  STL [R1+0x278], R217 ;  /* 0x000278d901007387 */ /* 0x000fe20000100800 */
[----:B------:R-:W-:-:S02]  /*d300*/  ISETP.GT.U32.AND P4, PT, R29, R200, PT ;  /* 0x000000c81d00720c */ /* 0x000fc40003f84070 */
[----:B------:R-:W-:Y:S02]  /*d310*/  IADD3.X R198, PT, PT, RZ, R198, RZ, P5, !PT ;  /* 0x000000c6ffc67210 */ /* 0x000fe40002ffe4ff */
[----:B------:R-:W-:Y:S01]  /*d320*/  ISETP.GT.U32.AND.EX P3, PT, R53, RZ, PT, P3 ;  /* 0x000000ff3500720c */ /* 0x000fe20003f64130 */
[----:B------:R-:W-:Y:S01]  /*d330*/  FMUL R12, R4, UR11 ;  /* 0x0000000b040c7c20 */ /* 0x000fe20008400000 */
[----:B------:R-:W-:Y:S01]  /*d340*/  ISETP.GT.U32.AND P5, PT, R35, R200, PT ;  /* 0x000000c82300720c */ /* 0x000fe20003fa4070 */
[----:B------:R-:W-:Y:S01]  /*d350*/  STL [R1+0x274], R216 ;  /* 0x000274d801007387 */ /* 0x000fe20000100800 */
[----:B------:R-:W-:Y:S02]  /*d360*/  ISETP.GT.U32.AND.EX P4, PT, R57, RZ, PT, P4 ;  /* 0x000000ff3900720c */ /* 0x000fe40003f84140 */
[----:B------:R-:W-:Y:S01]  /*d370*/  ISETP.GT.U32.AND.EX P5, PT, R49, RZ, PT, P5 ;  /* 0x000000ff3100720c */ /* 0x000fe20003fa4150 */
[----:B------:R-:W-:Y:S01]  /*d380*/  STL [R1+0x270], R215 ;  /* 0x000270d701007387 */ /* 0x000fe20000100800 */
[----:B------:R-:W-:-:S02]  /*d390*/  FSEL R9, R9, -INF , !P3 ;  /* 0xff80000009097808 */ /* 0x000fc40005800000 */
[-C--:B------:R-:W-:Y:S01]  /*d3a0*/  ISETP.GT.U32.AND P3, PT, R41, R200.reuse, PT ;  /* 0x000000c82900720c */ /* 0x080fe20003f64070 */
[----:B------:R-:W-:Y:S01]  /*d3b0*/  STL [R1+0x26c], R214 ;  /* 0x00026cd601007387 */ /* 0x000fe20000100800 */
[----:B------:R-:W-:Y:S02]  /*d3c0*/  FSEL R11, R11, -INF , !P4 ;  /* 0xff8000000b0b7808 */ /* 0x000fe40006000000 */
[-C--:B------:R-:W-:Y:S01]  /*d3d0*/  ISETP.GT.U32.AND P4, PT, R197, R200.reuse, PT ;  /* 0x000000c8c500720c */ /* 0x080fe20003f84070 */
[----:B------:R-:W-:Y:S01]  /*d3e0*/  STL [R1+0x268], R213 ;  /* 0x000268d501007387 */ /* 0x000fe20000100800 */
[----:B------:R-:W-:Y:S02]  /*d3f0*/  FSEL R7, R7, -INF , !P5 ;  /* 0xff80000007077808 */ /* 0x000fe40006800000 */
[----:B------:R-:W-:Y:S01]  /*d400*/  ISETP.GT.U32.AND P5, PT, R27, R200, PT ;  /* 0x000000c81b00720c */ /* 0x000fe20003fa4070 */
[----:B------:R-:W-:Y:S01]  /*d410*/  STL [R1+0x264], R212 ;  /* 0x000264d401007387 */ /* 0x000fe20000100800 */
[----:B------:R-:W-:-:S02]  /*d420*/  ISETP.GT.U32.AND.EX P3, PT, R61, RZ, PT, P3 ;  /* 0x000000ff3d00720c */ /* 0x000fc40003f64130 */
[----:B------:R-:W-:Y:S01]  /*d430*/  ISETP.GT.U32.AND.EX P4, PT, R198, RZ, PT, P4 ;  /* 0x000000ffc600720c */ /* 0x000fe20003f84140 */
[----:B------:R-:W-:Y:S01]  /*d440*/  STL [R1+0x260], R211 ;  /* 0x000260d301007387 */ /* 0x000fe20000100800 */
[----:B------:R-:W-:Y:S02]  /*d450*/  ISETP.GT.U32.AND.EX P5, PT, R55, RZ, PT, P5 ;  /* 0x000000ff3700720c */ /* 0x000fe40003fa4150 */
[----:B------:R-:W-:Y:S01]  /*d460*/  FSEL R13, R13, -INF , !P3 ;  /* 0xff8000000d0d7808 */ /* 0x000fe20005800000 */
[----:B------:R-:W-:Y:S01]  /*d470*/  STL [R1+0x25c], R209 ;  /* 0x00025cd101007387 */ /* 0x000fe20000100800 */
[----:B------:R-:W-:Y:S02]  /*d480*/  ISETP.GT.U32.AND P3, PT, R23, R200, PT ;  /* 0x000000c81700720c */ /* 0x000fe40003f64070 */
[----:B------:R-:W-:Y:S01]  /*d490*/  FSEL R23, R12, -INF , !P4 ;  /* 0xff8000000c177808 */ /* 0x000fe20006000000 */
[----:B------:R-:W-:Y:S01]  /*d4a0*/  STL [R1+0x258], R208 ;  /* 0x000258d001007387 */ /* 0x000fe20000100800 */
[----:B------:R-:W-:-:S02]  /*d4b0*/  FSEL R10, R10, -INF , !P5 ;  /* 0xff8000000a0a7808 */ /* 0x000fc40006800000 */
[-C--:B------:R-:W-:Y:S01]  /*d4c0*/  ISETP.GT.U32.AND P5, PT, R39, R200.reuse, PT ;  /* 0x000000c82700720c */ /* 0x080fe20003fa4070 */
[----:B------:R-:W-:Y:S01]  /*d4d0*/  STL [R1+0x254], R207 ;  /* 0x000254cf01007387 */ /* 0x000fe20000100800 */
[----:B------:R-:W-:Y:S02]  /*d4e0*/  FMNMX3 R12, R23, R5, R6, !PT ;  /* 0x00000005170c7276 */ /* 0x000fe40007800006 */
[----:B------:R-:W-:Y:S01]  /*d4f0*/  ISETP.GT.U32.AND.EX P5, PT, R59, RZ, PT, P5 ;  /* 0x000000ff3b00720c */ /* 0x000fe20003fa4150 */
[----:B------:R-:W-:Y:S01]  /*d500*/  STL [R1+0x250], R205 ;  /* 0x000250cd01007387 */ /* 0x000fe20000100800 */
[----:B------:R-:W-:Y:S02]  /*d510*/  ISETP.GT.U32.AND P4, PT, R21, R200, PT ;  /* 0x000000c81500720c */ /* 0x000fe40003f84070 */
[----:B------:R-:W-:Y:S01]  /*d520*/  FMNMX3 R12, R12, R7, R8, !PT ;  /* 0x000000070c0c7276 */ /* 0x000fe20007800008 */
[----:B------:R-:W-:Y:S01]  /*d530*/  STL [R1+0x24c], R204 ;  /* 0x00024ccc01007387 */ /* 0x000fe20000100800 */
[----:B------:R-:W-:-:S02]  /*d540*/  FSEL R4, R20, -INF , !P5 ;  /* 0xff80000014047808 */ /* 0x000fc40006800000 */
[-C--:B------:R-:W-:Y:S01]  /*d550*/  ISETP.GT.U32.AND P5, PT, R43, R200.reuse, PT ;  /* 0x000000c82b00720c */ /* 0x080fe20003fa4070 */
[----:B------:R-:W-:Y:S01]  /*d560*/  STL [R1+0x248], R203 ;  /* 0x000248cb01007387 */ /* 0x000fe20000100800 */
[----:B------:R-:W-:Y:S02]  /*d570*/  ISETP.GT.U32.AND.EX P4, PT, R24, RZ, PT, P4 ;  /* 0x000000ff1800720c */ /* 0x000fe40003f84140 */
[----:B------:R-:W-:Y:S01]  /*d580*/  FMNMX3 R12, R12, R9, R10, !PT ;  /* 0x000000090c0c7276 */ /* 0x000fe2000780000a */
[----:B------:R-:W-:Y:S01]  /*d590*/  STL [R1+0x244], R202 ;  /* 0x000244ca01007387 */ /* 0x000fe20000100800 */
[----:B------:R-:W-:Y:S02]  /*d5a0*/  ISETP.GT.U32.AND P0, PT, R47, R200, PT ;  /* 0x000000c82f00720c */ /* 0x000fe40003f04070 */
[----:B------:R-:W-:Y:S01]  /*d5b0*/  ISETP.GT.U32.AND.EX P5, PT, R28, RZ, PT, P5 ;  /* 0x000000ff1c00720c */ /* 0x000fe20003fa4150 */
[----:B------:R-:W-:Y:S01]  /*d5c0*/  STL [R1+0x240], R201 ;  /* 0x000240c901007387 */ /* 0x000fe20000100800 */
[----:B------:R-:W-:-:S02]  /*d5d0*/  ISETP.GT.U32.AND.EX P3, PT, R26, RZ, PT, P3 ;  /* 0x000000ff1a00720c */ /* 0x000fc40003f64130 */
[----:B------:R-:W-:Y:S01]  /*d5e0*/  FSEL R14, R14, -INF , !P4 ;  /* 0xff8000000e0e7808 */ /* 0x000fe20006000000 */
[----:B------:R-:W-:Y:S01]  /*d5f0*/  STL [R1+0x238], R2 ;  /* 0x0002380201007387 */ /* 0x000fe20000100800 */
[----:B------:R-:W-:Y:S02]  /*d600*/  FMNMX3 R12, R12, R11, R4, !PT ;  /* 0x0000000b0c0c7276 */ /* 0x000fe40007800004 */
[----:B------:R-:W-:Y:S02]  /*d610*/  ISETP.GT.U32.AND.EX P0, PT, R31, RZ, PT, P0 ;  /* 0x000000ff1f00720c */ /* 0x000fe40003f04100 */
[----:B------:R-:W-:Y:S02]  /*d620*/  ISETP.GT.U32.AND.EX P1, PT, R30, RZ, PT, P1 ;  /* 0x000000ff1e00720c */ /* 0x000fe40003f24110 */
[----:B------:R-:W-:Y:S02]  /*d630*/  FSEL R15, R15, -INF , !P3 ;  /* 0xff8000000f0f7808 */ /* 0x000fe40005800000 */
[----:B------:R-:W-:-:S02]  /*d640*/  FSEL R16, R16, -INF , !P5 ;  /* 0xff80000010107808 */ /* 0x000fc40006800000 */
[----:B------:R-:W-:Y:S02]  /*d650*/  FMNMX3 R12, R12, R13, R14, !PT ;  /* 0x0000000d0c0c7276 */ /* 0x000fe4000780000e */
[----:B------:R-:W-:Y:S02]  /*d660*/  ISETP.GT.U32.AND.EX P2, PT, R45, RZ, PT, P2 ;  /* 0x000000ff2d00720c */ /* 0x000fe40003f44120 */
[----:B------:R-:W-:Y:S02]  /*d670*/  FSEL R17, R17, -INF , !P1 ;  /* 0xff80000011117808 */ /* 0x000fe40004800000 */
[----:B------:R-:W-:Y:S02]  /*d680*/  FSEL R18, R18, -INF , !P0 ;  /* 0xff80000012127808 */ /* 0x000fe40004000000 */
[----:B------:R-:W-:Y:S02]  /*d690*/  FMNMX3 R12, R12, R15, R16, !PT ;  /* 0x0000000f0c0c7276 */ /* 0x000fe40007800010 */
[----:B------:R-:W-:-:S02]  /*d6a0*/  FSEL R19, R19, -INF , !P2 ;  /* 0xff80000013137808 */ /* 0x000fc40005000000 */
[----:B------:R-:W-:-:S04]  /*d6b0*/  FMNMX3 R12, R12, R17, R18, !PT ;  /* 0x000000110c0c7276 */ /* 0x000fc80007800012 */
[----:B------:R-:W-:-:S05]  /*d6c0*/  FMNMX3 R196, R12, R19, R0, !PT ;  /* 0x000000130cc47276 */ /* 0x000fca0007800000 */
[--C-:B------:R-:W-:Y:S01]  /*d6d0*/  FADD R12, R5, -R196.reuse ;  /* 0x800000c4050c7221 */ /* 0x100fe20000000000 */
[--C-:B------:R-:W-:Y:S01]  /*d6e0*/  FADD R23, R23, -R196.reuse ;  /* 0x800000c417177221 */ /* 0x100fe20000000000 */
[--C-:B------:R-:W-:Y:S02]  /*d6f0*/  FADD R6, R6, -R196.reuse ;  /* 0x800000c406067221 */ /* 0x100fe40000000000 */
[----:B------:R-:W-:Y:S01]  /*d700*/  FMUL R12, R12, 1.4426950216293334961 ;  /* 0x3fb8aa3b0c0c7820 */ /* 0x000fe20000400000 */
[----:B------:R-:W-:Y:S01]  /*d710*/  FMUL R23, R23, 1.4426950216293334961 ;  /* 0x3fb8aa3b17177820 */ /* 0x000fe20000400000 */
[--C-:B------:R-:W-:Y:S01]  /*d720*/  FADD R7, R7, -R196.reuse ;  /* 0x800000c407077221 */ /* 0x100fe20000000000 */
[----:B------:R-:W-:Y:S02]  /*d730*/  FMUL R6, R6, 1.4426950216293334961 ;  /* 0x3fb8aa3b06067820 */ /* 0x000fe40000400000 */
[----:B------:R-:W-:Y:S01]  /*d740*/  MUFU.EX2 R5, R23 ;  /* 0x0000001700057308 */ /* 0x000fe20000000800 */
[----:B------:R-:W-:Y:S01]  /*d750*/  FMUL R7, R7, 1.4426950216293334961 ;  /* 0x3fb8aa3b07077820 */ /* 0x000fe20000400000 */
[----:B------:R-:W-:-:S06]  /*d760*/  FADD R8, R8, -R196 ;  /* 0x800000c408087221 */ /* 0x000fcc0000000000 */
[----:B------:R-:W0:Y:S01]  /*d770*/  MUFU.EX2 R12, R12 ;  /* 0x0000000c000c7308 */ /* 0x000e220000000800 */
[--C-:B------:R-:W-:Y:S01]  /*d780*/  FADD R9, R9, -R196.reuse ;  /* 0x800000c409097221 */ /* 0x100fe20000000000 */
[----:B------:R-:W-:Y:S01]  /*d790*/  FMUL R8, R8, 1.4426950216293334961 ;  /* 0x3fb8aa3b08087820 */ /* 0x000fe20000400000 */
[----:B------:R-:W-:-:S05]  /*d7a0*/  FADD R4, R4, -R196 ;  /* 0x800000c404047221 */ /* 0x000fca0000000000 */
[----:B------:R-:W1:Y:S01]  /*d7b0*/  MUFU.EX2 R21, R6 ;  /* 0x0000000600157308 */ /* 0x000e620000000800 */
[----:B------:R-:W-:Y:S01]  /*d7c0*/  FMUL R9, R9, 1.4426950216293334961 ;  /* 0x3fb8aa3b09097820 */ /* 0x000fe20000400000 */
[----:B------:R-:W-:Y:S01]  /*d7d0*/  FADD R10, R10, -R196 ;  /* 0x800000c40a0a7221 */ /* 0x000fe20000000000 */
[----:B------:R-:W-:-:S05]  /*d7e0*/  FMUL R4, R4, 1.4426950216293334961 ;  /* 0x3fb8aa3b04047820 */ /* 0x000fca0000400000 */
[----:B------:R-:W0:Y:S01]  /*d7f0*/  MUFU.EX2 R7, R7 ;  /* 0x0000000700077308 */ /* 0x000e220000000800 */
[--C-:B------:R-:W-:Y:S01]  /*d800*/  FADD R11, R11, -R196.reuse ;  /* 0x800000c40b0b7221 */ /* 0x100fe20000000000 */
[--C-:B------:R-:W-:Y:S01]  /*d810*/  FADD R13, R13, -R196.reuse ;  /* 0x800000c40d0d7221 */ /* 0x100fe20000000000 */
[--C-:B------:R-:W-:Y:S01]  /*d820*/  FADD R14, R14, -R196.reuse ;  /* 0x800000c40e0e7221 */ /* 0x100fe20000000000 */
[--C-:B------:R-:W-:Y:S01]  /*d830*/  FADD R15, R15, -R196.reuse ;  /* 0x800000c40f0f7221 */ /* 0x100fe20000000000 */
[----:B------:R-:W-:-:S03]  /*d840*/  FADD R16, R16, -R196 ;  /* 0x800000c410107221 */ /* 0x000fc60000000000 */
[----:B------:R-:W0:Y:S01]  /*d850*/  MUFU.EX2 R23, R8 ;  /* 0x0000000800177308 */ /* 0x000e220000000800 */
[--C-:B------:R-:W-:Y:S01]  /*d860*/  FADD R17, R17, -R196.reuse ;  /* 0x800000c411117221 */ /* 0x100fe20000000000 */
[--C-:B------:R-:W-:Y:S01]  /*d870*/  FADD R18, R18, -R196.reuse ;  /* 0x800000c412127221 */ /* 0x100fe20000000000 */
[----:B------:R-:W-:Y:S01]  /*d880*/  FADD R19, R19, -R196 ;  /* 0x800000c413137221 */ /* 0x000fe20000000000 */
[----:B------:R-:W-:Y:S01]  /*d890*/  FMUL R10, R10, 1.4426950216293334961 ;  /* 0x3fb8aa3b0a0a7820 */ /* 0x000fe20000400000 */
[----:B------:R-:W-:-:S03]  /*d8a0*/  FMUL R11, R11, 1.4426950216293334961 ;  /* 0x3fb8aa3b0b0b7820 */ /* 0x000fc60000400000 */
[----:B------:R-:W0:Y:S01]  /*d8b0*/  MUFU.EX2 R9, R9 ;  /* 0x0000000900097308 */ /* 0x000e220000000800 */
[----:B------:R-:W-:Y:S01]  /*d8c0*/  FMUL R13, R13, 1.4426950216293334961 ;  /* 0x3fb8aa3b0d0d7820 */ /* 0x000fe20000400000 */
[----:B------:R-:W-:Y:S01]  /*d8d0*/  FMUL R14, R14, 1.4426950216293334961 ;  /* 0x3fb8aa3b0e0e7820 */ /* 0x000fe20000400000 */
[----:B------:R-:W-:Y:S01]  /*d8e0*/  FMUL R15, R15, 1.4426950216293334961 ;  /* 0x3fb8aa3b0f0f7820 */ /* 0x000fe20000400000 */
[----:B------:R-:W-:Y:S01]  /*d8f0*/  FMUL R16, R16, 1.4426950216293334961 ;  /* 0x3fb8aa3b10107820 */ /* 0x000fe20000400000 */
[----:B------:R-:W-:-:S03]  /*d900*/  FMUL R17, R17, 1.4426950216293334961 ;  /* 0x3fb8aa3b11117820 */ /* 0x000fc60000400000 */
[----:B------:R0:W-:Y:S01]  /*d910*/  MUFU.EX2 R75, R4 ;  /* 0x00000004004b7308 */ /* 0x0001e20000000800 */
[----:B------:R-:W-:Y:S01]  /*d920*/  FMUL R18, R18, 1.4426950216293334961 ;  /* 0x3fb8aa3b12127820 */ /* 0x000fe20000400000 */
[----:B------:R-:W-:Y:S01]  /*d930*/  FMUL R19, R19, 1.4426950216293334961 ;  /* 0x3fb8aa3b13137820 */ /* 0x000fe20000400000 */
[----:B0-----:R-:W-:-:S05]  /*d940*/  FADD R4, R5, R12 ;  /* 0x0000000c05047221 */ /* 0x001fca0000000000 */
[----:B------:R-:W0:Y:S01]  /*d950*/  MUFU.EX2 R25, R10 ;  /* 0x0000000a00197308 */ /* 0x000e220000000800 */
[----:B-1----:R-:W-:-:S07]  /*d960*/  FADD R4, R21, R4 ;  /* 0x0000000415047221 */ /* 0x002fce0000000000 */
[----:B------:R-:W1:Y:S01]  /*d970*/  MUFU.EX2 R20, R11 ;  /* 0x0000000b00147308 */ /* 0x000e620000000800 */
[----:B------:R-:W-:-:S07]  /*d980*/  FADD R4, R7, R4 ;  /* 0x0000000407047221 */ /* 0x000fce0000000000 */
[----:B------:R-:W0:Y:S01]  /*d990*/  MUFU.EX2 R72, R13 ;  /* 0x0000000d00487308 */ /* 0x000e220000000800 */
[----:B------:R-:W-:-:S07]  /*d9a0*/  FADD R6, R23, R4 ;  /* 0x0000000417067221 */ /* 0x000fce0000000000 */
[----:B------:R-:W-:Y:S08]  /*d9b0*/  MUFU.EX2 R73, R14 ;  /* 0x0000000e00497308 */ /* 0x000ff00000000800 */
[----:B------:R-:W0:Y:S08]  /*d9c0*/  MUFU.EX2 R68, R15 ;  /* 0x0000000f00447308 */ /* 0x000e300000000800 */
[----:B------:R-:W-:Y:S08]  /*d9d0*/  MUFU.EX2 R69, R16 ;  /* 0x0000001000457308 */ /* 0x000ff00000000800 */
[----:B------:R-:W0:Y:S08]  /*d9e0*/  MUFU.EX2 R70, R17 ;  /* 0x0000001100467308 */ /* 0x000e300000000800 */
[----:B------:R-:W-:Y:S08]  /*d9f0*/  MUFU.EX2 R71, R18 ;  /* 0x0000001200477308 */ /* 0x000ff00000000800 */
[----:B------:R-:W2:Y:S01]  /*da00*/  MUFU.EX2 R210, R19 ;  /* 0x0000001300d27308 */ /* 0x000ea20000000800 */
[----:B------:R-:W-:Y:S01]  /*da10*/  F2FP.BF16.F32.PACK_AB R4, R12, R5 ;  /* 0x000000050c04723e */ /* 0x000fe200000010ff */
[----:B------:R-:W-:Y:S01]  /*da20*/  FADD R12, R9, R6 ;  /* 0x00000006090c7221 */ /* 0x000fe20000000000 */
[----:B------:R-:W-:-:S03]  /*da30*/  F2FP.BF16.F32.PACK_AB R5, R7, R21 ;  /* 0x000000150705723e */ /* 0x000fc600000010ff */
[----:B0-----:R-:W-:Y:S01]  /*da40*/  FADD R12, R25, R12 ;  /* 0x0000000c190c7221 */ /* 0x001fe20000000000 */
[----:B------:R-:W-:Y:S02]  /*da50*/  F2FP.BF16.F32.PACK_AB R6, R9, R23 ;  /* 0x000000170906723e */ /* 0x000fe400000010ff */
[C---:B-1----:R-:W-:Y:S01]  /*da60*/  F2FP.BF16.F32.PACK_AB R7, R20.reuse, R25 ;  /* 0x000000191407723e */ /* 0x042fe200000010ff */
[----:B------:R-:W-:Y:S01]  /*da70*/  FADD R12, R20, R12 ;  /* 0x0000000c140c7221 */ /* 0x000fe20000000000 */
[----:B------:R-:W-:Y:S02]  /*da80*/  F2FP.BF16.F32.PACK_AB R8, R72, R75 ;  /* 0x0000004b4808723e */ /* 0x000fe400000010ff */
[----:B------:R-:W-:Y:S02]  /*da90*/  F2FP.BF16.F32.PACK_AB R9, R68, R73 ;  /* 0x000000494409723e */ /* 0x000fe400000010ff */
[----:B------:R-:W-:Y:S02]  /*daa0*/  F2FP.BF16.F32.PACK_AB R10, R70, R69 ;  /* 0x00000045460a723e */ /* 0x000fe400000010ff */
[----:B--2---:R-:W-:Y:S01]  /*dab0*/  F2FP.BF16.F32.PACK_AB R11, R210, R71 ;  /* 0x00000047d20b723e */ /* 0x004fe200000010ff */
[----:B------:R-:W-:Y:S01]  /*dac0*/  STS.U16 [R199+UR4+0x14200], R36 ;  /* 0x01420024c7007988 */ /* 0x000fe20008000404 */
[----:B------:R-:W-:-:S02]  /*dad0*/  FADD R75, R75, R12 ;  /* 0x0000000c4b4b7221 */ /* 0x000fc40000000000 */
[----:B------:R-:W-:Y:S01]  /*dae0*/  STTM.x8 tmem[UR6+0x110], R4 ;  /* 0x00011004000079ed */ /* 0x000fe200081c0006 */
[----:B---3--:R-:W-:Y:S04]  /*daf0*/  STS.U16 [R199+UR4+0x14300], R38 ;  /* 0x01430026c7007988 */ /* 0x008fe80008000404 */
        /* <DEDUP_REMOVED lines=15> */
[----:B------:R1:W-:Y:S01]  /*dbf0*/  STS.U16 [R199+UR4+0x15f00], R100 ;  /* 0x015f0064c7007988 */ /* 0x0003e20008000404 */
[----:B------:R-:W2:Y:S02]  /*dc00*/  FENCE.VIEW.ASYNC.T ;  /* 0x00000000000073c6 */ /* 0x000ea40000000200 */
[----:B--2---:R-:W-:Y:S06]  /*dc10*/  BAR.SYNC.DEFER_BLOCKING 0x0 ;  /* 0x0000000000007b1d */ /* 0x004fec0000010000 */
[----:B0-----:R-:W-:Y:S01]  /*dc20*/  LDTM.x64 R4, tmem[UR6] ;  /* 0x00000006000479ee */ /* 0x001fe20008340000 */
[----:B------:R-:W0:Y:S01]  /*dc30*/  LDTM.x64 R132, tmem[UR6+0x40] ;  /* 0x00004006008479ee */ /* 0x000e220008340000 */
[----:B------:R-:W-:Y:S04]  /*dc40*/  STL.64 [R1+0x380], R198 ;  /* 0x000380c601007387 */ /* 0x000fe80000100a00 */
[----:B------:R-:W-:Y:S01]  /*dc50*/  STL.64 [R1+0x378], R196 ;  /* 0x000378c401007387 */ /* 0x000fe20000100a00 */
[----:B------:R-:W-:-:S04]  /*dc60*/  FADD R72, R72, R75 ;  /* 0x0000004b48487221 */ /* 0x000fc80000000000 */
[----:B------:R-:W-:Y:S01]  /*dc70*/  FADD R73, R73, R72 ;  /* 0x0000004849497221 */ /* 0x000fe20000000000 */
[----:B0-----:R-:W-:Y:S04]  /*dc80*/  STL.64 [R1+0x370], R194 ;  /* 0x000370c201007387 */ /* 0x001fe80000100a00 */
[----:B------:R-:W-:Y:S04]  /*dc90*/  STL.64 [R1+0x368], R192 ;  /* 0x000368c001007387 */ /* 0x000fe80000100a00 */
[----:B------:R-:W-:Y:S04]  /*dca0*/  STL.64 [R1+0x360], R190 ;  /* 0x000360be01007387 */ /* 0x000fe80000100a00 */
[----:B------:R-:W-:Y:S04]  /*dcb0*/  STL.64 [R1+0x358], R188 ;  /* 0x000358bc01007387 */ /* 0x000fe80000100a00 */
[----:B------:R-:W-:Y:S04]  /*dcc0*/  STL.64 [R1+0x350], R186 ;  /* 0x000350ba01007387 */ /* 0x000fe80000100a00 */
[----:B------:R-:W-:Y:S04]  /*dcd0*/  STL.64 [R1+0x348], R184 ;  /* 0x000348b801007387 */ /* 0x000fe80000100a00 */
[----:B------:R-:W-:Y:S04]  /*dce0*/  STL.64 [R1+0x340], R182 ;  /* 0x000340b601007387 */ /* 0x000fe80000100a00 */
[----:B------:R-:W-:Y:S01]  /*dcf0*/  STL.64 [R1+0x338], R180 ;  /* 0x000338b401007387 */ /* 0x000fe20000100a00 */
[----:B------:R-:W-:-:S03]  /*dd00*/  FADD R68, R68, R73 ;  /* 0x0000004944447221 */ /* 0x000fc60000000000 */
        /* <DEDUP_REMOVED lines=18> */
[----:B------:R-:W-:Y:S04]  /*de30*/  STL.64 [R1+0x2b8], R148 ;  /* 0x0002b89401007387 */ /* 0x000fe80000100a00 */
[----:B------:R-:W-:Y:S01]  /*de40*/  STL.64 [R1+0x2b0], R146 ;  /* 0x0002b09201007387 */ /* 0x000fe20000100a00 */
[----:B------:R-:W-:-:S03]  /*de50*/  FADD R210, R210, R71 ;  /* 0x00000047d2d27221 */ /* 0x000fc60000000000 */
[----:B------:R-:W-:Y:S01]  /*de60*/  STL.64 [R1+0x2a8], R144 ;  /* 0x0002a89001007387 */ /* 0x000fe20000100a00 */
[----:B------:R-:W-:-:S03]  /*de70*/  FADD R0, -R196, R0 ;  /* 0x00000000c4007221 */ /* 0x000fc60000000100 */
[----:B------:R-:W-:Y:S04]  /*de80*/  STL.64 [R1+0x2a0], R142 ;  /* 0x0002a08e01007387 */ /* 0x000fe80000100a00 */
[----:B------:R-:W-:Y:S04]  /*de90*/  STL.64 [R1+0x298], R140 ;  /* 0x0002988c01007387 */ /* 0x000fe80000100a00 */
[----:B------:R-:W-:Y:S04]  /*dea0*/  STL.64 [R1+0x290], R138 ;  /* 0x0002908a01007387 */ /* 0x000fe80000100a00 */
[----:B------:R0:W-:Y:S01]  /*deb0*/  STL.64 [R1+0x288], R136 ;  /* 0x0002888801007387 */ /* 0x0001e20000100a00 */
[----:B-1----:R-:W-:Y:S01]  /*dec0*/  LDTM.x64 R68, tmem[UR6+0x80] ;  /* 0x00008006004479ee */ /* 0x002fe20008340000 */
[----:B0-----:R-:W0:Y:S01]  /*ded0*/  LDTM.x64 R136, tmem[UR6+0xc0] ;  /* 0x0000c006008879ee */ /* 0x001e220008340000 */
[----:B------:R-:W-:Y:S01]  /*dee0*/  FMUL R0, R0, 1.4426950216293334961 ;  /* 0x3fb8aa3b00007820 */ /* 0x000fe20000400000 */
[----:B------:R-:W-:Y:S01]  /*def0*/  NOP ;  /* 0x0000000000007918 */ /* 0x000fe20000000000 */
[----:B0-----:R-:W-:Y:S04]  /*df00*/  STL.64 [R1], R136 ;  /* 0x0000008801007387 */ /* 0x001fe80000100a00 */
        /* <DEDUP_REMOVED lines=17> */
[----:B------:R-:W-:Y:S01]  /*e020*/  STL.64 [R1+0x90], R172 ;  /* 0x000090ac01007387 */ /* 0x000fe20000100a00 */
[----:B------:R-:W-:-:S03]  /*e030*/  MOV R201, R198 ;  /* 0x000000c600c97202 */ /* 0x000fc60000000f00 */
[----:B------:R-:W-:Y:S01]  /*e040*/  STL.64 [R1+0x98], R174 ;  /* 0x000098ae01007387 */ /* 0x000fe20000100a00 */
[----:B------:R-:W-:-:S03]  /*e050*/  MOV R2, R199 ;  /* 0x000000c700027202 */ /* 0x000fc60000000f00 */
[----:B------:R-:W-:Y:S01]  /*e060*/  STL.64 [R1+0xa0], R176 ;  /* 0x0000a0b001007387 */ /* 0x000fe20000100a00 */
[----:B------:R-:W-:-:S03]  /*e070*/  MOV R203, R196 ;  /* 0x000000c400cb7202 */ /* 0x000fc60000000f00 */
[----:B------:R-:W-:Y:S01]  /*e080*/  STL.64 [R1+0xa8], R178 ;  /* 0x0000a8b201007387 */ /* 0x000fe20000100a00 */
[----:B------:R-:W-:-:S03]  /*e090*/  MOV R202, R197 ;  /* 0x000000c500ca7202 */ /* 0x000fc60000000f00 */
[----:B------:R0:W-:Y:S01]  /*e0a0*/  STL.64 [R1+0xb0], R180 ;  /* 0x0000b0b401007387 */ /* 0x0001e20000100a00 */
[----:B------:R-:W-:Y:S02]  /*e0b0*/  MOV R205, R194 ;  /* 0x000000c200cd7202 */ /* 0x000fe40000000f00 */
[----:B------:R-:W-:Y:S01]  /*e0c0*/  MOV R204, R195 ;  /* 0x000000c300cc7202 */ /* 0x000fe20000000f00 */
[----:B------:R1:W5:Y:S01]  /*e0d0*/  LDL.LU.64 R198, [R1+0x380] ;  /* 0x0003800001c67983 */ /* 0x0003620000300a00 */
[----:B------:R-:W-:Y:S02]  /*e0e0*/  MOV R208, R192 ;  /* 0x000000c000d07202 */ /* 0x000fe40000000f00 */
[----:B------:R-:W-:Y:S01]  /*e0f0*/  MOV R207, R193 ;  /* 0x000000c100cf7202 */ /* 0x000fe20000000f00 */
[----:B------:R1:W5:Y:S01]  /*e100*/  LDL.LU.64 R196, [R1+0x378] ;  /* 0x0003780001c47983 */ /* 0x0003620000300a00 */
[----:B------:R-:W-:Y:S02]  /*e110*/  MOV R211, R190 ;  /* 0x000000be00d37202 */ /* 0x000fe40000000f00 */
[----:B------:R-:W-:Y:S01]  /*e120*/  MOV R209, R191 ;  /* 0x000000bf00d17202 */ /* 0x000fe20000000f00 */
[----:B------:R-:W2:Y:S01]  /*e130*/  LDL.LU.64 R194, [R1+0x370] ;  /* 0x0003700001c27983 */ /* 0x000ea20000300a00 */
[----:B------:R-:W-:-:S02]  /*e140*/  MOV R213, R188 ;  /* 0x000000bc00d57202 */ /* 0x000fc40000000f00 */
[----:B------:R-:W-:Y:S01]  /*e150*/  MOV R212, R189 ;  /* 0x000000bd00d47202 */ /* 0x000fe20000000f00 */
[----:B------:R-:W3:Y:S01]  /*e160*/  LDL.LU.64 R192, [R1+0x368] ;  /* 0x0003680001c07983 */ /* 0x000ee20000300a00 */
[----:B------:R-:W-:Y:S02]  /*e170*/  MOV R215, R186 ;  /* 0x000000ba00d77202 */ /* 0x000fe40000000f00 */
[----:B------:R-:W-:Y:S01]  /*e180*/  MOV R214, R187 ;  /* 0x000000bb00d67202 */ /* 0x000fe20000000f00 */
[----:B------:R-:W4:Y:S01]  /*e190*/  LDL.LU.64 R190, [R1+0x360] ;  /* 0x0003600001be7983 */ /* 0x000f220000300a00 */
[----:B------:R-:W-:Y:S02]  /*e1a0*/  MOV R217, R184 ;  /* 0x000000b800d97202 */ /* 0x000fe40000000f00 */
[----:B------:R-:W-:Y:S01]  /*e1b0*/  MOV R216, R185 ;  /* 0x000000b900d87202 */ /* 0x000fe20000000f00 */
[----:B------:R-:W2:Y:S01]  /*e1c0*/  LDL.LU.64 R188, [R1+0x358] ;  /* 0x0003580001bc7983 */ /* 0x000ea20000300a00 */
[----:B------:R-:W-:-:S02]  /*e1d0*/  MOV R206, R182 ;  /* 0x000000b600ce7202 */ /* 0x000fc40000000f00 */
[----:B------:R-:W-:Y:S01]  /*e1e0*/  MOV R252, R183 ;  /* 0x000000b700fc7202 */ /* 0x000fe20000000f00 */
[----:B------:R-:W2:Y:S01]  /*e1f0*/  LDL.LU.64 R186, [R1+0x350] ;  /* 0x0003500001ba7983 */ /* 0x000ea20000300a00 */
[----:B------:R-:W1:Y:S03]  /*e200*/  MUFU.EX2 R0, R0 ;  /* 0x0000000000007308 */ /* 0x000e660000000800 */
[----:B------:R-:W2:Y:S04]  /*e210*/  LDL.LU.64 R184, [R1+0x348] ;  /* 0x0003480001b87983 */ /* 0x000ea80000300a00 */
[----:B------:R-:W2:Y:S04]  /*e220*/  LDL.LU.64 R182, [R1+0x340] ;  /* 0x0003400001b67983 */ /* 0x000ea80000300a00 */
[----:B0-----:R-:W2:Y:S04]  /*e230*/  LDL.LU.64 R180, [R1+0x338] ;  /* 0x0003380001b47983 */ /* 0x001ea80000300a00 */
[----:B------:R-:W2:Y:S04]  /*e240*/  LDL.LU.64 R178, [R1+0x330] ;  /* 0x0003300001b27983 */ /* 0x000ea80000300a00 */
        /* <DEDUP_REMOVED lines=11> */
[----:B------:R-:W2:Y:S01]  /*e300*/  LDL.LU.64 R154, [R1+0x2d0] ;  /* 0x0002d000019a7983 */ /* 0x000ea20000300a00 */
[----:B-1----:R-:W-:-:S03]  /*e310*/  FMUL R22, R0, R22 ;  /* 0x0000001600167220 */ /* 0x002fc60000400000 */
[----:B------:R-:W2:Y:S01]  /*e320*/  LDL.LU.64 R152, [R1+0x2c8] ;  /* 0x0002c80001987983 */ /* 0x000ea20000300a00 */
[----:B------:R-:W-:-:S03]  /*e330*/  FMUL R4, R0, R4 ;  /* 0x0000000400047220 */ /* 0x000fc60000400000 */
[----:B------:R-:W2:Y:S01]  /*e340*/  LDL.LU.64 R150, [R1+0x2c0] ;  /* 0x0002c00001967983 */ /* 0x000ea20000300a00 */
[C---:B------:R-:W-:Y:S01]  /*e350*/  FMUL R5, R0.reuse, R5 ;  /* 0x0000000500057220 */ /* 0x040fe20000400000 */
[C---:B------:R-:W-:Y:S02]  /*e360*/  FMUL R6, R0.reuse, R6 ;  /* 0x0000000600067220 */ /* 0x040fe40000400000 */
[----:B------:R-:W2:Y:S01]  /*e370*/  LDL.LU.64 R148, [R1+0x2b8] ;  /* 0x0002b80001947983 */ /* 0x000ea20000300a00 */
[C---:B------:R-:W-:Y:S01]  /*e380*/  FMUL R7, R0.reuse, R7 ;  /* 0x0000000700077220 */ /* 0x040fe20000400000 */
[C---:B------:R-:W-:Y:S01]  /*e390*/  FMUL R8, R0.reuse, R8 ;  /* 0x0000000800087220 */ /* 0x040fe20000400000 */
[C---:B------:R-:W-:Y:S01]  /*e3a0*/  FMUL R9, R0.reuse, R9 ;  /* 0x0000000900097220 */ /* 0x040fe20000400000 */
[----:B------:R-:W2:Y:S01]  /*e3b0*/  LDL.LU.64 R146, [R1+0x2b0] ;  /* 0x0002b00001927983 */ /* 0x000ea20000300a00 */
        /* <DEDUP_REMOVED lines=57> */
[----:B------:R-:W2:Y:S04]  /*e750*/  LDL.LU.64 R144, [R1+0x2a8] ;  /* 0x0002a80001907983 */ /* 0x000ea80000300a00 */
[----:B------:R-:W2:Y:S04]  /*e760*/  LDL.LU.64 R142, [R1+0x2a0] ;  /* 0x0002a000018e7983 */ /* 0x000ea80000300a00 */
[----:B------:R-:W2:Y:S04]  /*e770*/  LDL.LU.64 R140, [R1+0x298] ;  /* 0x00029800018c7983 */ /* 0x000ea80000300a00 */
[----:B------:R-:W2:Y:S04]  /*e780*/  LDL.LU.64 R138, [R1+0x290] ;  /* 0x00029000018a7983 */ /* 0x000ea80000300a00 */
[----:B------:R-:W2:Y:S01]  /*e790*/  LDL.LU.64 R136, [R1+0x288] ;  /* 0x0002880001887983 */ /* 0x000ea20000300a00 */
[----:B------:R0:W-:Y:S03]  /*e7a0*/  STTM.x64 tmem[UR6], R4 ;  /* 0x00000004000079ed */ /* 0x0001e60008340006 */
[----:B0-----:R-:W2:Y:S04]  /*e7b0*/  LDL.LU R22, [R1] ;  /* 0x0000000001167983 */ /* 0x001ea80000300800 */
[----:B------:R-:W3:Y:S04]  /*e7c0*/  LDL.LU R23, [R1+0x4] ;  /* 0x0000040001177983 */ /* 0x000ee80000300800 */
[----:B------:R-:W4:Y:S04]  /*e7d0*/  LDL.LU R24, [R1+0x8] ;  /* 0x0000080001187983 */ /* 0x000f280000300800 */
        /* <DEDUP_REMOVED lines=42> */
[----:B------:R-:W4:Y:S01]  /*ea80*/  LDL.LU R67, [R1+0xb4] ;  /* 0x0000b40001437983 */ /* 0x000f220000300800 */
[C---:B--2---:R-:W-:Y:S01]  /*ea90*/  FMUL R4, R0.reuse, R22 ;  /* 0x0000001600047220 */ /* 0x044fe20000400000 */
[C---:B---3--:R-:W-:Y:S01]  /*eaa0*/  FMUL R5, R0.reuse, R23 ;  /* 0x0000001700057220 */ /* 0x048fe20000400000 */
[C---:B----4-:R-:W-:Y:S01]  /*eab0*/  FMUL R6, R0.reuse, R24 ;  /* 0x0000001800067220 */ /* 0x050fe20000400000 */
        /* <DEDUP_REMOVED lines=23> */
[----:B------:R-:W-:-:S02]  /*ec30*/  FMUL R50, R0, R206 ;  /* 0x000000ce00327220 */ /* 0x000fc40000400000 */
[----:B------:R-:W2:Y:S01]  /*ec40*/  LDL.LU R206, [R1+0x280] ;  /* 0x0002800001ce7983 */ /* 0x000ea20000300800 */
[C---:B------:R-:W-:Y:S01]  /*ec50*/  FMUL R33, R0.reuse, R51 ;  /* 0x0000003300217220 */ /* 0x040fe20000400000 */
[C---:B------:R-:W-:Y:S02]  /*ec60*/  FMUL R51, R0.reuse, R252 ;  /* 0x000000fc00337220 */ /* 0x040fe40000400000 */
[----:B------:R0:W5:Y:S01]  /*ec70*/  LDL.LU R252, [R1+0x27c] ;  /* 0x00027c0001fc7983 */ /* 0x0001620000300800 */
[C---:B------:R-:W-:Y:S01]  /*ec80*/  FMUL R34, R0.reuse, R52 ;  /* 0x0000003400227220 */ /* 0x040fe20000400000 */
[C---:B------:R-:W-:Y:S02]  /*ec90*/  FMUL R52, R0.reuse, R217 ;  /* 0x000000d900347220 */ /* 0x040fe40000400000 */
[----:B------:R0:W5:Y:S01]  /*eca0*/  LDL.LU R217, [R1+0x278] ;  /* 0x0002780001d97983 */ /* 0x0001620000300800 */
[C---:B------:R-:W-:Y:S01]  /*ecb0*/  FMUL R35, R0.reuse, R53 ;  /* 0x0000003500237220 */ /* 0x040fe20000400000 */
[----:B------:R-:W-:-:S02]  /*ecc0*/  FMUL R53, R0, R216 ;  /* 0x000000d800357220 */ /* 0x000fc40000400000 */
[----:B------:R0:W5:Y:S01]  /*ecd0*/  LDL.LU R216, [R1+0x274] ;  /* 0x0002740001d87983 */ /* 0x0001620000300800 */
        /* <DEDUP_REMOVED lines=22> */
[C---:B------:R-:W-:Y:S01]  /*ee40*/  FMUL R61, R0.reuse, R207 ;  /* 0x000000cf003d7220 */ /* 0x040fe20000400000 */
[C---:B------:R-:W-:Y:S01]  /*ee50*/  FMUL R29, R0.reuse, R47 ;  /* 0x0000002f001d7220 */ /* 0x040fe20000400000 */
        /* <DEDUP_REMOVED lines=149> */
[----:B------:R-:W-:Y:S03]  /*f7b0*/  STTM.x64 tmem[UR6+0x40], R132 ;  /* 0x00004084000079ed */ /* 0x000fe60008340006 */
[----:B------:R-:W-:Y:S01]  /*f7c0*/  STTM.x64 tmem[UR6+0x80], R68 ;  /* 0x00008044000079ed */ /* 0x000fe20008340006 */
[----:B------:R2:W-:Y:S01]  /*f7d0*/  STTM.x64 tmem[UR6+0xc0], R4 ;  /* 0x0000c004000079ed */ /* 0x0005e20008340006 */
[----:B------:R-:W1:Y:S02]  /*f7e0*/  FENCE.VIEW.ASYNC.T ;  /* 0x00000000000073c6 */ /* 0x000e640000000200 */
[----:B-1----:R-:W-:Y:S06]  /*f7f0*/  BAR.SYNC.DEFER_BLOCKING 0x0 ;  /* 0x0000000000007b1d */ /* 0x002fec0000010000 */
[----:B------:R1:W-:Y:S06]  /*f800*/  MEMBAR.ALL.CTA ;  /* 0x0000000000007992 */ /* 0x0003ec0000008000 */
[----:B-1----:R-:W1:Y:S01]  /*f810*/  FENCE.VIEW.ASYNC.S ;  /* 0x00000000000073c6 */ /* 0x002e620000000000 */
[----:B------:R-:W-:-:S04]  /*f820*/  ULEA UR11, UR9, UR4, 0x3 ;  /* 0x00000004090b7291 */ /* 0x000fc8000f8e18ff */
[----:B------:R-:W-:Y:S01]  /*f830*/  UIADD3 UR11, UPT, UPT, UR11, 0x16000, URZ ;  /* 0x000160000b0b7890 */ /* 0x000fe2000fffe0ff */
[----:B--2---:R-:W-:-:S05]  /*f840*/  MOV R4, R206 ;  /* 0x000000ce00047202 */ /* 0x004fca0000000f00 */
[----:B------:R-:W-:Y:S01]  /*f850*/  MOV R20, UR11 ;  /* 0x0000000b00147c02 */ /* 0x000fe20008000f00 */
[----:B-1----:R-:W-:Y:S06]  /*f860*/  BAR.SYNC.DEFER_BLOCKING 0x0 ;  /* 0x0000000000007b1d */ /* 0x002fec0000010000 */
[----:B0-----:R-:W-:Y:S05]  /*f870*/  BRA.U UP2, `(.L_x_20) ;  /* 0x0000000102287547 */ /* 0x001fea000b800000 */
[----:B------:R-:W-:Y:S01]  /*f880*/  ELECT P0, URZ, PT ;  /* 0x0000000000ff782f */ /* 0x000fe20003800000 */
[----:B------:R-:W-:Y:S01]  /*f890*/  HFMA2 R21, -RZ, RZ, 0, 0 ;  /* 0x00000000ff157431 */ /* 0x000fe200000001ff */
[----:B------:R-:W-:Y:S01]  /*f8a0*/  UMOV UR68, 0x0 ;  /* 0x0000000000447882 */ /* 0x000fe20000000000 */
[----:B------:R-:W-:Y:S01]  /*f8b0*/  UMOV UR69, 0x8400490 ;  /* 0x0840049000457882 */ /* 0x000fe20000000000 */
[----:B------:R-:W-:Y:S02]  /*f8c0*/  UMOV UR71, 0xc0004010 ;  /* 0xc000401000477882 */ /* 0x000fe40000000000 */
[----:B------:R0:W-:Y:S07]  /*f8d0*/  UTCHMMA tmem[UR8], gdesc[UR70], tmem[UR5], tmem[UR68], idesc[UR69], UPT ;  /* 0x00ff4446080079ea */ /* 0x0001ee000b800005 */
[----:B------:R-:W-:-:S04]  /*f8e0*/  @P0 MOV R5, R20 ;  /* 0x0000001400050202 */ /* 0x000fc80000000f00 */
[----:B------:R-:W-:-:S13]  /*f8f0*/  @P0 R2UR UR11, R5 ;  /* 0x00000000050b02ca */ /* 0x000fda00000e0000 */
[----:B------:R0:W-:Y:S01]  /*f900*/  UTCBAR [UR11], URZ ;  /* 0x000000ff0b0073e9 */ /* 0x0001e200080000ff */
[----:B------:R-:W-:Y:S01]  /*f910*/  NOP ;  /* 0x0000000000007918 */ /* 0x000fe20000000000 */
.L_x_20:
[----:B------:R-:W1:Y:S01]  /*f920*/  S2R R5, SR_CTAID.X ;  /* 0x0000000000057919 */ /* 0x000e620000002500 */
[----:B------:R-:W-:Y:S01]  /*f930*/  UIADD3 UR9, UPT, UPT, UR9, 0x1, URZ ;  /* 0x0000000109097890 */ /* 0x000fe2000fffe0ff */
[----:B-----5:R-:W-:Y:S01]  /*f940*/  R2UR UR67, R211 ;  /* 0x00000000d34372ca */ /* 0x020fe200000e0000 */
[----:B------:R-:W-:Y:S01]  /*f950*/  FFMA R207, R0, R207, R210 ;  /* 0x000000cf00cf7223 */ /* 0x000fe200000000d2 */
[----:B------:R-:W-:Y:S01]  /*f960*/  MOV R0, R196 ;  /* 0x000000c400007202 */ /* 0x000fe20000000f00 */
[----:B------:R-:W-:-:S04]  /*f970*/  UISETP.GT.AND UP3, UPT, UR9, 0x1, UPT ;  /* 0x000000010900788c */ /* 0x000fc8000bf64270 */
[----:B0-----:R-:W-:Y:S02]  /*f980*/  USEL UR11, URZ, 0x1, !UP3 ;  /* 0x00000001ff0b7887 */ /* 0x001fe4000d800000 */
[----:B------:R-:W-:-:S04]  /*f990*/  USEL UR9, UR9, URZ, !UP3 ;  /* 0x000000ff09097287 */ /* 0x000fc8000d800000 */
[----:B------:R-:W-:Y:S02]  /*f9a0*/  IADD3 R3, PT, PT, R3, UR67, RZ ;  /* 0x0000004303037c10 */ /* 0x000fe4000fffe0ff */
[----:B------:R-:W-:Y:S02]  /*f9b0*/  LOP3.LUT R206, R206, UR11, RZ, 0x3c, !PT ;  /* 0x0000000bcece7c12 */ /* 0x000fe4000f8e3cff */
[----:B-1----:R-:W-:-:S04]  /*f9c0*/  SHF.L.U32 R5, R5, 0x7, RZ ;  /* 0x0000000705057819 */ /* 0x002fc800000006ff */
[----:B------:R-:W-:-:S04]  /*f9d0*/  IADD3 R5, PT, PT, R5, 0x70, RZ ;  /* 0x0000007005057810 */ /* 0x000fc80007ffe0ff */
[----:B------:R-:W-:Y:S02]  /*f9e0*/  ISETP.GE.U32.AND P0, PT, R197, R5, PT ;  /* 0x00000005c500720c */ /* 0x000fe40003f06070 */
[----:B------:R-:W0:Y:S02]  /*f9f0*/  LDC R5, c[0x0][0x3c4] ;  /* 0x0000f100ff057b82 */ /* 0x000e240000000800 */
[----:B------:R-:W-:Y:S02]  /*fa00*/  ISETP.GE.U32.AND.EX P0, PT, R198, RZ, PT, P0 ;  /* 0x000000ffc600720c */ /* 0x000fe40003f06100 */
[----:B0-----:R-:W-:-:S04]  /*fa10*/  SHF.L.U32 R5, R5, 0x4, RZ ;  /* 0x0000000405057819 */ /* 0x001fc800000006ff */
[----:B------:R-:W-:-:S07]  /*fa20*/  IADD3 R2, PT, PT, R5, R2, RZ ;  /* 0x0000000205027210 */ /* 0x000fce0007ffe0ff */
[----:B------:R-:W-:Y:S05]  /*fa30*/  @!P0 BRA `(.L_x_21) ;  /* 0xffffffc000a48947 */ /* 0x000fea000383ffff */
[----:B------:R-:W0:Y:S01]  /*fa40*/  S2R R5, SR_CTAID.X ;  /* 0x0000000000057919 */ /* 0x000e220000002500 */
[----:B------:R-:W-:Y:S02]  /*fa50*/  MOV R0, R196 ;  /* 0x000000c400007202 */ /* 0x000fe40000000f00 */
[----:B0-----:R-:W-:-:S04]  /*fa60*/  SHF.L.U32 R5, R5, 0x7, RZ ;  /* 0x0000000705057819 */ /* 0x001fc800000006ff */
[----:B------:R-:W-:-:S04]  /*fa70*/  IADD3 R5, PT, PT, R5, 0x80, RZ ;  /* 0x0000008005057810 */ /* 0x000fc80007ffe0ff */
[----:B------:R-:W-:-:S13]  /*fa80*/  ISETP.GE.AND P0, PT, R5, 0x1, PT ;  /* 0x000000010500780c */ /* 0x000fda0003f06270 */
[----:B------:R-:W-:Y:S05]  /*fa90*/  @!P0 BRA `(.L_x_16) ;  /* 0x0000000000108947 */ /* 0x000fea0003800000 */
[----:B------:R-:W-:-:S04]  /*faa0*/  SHF.L.U32 R3, R4, 0x1f, RZ ;  /* 0x0000001f04037819 */ /* 0x000fc800000006ff */
[----:B------:R-:W0:Y:S02]  /*fab0*/  SYNCS.PHASECHK.TRANS64.TRYWAIT P0, [R20+URZ], R3 ;  /* 0x00000003140075a7 */ /* 0x000e2400080011ff */
[----:B0-----:R-:W-:Y:S05]  /*fac0*/  @!P0 BRA `(.L_x_22) ;  /* 0x0000009c00008947 */ /* 0x001fea0003800000 */
.L_x_28:
[----:B------:R-:W-:-:S07]  /*fad0*/  MOV R0, R196 ;  /* 0x000000c400007202 */ /* 0x000fce0000000f00 */
.L_x_16:
[----:B------:R-:W-:Y:S01]  /*fae0*/  BAR.SYNC.DEFER_BLOCKING 0x0 ;  /* 0x0000000000007b1d */ /* 0x000fe20000010000 */
[C---:B------:R-:W-:Y:S01]  /*faf0*/  FSETP.GT.AND P0, PT, |R207|.reuse, 8.50705917302346158658e+37, PT ;  /* 0x7e800000cf00780b */ /* 0x040fe20003f04200 */
[C---:B------:R-:W-:Y:S01]  /*fb00*/  FMUL R3, R207.reuse, 8388608 ;  /* 0x4b000000cf037820 */ /* 0x040fe20000400000 */
[C---:B------:R-:W-:Y:S01]  /*fb10*/  FSETP.GEU.AND P1, PT, R207.reuse, 1.175494350822287508e-38, PT ;  /* 0x00800000cf00780b */ /* 0x040fe20003f2e000 */
[----:B0-----:R-:W-:Y:S01]  /*fb20*/  HFMA2 R133, -RZ, RZ, 1.443359375, -0.2030029296875 ;  /* 0x3dc6b27fff857431 */ /* 0x001fe200000001ff */
[----:B------:R-:W-:-:S03]  /*fb30*/  FSETP.GEU.AND P3, PT, |R207|, 1.175494350822287508e-38, PT ;  /* 0x00800000cf00780b */ /* 0x000fc60003f6e200 */
[----:B------:R-:W0:Y:S01]  /*fb40*/  S2UR UR15, SR_CTAID.Y ;  /* 0x00000000000f79c3 */ /* 0x000e220000002600 */
[----:B------:R-:W-:Y:S01]  /*fb50*/  FSEL R3, R3, R207, !P1 ;  /* 0x000000cf03037208 */ /* 0x000fe20004800000 */
[----:B------:R-:W0:Y:S01]  /*fb60*/  LDCU.64 UR10, c[0x0][0x3e0] ;  /* 0x00007c00ff0a77ac */ /* 0x000e220008000a00 */
[----:B------:R-:W-:Y:S02]  /*fb70*/  FSEL R171, RZ, -23, P1 ;  /* 0xc1b80000ffab7808 */ /* 0x000fe40000800000 */
[C---:B------:R-:W-:Y:S01]  /*fb80*/  IADD3 R2, PT, PT, R3.reuse, -0x3f3504f3, RZ ;  /* 0xc0cafb0d03027810 */ /* 0x040fe20007ffe0ff */
[----:B------:R-:W3:Y:S01]  /*fb90*/  LDCU.64 UR8, c[0x0][0x3e0] ;  /* 0x00007c00ff0877ac */ /* 0x000ee20008000a00 */
[----:B------:R-:W-:Y:S01]  /*fba0*/  ISETP.GE.U32.AND P1, PT, R3, 0x7f800000, PT ;  /* 0x7f8000000300780c */ /* 0x000fe20003f26070 */
[----:B------:R-:W-:Y:S01]  /*fbb0*/  @P0 FMUL R207, R207, 0.25 ;  /* 0x3e800000cfcf0820 */ /* 0x000fe20000400000 */
[----:B------:R-:W-:Y:S02]  /*fbc0*/  LOP3.LUT R2, R2, 0xff800000, RZ, 0xc0, !PT ;  /* 0xff80000002027812 */ /* 0x000fe400078ec0ff */
[----:B------:R-:W-:Y:S01]  /*fbd0*/  FSETP.NEU.AND P2, PT, R3, RZ, PT ;  /* 0x000000ff0300720b */ /* 0x000fe20003f4d000 */
[----:B------:R-:W-:Y:S01]  /*fbe0*/  @!P3 FMUL R207, R207, 16777216 ;  /* 0x4b800000cfcfb820 */ /* 0x000fe20000400000 */
[----:B--2--5:R-:W-:-:S02]  /*fbf0*/  I2FP.F32.S32 R4, R2 ;  /* 0x0000000200047245 */ /* 0x024fc40000201400 */
[----:B------:R-:W-:Y:S02]  /*fc00*/  IADD3 R132, PT, PT, R3, -R2, RZ ;  /* 0x8000000203847210 */ /* 0x000fe40007ffe0ff */
[----:B------:R-:W2:Y:S01]  /*fc10*/  MUFU.RCP R2, R207 ;  /* 0x000000cf00027308 */ /* 0x000ea20000001000 */
[----:B------:R-:W4:Y:S02]  /*fc20*/  @!P6 SYNCS.CCTL.IV [UR4+0x16000] ;  /* 0x01600000ff00e9b1 */ /* 0x000f240008000004 */
[----:B----4-:R-:W-:Y:S01]  /*fc30*/  BAR.SYNC.DEFER_BLOCKING 0x0 ;  /* 0x0000000000007b1d */ /* 0x010fe20000010000 */
[----:B------:R-:W-:Y:S01]  /*fc40*/  FADD R132, R132, -1 ;  /* 0xbf80000084847421 */ /* 0x000fe20000000000 */
[----:B------:R-:W-:Y:S01]  /*fc50*/  FFMA.FTZ R171, R4, 1.1920928955078125e-07, R171 ;  /* 0x3400000004ab7823 */ /* 0x000fe200000100ab */
[----:B------:R-:W-:Y:S01]  /*fc60*/  @P1 MOV R177, 0x7f800000 ;  /* 0x7f80000000b11802 */ /* 0x000fe20000000f00 */
[----:B0-----:R-:W-:Y:S02]  /*fc70*/  UIMAD UR10, UR15, UR10, URZ ;  /* 0x0000000a0f0a72a4 */ /* 0x001fe4000f8e02ff */
[----:B-1----:R-:W0:Y:S01]  /*fc80*/  LDTM.x64 R68, tmem[UR6] ;  /* 0x00000006004479ee */ /* 0x002e220008340000 */
[----:B------:R-:W1:Y:S01]  /*fc90*/  LDTM.x64 R4, tmem[UR6+0x40] ;  /* 0x00004006000479ee */ /* 0x000e620008340000 */
[----:B------:R-:W4:Y:S01]  /*fca0*/  @!P6 SYNCS.CCTL.IV [UR4+0x16008] ;  /* 0x01600800ff00e9b1 */ /* 0x000f220008000004 */
[----:B0-----:R-:W-:Y:S01]  /*fcb0*/  @P0 FMUL R70, R70, 0.25 ;  /* 0x3e80000046460820 */ /* 0x001fe20000400000 */
[----:B------:R-:W-:Y:S01]  /*fcc0*/  @P0 FMUL R69, R69, 0.25 ;  /* 0x3e80000045450820 */ /* 0x000fe20000400000 */
[----:B------:R-:W-:Y:S01]  /*fcd0*/  @P0 FMUL R80, R80, 0.25 ;  /* 0x3e80000050500820 */ /* 0x000fe20000400000 */
[----:B------:R-:W-:Y:S01]  /*fce0*/  @P0 FMUL R81, R81, 0.25 ;  /* 0x3e80000051510820 */ /* 0x000fe20000400000 */
[----:B------:R-:W-:Y:S01]  /*fcf0*/  @!P3 FMUL R70, R70, 16777216 ;  /* 0x4b8000004646b820 */ /* 0x000fe20000400000 */
[----:B------:R-:W-:Y:S01]  /*fd00*/  @P0 FMUL R68, R68, 0.25 ;  /* 0x3e80000044440820 */ /* 0x000fe20000400000 */
[----:B------:R-:W-:Y:S01]  /*fd10*/  @!P3 FMUL R69, R69, 16777216 ;  /* 0x4b8000004545b820 */ /* 0x000fe20000400000 */
[----:B------:R-:W-:Y:S01]  /*fd20*/  @!P3 FMUL R80, R80, 16777216 ;  /* 0x4b8000005050b820 */ /* 0x000fe20000400000 */
[----:B------:R-:W-:Y:S01]  /*fd30*/  @P0 FMUL R82, R82, 0.25 ;  /* 0x3e80000052520820 */ /* 0x000fe20000400000 */
[----:B------:R-:W-:Y:S01]  /*fd40*/  @!P3 FMUL R81, R81, 16777216 ;  /* 0x4b8000005151b820 */ /* 0x000fe20000400000 */
[----:B------:R-:W-:Y:S01]  /*fd50*/  @P0 FMUL R84, R84, 0.25 ;  /* 0x3e80000054540820 */ /* 0x000fe20000400000 */
[----:B--2---:R-:W-:Y:S01]  /*fd60*/  FMUL R216, R2, R70 ;  /* 0x0000004602d87220 */ /* 0x004fe20000400000 */
[----:B------:R-:W-:Y:S01]  /*fd70*/  @!P3 FMUL R68, R68, 16777216 ;  /* 0x4b8000004444b820 */ /* 0x000fe20000400000 */
[C---:B------:R-:W-:Y:S01]  /*fd80*/  FMUL R220, R2.reuse, R69 ;  /* 0x0000004502dc7220 */ /* 0x040fe20000400000 */
[----:B------:R-:W-:Y:S01]  /*fd90*/  FMUL R70, R2, R80 ;  /* 0x0000005002467220 */ /* 0x000fe20000400000 */
[----:B------:R-:W-:Y:S01]  /*fda0*/  @!P3 FMUL R82, R82, 16777216 ;  /* 0x4b8000005252b820 */ /* 0x000fe20000400000 */
[----:B------:R-:W-:Y:S01]  /*fdb0*/  FMUL R69, R2, R81 ;  /* 0x0000005102457220 */ /* 0x000fe20000400000 */
[----:B------:R-:W-:Y:S01]  /*fdc0*/  @P0 FMUL R85, R85, 0.25 ;  /* 0x3e80000055550820 */ /* 0x000fe20000400000 */
[----:B------:R-:W-:Y:S01]  /*fdd0*/  @!P3 FMUL R84, R84, 16777216 ;  /* 0x4b8000005454b820 */ /* 0x000fe20000400000 */
[----:B------:R-:W-:Y:S01]  /*fde0*/  @P0 FMUL R86, R86, 0.25 ;  /* 0x3e80000056560820 */ /* 0x000fe20000400000 */
[C---:B------:R-:W-:Y:S01]  /*fdf0*/  FMUL R223, R2.reuse, R68 ;  /* 0x0000004402df7220 */ /* 0x040fe20000400000 */
[----:B------:R-:W-:Y:S01]  /*fe00*/  @P0 FMUL R87, R87, 0.25 ;  /* 0x3e80000057570820 */ /* 0x000fe20000400000 */
[----:B------:R-:W-:Y:S01]  /*fe10*/  FMUL R68, R2, R82 ;  /* 0x0000005202447220 */ /* 0x000fe20000400000 */
[----:B------:R0:W-:Y:S01]  /*fe20*/  STL [R1+0x34], R70 ;  /* 0x0000344601007387 */ /* 0x0001e20000100800 */
[----:B------:R-:W-:Y:S01]  /*fe30*/  @!P3 FMUL R85, R85, 16777216 ;  /* 0x4b8000005555b820 */ /* 0x000fe20000400000 */
[----:B------:R-:W-:Y:S01]  /*fe40*/  @!P3 FMUL R86, R86, 16777216 ;  /* 0x4b8000005656b820 */ /* 0x000fe20000400000 */
[----:B------:R-:W-:Y:S01]  /*fe50*/  @P0 FMUL R88, R88, 0.25 ;  /* 0x3e80000058580820 */ /* 0x000fe20000400000 */
[----:B------:R2:W-:Y:S01]  /*fe60*/  STL [R1+0x24], R69 ;  /* 0x0000244501007387 */ /* 0x0005e20000100800 */
[----:B------:R-:W-:Y:S01]  /*fe70*/  @!P3 FMUL R87, R87, 16777216 ;  /* 0x4b8000005757b820 */ /* 0x000fe20000400000 */
[----:B------:R-:W-:Y:S01]  /*fe80*/  @P0 FMUL R89, R89, 0.25 ;  /* 0x3e80000059590820 */ /* 0x000fe20000400000 */
[----:B------:R-:W-:Y:S01]  /*fe90*/  @P0 FMUL R90, R90, 0.25 ;  /* 0x3e8000005a5a0820 */ /* 0x000fe20000400000 */
[----:B------:R1:W-:Y:S01]  /*fea0*/  STL [R1+0xc], R68 ;  /* 0x00000c4401007387 */ /* 0x0003e20000100800 */
[----:B------:R-:W-:Y:S01]  /*feb0*/  @!P3 FMUL R88, R88, 16777216 ;  /* 0x4b8000005858b820 */ /* 0x000fe20000400000 */
[----:B0-----:R-:W-:Y:S01]  /*fec0*/  FMUL R70, R2, R86 ;  /* 0x0000005602467220 */ /* 0x001fe20000400000 */
[----:B------:R-:W-:Y:S01]  /*fed0*/  @!P3 FMUL R89, R89, 16777216 ;  /* 0x4b8000005959b820 */ /* 0x000fe20000400000 */
[----:B------:R-:W-:Y:S01]  /*fee0*/  @P0 FMUL R91, R91, 0.25 ;  /* 0x3e8000005b5b0820 */ /* 0x000fe20000400000 */
[----:B------:R-:W-:Y:S01]  /*fef0*/  @!P3 FMUL R90, R90, 16777216 ;  /* 0x4b8000005a5ab820 */ /* 0x000fe20000400000 */
[----:B--2---:R-:W-:Y:S01]  /*ff00*/  FMUL R69, R2, R84 ;  /* 0x0000005402457220 */ /* 0x004fe20000400000 */
[----:B------:R-:W-:Y:S01]  /*ff10*/  @P0 FMUL R92, R92, 0.25 ;  /* 0x3e8000005c5c0820 */ /* 0x000fe20000400000 */
[----:B------:R-:W-:Y:S01]  /*ff20*/  @P0 FMUL R93, R93, 0.25 ;  /* 0x3e8000005d5d0820 */ /* 0x000fe20000400000 */
[----:B------:R-:W-:Y:S01]  /*ff30*/  @!P3 FMUL R91, R91, 16777216 ;  /* 0x4b8000005b5bb820 */ /* 0x000fe20000400000 */
[----:B-1----:R-:W-:Y:S01]  /*ff40*/  FMUL R68, R2, R85 ;  /* 0x0000005502447220 */ /* 0x002fe20000400000 */
[----:B------:R0:W-:Y:S01]  /*ff50*/  STL [R1+0x44], R69 ;  /* 0x0000444501007387 */ /* 0x0001e20000100800 */
[----:B------:R-:W-:Y:S01]  /*ff60*/  @!P3 FMUL R92, R92, 16777216 ;  /* 0x4b8000005c5cb820 */ /* 0x000fe20000400000 */
[----:B------:R-:W-:Y:S01]  /*ff70*/  @!P3 FMUL R93, R93, 16777216 ;  /* 0x4b8000005d5db820 */ /* 0x000fe20000400000 */
[----:B------:R-:W-:Y:S01]  /*ff80*/  @P0 FMUL R94, R94, 0.25 ;  /* 0x3e8000005e5e0820 */ /* 0x000fe20000400000 */
[----:B------:R1:W-:Y:S01]  /*ff90*/  STL [R1+0x38], R68 ;  /* 0x0000384401007387 */ /* 0x0003e20000100800 */
[----:B------:R-:W-:Y:S01]  /*ffa0*/  @P0 FMUL R71, R71, 0.25 ;  /* 0x3e80000047470820 */ /* 0x000fe20000400000 */
[----:B------:R-:W-:Y:S01]  /*ffb0*/  @P0 FMUL R102, R102, 0.25 ;  /* 0x3e80000066660820 */ /* 0x000fe20000400000 */
[----:B------:R-:W-:Y:S01]  /*ffc0*/  @!P3 FMUL R94, R94, 16777216 ;  /* 0x4b8000005e5eb820 */ /* 0x000fe20000400000 */
[----:B------:R2:W-:Y:S01]  /*ffd0*/  STL [R1+0x48], R70 ;  /* 0x0000484601007387 */ /* 0x0005e20000100800 */
[----:B------:R-:W-:Y:S01]  /*ffe0*/  @P0 FMUL R103, R103, 0.25 ;  /* 0x3e80000067670820 */ /* 0x000fe20000400000 */
[----:B0-----:R-:W-:Y:S01]  /*fff0*/  FMUL R69, R2, R87 ;  /* 0x0000005702457220 */ /* 0x001fe20000400000 */
[----:B------:R-:W-:Y:S01]  /*10000*/  @!P3 FMUL R71, R71, 16777216 ;  /* 0x4b8000004747b820 */ /* 0x000fe20000400000 */
[----:B------:R-:W-:Y:S01]  /*10010*/  @!P3 FMUL R102, R102, 16777216 ;  /* 0x4b8000006666b820 */ /* 0x000fe20000400000 */
[----:B------:R-:W-:Y:S01]  /*10020*/  @!P3 FMUL R103, R103, 16777216 ;  /* 0x4b8000006767b820 */ /* 0x000fe20000400000 */
[----:B-1----:R-:W-:Y:S01]  /*10030*/  FMUL R68, R2, R88 ;  /* 0x0000005802447220 */ /* 0x002fe20000400000 */
[----:B------:R0:W-:Y:S01]  /*10040*/  STL [R1+0x40], R69 ;  /* 0x0000404501007387 */ /* 0x0001e20000100800 */
[----:B------:R-:W-:Y:S01]  /*10050*/  @P0 FMUL R104, R104, 0.25 ;  /* 0x3e80000068680820 */ /* 0x000fe20000400000 */
[----:B------:R-:W-:Y:S01]  /*10060*/  @P0 FMUL R105, R105, 0.25 ;  /* 0x3e80000069690820 */ /* 0x000fe20000400000 */
[C---:B--2---:R-:W-:Y:S01]  /*10070*/  FMUL R70, R2.reuse, R89 ;  /* 0x0000005902467220 */ /* 0x044fe20000400000 */
[----:B------:R1:W-:Y:S01]  /*10080*/  STL [R1+0x3c], R68 ;  /* 0x00003c4401007387 */ /* 0x0003e20000100800 */
[C---:B------:R-:W-:Y:S01]  /*10090*/  FMUL R215, R2.reuse, R71 ;  /* 0x0000004702d77220 */ /* 0x040fe20000400000 */
[----:B------:R-:W-:Y:S01]  /*100a0*/  FMUL R71, R2, R102 ;  /* 0x0000006602477220 */ /* 0x000fe20000400000 */
[----:B------:R-:W-:Y:S01]  /*100b0*/  @!P3 FMUL R104, R104, 16777216 ;  /* 0x4b8000006868b820 */ /* 0x000fe20000400000 */
[----:B------:R2:W-:Y:S01]  /*100c0*/  STL [R1+0x30], R70 ;  /* 0x0000304601007387 */ /* 0x0005e20000100800 */
[----:B------:R-:W-:Y:S01]  /*100d0*/  @!P3 FMUL R105, R105, 16777216 ;  /* 0x4b8000006969b820 */ /* 0x000fe20000400000 */
[----:B0-----:R-:W-:Y:S01]  /*100e0*/  FMUL R69, R2, R90 ;  /* 0x0000005a02457220 */ /* 0x001fe20000400000 */
[----:B------:R-:W-:Y:S01]  /*100f0*/  @P0 FMUL R116, R116, 0.25 ;  /* 0x3e80000074740820 */ /* 0x000fe20000400000 */
[----:B------:R-:W-:Y:S01]  /*10100*/  @P0 FMUL R72, R72, 0.25 ;  /* 0x3e80000048480820 */ /* 0x000fe20000400000 */
[----:B------:R-:W-:Y:S01]  /*10110*/  @P0 FMUL R73, R73, 0.25 ;  /* 0x3e80000049490820 */ /* 0x000fe20000400000 */
[----:B-1----:R-:W-:Y:S01]  /*10120*/  FMUL R68, R2, R91 ;  /* 0x0000005b02447220 */ /* 0x002fe20000400000 */
[----:B------:R0:W-:Y:S01]  /*10130*/  STL [R1+0x2c], R69 ;  /* 0x00002c4501007387 */ /* 0x0001e20000100800 */
[----:B------:R-:W-:Y:S01]  /*10140*/  @P0 FMUL R74, R74, 0.25 ;  /* 0x3e8000004a4a0820 */ /* 0x000fe20000400000 */
[----:B------:R-:W-:Y:S01]  /*10150*/  @P0 FMUL R75, R75, 0.25 ;  /* 0x3e8000004b4b0820 */ /* 0x000fe20000400000 */
[----:B--2---:R-:W-:Y:S01]  /*10160*/  FMUL R70, R2, R92 ;  /* 0x0000005c02467220 */ /* 0x004fe20000400000 */
[----:B------:R1:W-:Y:S01]  /*10170*/  STL [R1+0x20], R68 ;  /* 0x0000204401007387 */ /* 0x0003e20000100800 */
[----:B------:R-:W-:Y:S01]  /*10180*/  @P0 FMUL R76, R76, 0.25 ;  /* 0x3e8000004c4c0820 */ /* 0x000fe20000400000 */
[----:B------:R-:W-:Y:S01]  /*10190*/  @P0 FMUL R77, R77, 0.25 ;  /* 0x3e8000004d4d0820 */ /* 0x000fe20000400000 */
[----:B------:R-:W-:Y:S01]  /*101a0*/  @P0 FMUL R78, R78, 0.25 ;  /* 0x3e8000004e4e0820 */ /* 0x000fe20000400000 */
[----:B------:R2:W-:Y:S01]  /*101b0*/  STL [R1+0x1c], R70 ;  /* 0x00001c4601007387 */ /* 0x0005e20000100800 */
[----:B------:R-:W-:Y:S01]  /*101c0*/  @P0 FMUL R79, R79, 0.25 ;  /* 0x3e8000004f4f0820 */ /* 0x000fe20000400000 */
        /* <DEDUP_REMOVED lines=13> */
[----:B------:R-:W-:Y:S01]  /*102a0*/  STL [R1+0x28], R71 ;  /* 0x0000284701007387 */ /* 0x000fe20000100800 */
[----:B------:R-:W-:Y:S01]  /*102b0*/  @P0 FMUL R106, R106, 0.25 ;  /* 0x3e8000006a6a0820 */ /* 0x000fe20000400000 */
[----:B0-----:R-:W-:Y:S01]  /*102c0*/  FFMA.FTZ R69, R132, R133, -0.16845393180847167969 ;  /* 0xbe2c7f3084457423 */ /* 0x001fe20000010085 */
[----:B------:R-:W-:Y:S01]  /*102d0*/  @P0 FMUL R107, R107, 0.25 ;  /* 0x3e8000006b6b0820 */ /* 0x000fe20000400000 */
[----:B------:R-:W-:Y:S01]  /*102e0*/  @P0 FMUL R108, R108, 0.25 ;  /* 0x3e8000006c6c0820 */ /* 0x000fe20000400000 */
[----:B------:R-:W-:Y:S01]  /*102f0*/  @P0 FMUL R109, R109, 0.25 ;  /* 0x3e8000006d6d0820 */ /* 0x000fe20000400000 */
[----:B------:R-:W-:Y:S01]  /*10300*/  FFMA.FTZ R69, R132, R69, 0.1716887056827545166 ;  /* 0x3e2fcf2a84457423 */ /* 0x000fe20000010045 */
[----:B-1----:R-:W-:Y:S01]  /*10310*/  FMUL R68, R2, R103 ;  /* 0x0000006702447220 */ /* 0x002fe20000400000 */
[----:B------:R-:W-:Y:S01]  /*10320*/  @P0 FMUL R110, R110, 0.25 ;  /* 0x3e8000006e6e0820 */ /* 0x000fe20000400000 */
[----:B------:R-:W-:Y:S01]  /*10330*/  @P0 FMUL R111, R111, 0.25 ;  /* 0x3e8000006f6f0820 */ /* 0x000fe20000400000 */
[----:B------:R-:W-:Y:S01]  /*10340*/  FFMA.FTZ R69, R132, R69, -0.17900948226451873779 ;  /* 0xbe374e4384457423 */ /* 0x000fe20000010045 */
[----:B------:R-:W-:Y:S01]  /*10350*/  @P0 FMUL R112, R112, 0.25 ;  /* 0x3e80000070700820 */ /* 0x000fe20000400000 */
[----:B------:R0:W-:Y:S01]  /*10360*/  STL [R1+0x18], R68 ;  /* 0x0000184401007387 */ /* 0x0001e20000100800 */
[----:B------:R-:W-:Y:S01]  /*10370*/  @P0 FMUL R113, R113, 0.25 ;  /* 0x3e80000071710820 */ /* 0x000fe20000400000 */
[----:B------:R-:W-:Y:S01]  /*10380*/  FFMA.FTZ R69, R132, R69, 0.20512372255325317383 ;  /* 0x3e520bf484457423 */ /* 0x000fe20000010045 */
[----:B------:R-:W-:Y:S01]  /*10390*/  @P0 FMUL R114, R114, 0.25 ;  /* 0x3e80000072720820 */ /* 0x000fe20000400000 */
[----:B------:R-:W-:Y:S01]  /*103a0*/  @P0 FMUL R115, R115, 0.25 ;  /* 0x3e80000073730820 */ /* 0x000fe20000400000 */
[----:B------:R-:W-:Y:S01]  /*103b0*/  @P0 FMUL R117, R117, 0.25 ;  /* 0x3e80000075750820 */ /* 0x000fe20000400000 */
[----:B------:R-:W-:Y:S01]  /*103c0*/  FFMA.FTZ R69, R132, R69, -0.24046532809734344482 ;  /* 0xbe763c8b84457423 */ /* 0x000fe20000010045 */
[----:B------:R-:W-:Y:S01]  /*103d0*/  @P0 FMUL R118, R118, 0.25 ;  /* 0x3e80000076760820 */ /* 0x000fe20000400000 */
[----:B------:R-:W-:Y:S01]  /*103e0*/  @P0 FMUL R119, R119, 0.25 ;  /* 0x3e80000077770820 */ /* 0x000fe20000400000 */
[----:B------:R-:W-:Y:S01]  /*103f0*/  @P0 FMUL R120, R120, 0.25 ;  /* 0x3e80000078780820 */ /* 0x000fe20000400000 */
[----:B------:R-:W-:Y:S01]  /*10400*/  FFMA.FTZ R69, R132, R69, 0.28857114911079406738 ;  /* 0x3e93bf9984457423 */ /* 0x000fe20000010045 */
[----:B0-----:R-:W-:Y:S01]  /*10410*/  FMUL R68, R2, R105 ;  /* 0x0000006902447220 */ /* 0x001fe20000400000 */
[----:B------:R-:W-:Y:S01]  /*10420*/  @P0 FMUL R121, R121, 0.25 ;  /* 0x3e80000079790820 */ /* 0x000fe20000400000 */
[----:B------:R-:W-:Y:S01]  /*10430*/  @P0 FMUL R122, R122, 0.25 ;  /* 0x3e8000007a7a0820 */ /* 0x000fe20000400000 */
[----:B------:R-:W-:Y:S01]  /*10440*/  FFMA.FTZ R69, R132, R69, -0.36067417263984680176 ;  /* 0xbeb8aa4984457423 */ /* 0x000fe20000010045 */
[----:B------:R-:W-:Y:S01]  /*10450*/  @P0 FMUL R123, R123, 0.25 ;  /* 0x3e8000007b7b0820 */ /* 0x000fe20000400000 */
[----:B------:R-:W-:Y:S01]  /*10460*/  @P0 FMUL R124, R124, 0.25 ;  /* 0x3e8000007c7c0820 */ /* 0x000fe20000400000 */
[----:B------:R-:W-:Y:S01]  /*10470*/  @P0 FMUL R125, R125, 0.25 ;  /* 0x3e8000007d7d0820 */ /* 0x000fe20000400000 */
[----:B------:R-:W-:Y:S01]  /*10480*/  FFMA.FTZ R69, R132, R69, 0.48089820146560668945 ;  /* 0x3ef6384a84457423 */ /* 0x000fe20000010045 */
[----:B------:R-:W-:Y:S01]  /*10490*/  @P0 FMUL R126, R126, 0.25 ;  /* 0x3e8000007e7e0820 */ /* 0x000fe20000400000 */
[----:B------:R-:W-:Y:S01]  /*104a0*/  @P0 FMUL R127, R127, 0.25 ;  /* 0x3e8000007f7f0820 */ /* 0x000fe20000400000 */
[----:B------:R-:W-:Y:S01]  /*104b0*/  @P0 FMUL R128, R128, 0.25 ;  /* 0x3e80000080800820 */ /* 0x000fe20000400000 */
[----:B------:R-:W-:Y:S01]  /*104c0*/  FFMA.FTZ R69, R132, R69, -0.72134751081466674805 ;  /* 0xbf38aa3b84457423 */ /* 0x000fe20000010045 */
[----:B------:R-:W-:Y:S01]  /*104d0*/  @P0 FMUL R129, R129, 0.25 ;  /* 0x3e80000081810820 */ /* 0x000fe20000400000 */
[----:B------:R-:W-:Y:S01]  /*104e0*/  @P0 FMUL R130, R130, 0.25 ;  /* 0x3e80000082820820 */ /* 0x000fe20000400000 */
[----:B------:R-:W-:Y:S01]  /*104f0*/  @P0 FMUL R131, R131, 0.25 ;  /* 0x3e80000083830820 */ /* 0x000fe20000400000 */
[----:B------:R-:W-:Y:S01]  /*10500*/  @!P3 FMUL R116, R116, 16777216 ;  /* 0x4b8000007474b820 */ /* 0x000fe20000400000 */
[----:B------:R-:W-:Y:S01]  /*10510*/  FMUL R69, R132, R69 ;  /* 0x0000004584457220 */ /* 0x000fe20000400000 */
[----:B------:R-:W-:Y:S01]  /*10520*/  STL [R1+0x14], R70 ;  /* 0x0000144601007387 */ /* 0x000fe20000100800 */
[----:B------:R-:W-:Y:S01]  /*10530*/  @!P3 FMUL R72, R72, 16777216 ;  /* 0x4b8000004848b820 */ /* 0x000fe20000400000 */
[----:B------:R-:W-:Y:S01]  /*10540*/  @!P3 FMUL R73, R73, 16777216 ;  /* 0x4b8000004949b820 */ /* 0x000fe20000400000 */
[----:B------:R-:W-:Y:S01]  /*10550*/  @!P3 FMUL R74, R74, 16777216 ;  /* 0x4b8000004a4ab820 */ /* 0x000fe20000400000 */
[----:B------:R0:W-:Y:S01]  /*10560*/  STL [R1], R68 ;  /* 0x0000004401007387 */ /* 0x0001e20000100800 */
[----:B------:R-:W-:Y:S01]  /*10570*/  @!P3 FMUL R75, R75, 16777216 ;  /* 0x4b8000004b4bb820 */ /* 0x000fe20000400000 */
        /* <DEDUP_REMOVED lines=37> */
[----:B0-----:R-:W-:Y:S01]  /*107d0*/  FMUL R68, R2, R116 ;  /* 0x0000007402447220 */ /* 0x001fe20000400000 */
[----:B------:R-:W-:Y:S01]  /*107e0*/  FMUL R69, R132, R69 ;  /* 0x0000004584457220 */ /* 0x000fe20000400000 */
        /* <DEDUP_REMOVED lines=42> */
[----:B------:R-:W-:Y:S01]  /*10a90*/  FFMA.FTZ R173, R132, 1.4426950216293334961, R69 ;  /* 0x3fb8aa3b84ad7823 */ /* 0x000fe20000010045 */
[----:B------:R-:W-:Y:S01]  /*10aa0*/  @P0 FMUL R4, R4, 0.25 ;  /* 0x3e80000004040820 */ /* 0x000fe20000400000 */
[----:B0-----:R-:W0:Y:S01]  /*10ab0*/  LDTM.x64 R68, tmem[UR6+0x80] ;  /* 0x00008006004479ee */ /* 0x001e220008340000 */
[----:B------:R-:W-:Y:S01]  /*10ac0*/  @P0 FMUL R5, R5, 0.25 ;  /* 0x3e80000005050820 */ /* 0x000fe20000400000 */
        /* <DEDUP_REMOVED lines=190> */
[----:B0-----:R-:W-:Y:S01]  /*116b0*/  @P0 FMUL R118, R118, 0.25 ;  /* 0x3e80000076760820 */ /* 0x001fe20000400000 */
[----:B------:R-:W0:Y:S01]  /*116c0*/  LDTM.x64 R4, tmem[UR6+0xc0] ;  /* 0x0000c006000479ee */ /* 0x000e220008340000 */
[----:B------:R-:W-:Y:S01]  /*116d0*/  @P0 FMUL R119, R119, 0.25 ;  /* 0x3e80000077770820 */ /* 0x000fe20000400000 */
[----:B------:R-:W-:Y:S01]  /*116e0*/  @P0 FMUL R116, R116, 0.25 ;  /* 0x3e80000074740820 */ /* 0x000fe20000400000 */
[----:B------:R-:W-:Y:S01]  /*116f0*/  @P0 FMUL R117, R117, 0.25 ;  /* 0x3e80000075750820 */ /* 0x000fe20000400000 */
[----:B------:R-:W-:Y:S01]  /*11700*/  @!P3 FMUL R118, R118, 16777216 ;  /* 0x4b8000007676b820 */ /* 0x000fe20000400000 */
[----:B------:R-:W-:Y:S01]  /*11710*/  @!P3 FMUL R119, R119, 16777216 ;  /* 0x4b8000007777b820 */ /* 0x000fe20000400000 */
[----:B------:R-:W-:Y:S01]  /*11720*/  @!P3 FMUL R116, R116, 16777216 ;  /* 0x4b8000007474b820 */ /* 0x000fe20000400000 */
[----:B------:R-:W-:Y:S01]  /*11730*/  @!P3 FMUL R117, R117, 16777216 ;  /* 0x4b8000007575b820 */ /* 0x000fe20000400000 */
[C---:B------:R-:W-:Y:S01]  /*11740*/  FMUL R175, R2.reuse, R118 ;  /* 0x0000007602af7220 */ /* 0x040fe20000400000 */
[C---:B------:R-:W-:Y:S01]  /*11750*/  FMUL R176, R2.reuse, R119 ;  /* 0x0000007702b07220 */ /* 0x040fe20000400000 */
[----:B------:R-:W-:Y:S01]  /*11760*/  FADD R171, R171, R173 ;  /* 0x000000adabab7221 */ /* 0x000fe20000000000 */
[----:B------:R-:W1:Y:S01]  /*11770*/  LDC.64 R118, c[0x0][0x398] ;  /* 0x0000e600ff767b82 */ /* 0x000e620000000a00 */
[C---:B------:R-:W-:Y:S01]  /*11780*/  FMUL R173, R2.reuse, R116 ;  /* 0x0000007402ad7220 */ /* 0x040fe20000400000 */
[----:B------:R-:W-:Y:S01]  /*11790*/  FMUL R174, R2, R117 ;  /* 0x0000007502ae7220 */ /* 0x000fe20000400000 */
[----:B------:R-:W-:Y:S01]  /*117a0*/  @P1 FFMA.FTZ R171, R3, R177, +INF ;  /* 0x7f80000003ab1423 */ /* 0x000fe200000100b1 */
[----:B---3--:R-:W-:Y:S01]  /*117b0*/  UIMAD UR6, UR15, UR8, URZ ;  /* 0x000000080f0672a4 */ /* 0x008fe2000f8e02ff */
[----:B------:R-:W-:Y:S01]  /*117c0*/  @P0 FMUL R68, R68, 0.25 ;  /* 0x3e80000044440820 */ /* 0x000fe20000400000 */
[----:B------:R-:W-:Y:S01]  /*117d0*/  @P0 FMUL R69, R69, 0.25 ;  /* 0x3e80000045450820 */ /* 0x000fe20000400000 */
[----:B------:R-:W-:Y:S01]  /*117e0*/  @P0 FMUL R70, R70, 0.25 ;  /* 0x3e80000046460820 */ /* 0x000fe20000400000 */
[----:B------:R-:W2:Y:S01]  /*117f0*/  LDC.64 R116, c[0x0][0x398] ;  /* 0x0000e600ff747b82 */ /* 0x000ea20000000a00 */
[----:B------:R-:W-:Y:S01]  /*11800*/  @P0 FMUL R71, R71, 0.25 ;  /* 0x3e80000047470820 */ /* 0x000fe20000400000 */
[----:B------:R-:W-:Y:S01]  /*11810*/  @P0 FMUL R72, R72, 0.25 ;  /* 0x3e80000048480820 */ /* 0x000fe20000400000 */
[----:B------:R-:W-:Y:S01]  /*11820*/  @P0 FMUL R73, R73, 0.25 ;  /* 0x3e80000049490820 */ /* 0x000fe20000400000 */
[----:B------:R-:W-:Y:S01]  /*11830*/  @P0 FMUL R74, R74, 0.25 ;  /* 0x3e8000004a4a0820 */ /* 0x000fe20000400000 */
[----:B0-----:R-:W-:Y:S01]  /*11840*/  @P0 FMUL R21, R21, 0.25 ;  /* 0x3e80000015150820 */ /* 0x001fe20000400000 */
[----:B------:R-:W-:Y:S01]  /*11850*/  @P0 FMUL R20, R20, 0.25 ;  /* 0x3e80000014140820 */ /* 0x000fe20000400000 */
[----:B------:R-:W-:Y:S01]  /*11860*/  @P0 FMUL R22, R22, 0.25 ;  /* 0x3e80000016160820 */ /* 0x000fe20000400000 */
[----:B------:R-:W0:Y:S01]  /*11870*/  LDC R3, c[0x0][0x3e8] ;  /* 0x0000fa00ff037b82 */ /* 0x000e220000000800 */
[----:B------:R-:W-:Y:S01]  /*11880*/  @!P3 FMUL R21, R21, 16777216 ;  /* 0x4b8000001515b820 */ /* 0x000fe20000400000 */
[----:B------:R-:W-:Y:S01]  /*11890*/  @!P3 FMUL R20, R20, 16777216 ;  /* 0x4b8000001414b820 */ /* 0x000fe20000400000 */
[----:B------:R-:W-:Y:S01]  /*118a0*/  @P0 FMUL R23, R23, 0.25 ;  /* 0x3e80000017170820 */ /* 0x000fe20000400000 */
[----:B------:R-:W-:Y:S01]  /*118b0*/  @!P3 FMUL R22, R22, 16777216 ;  /* 0x4b8000001616b820 */ /* 0x000fe20000400000 */
[----:B------:R-:W-:Y:S01]  /*118c0*/  FMUL R178, R2, R21 ;  /* 0x0000001502b27220 */ /* 0x000fe20000400000 */
[----:B------:R-:W-:-:S02]  /*118d0*/  IMAD R21, R200, UR11, RZ ;  /* 0x0000000bc8157c24 */ /* 0x000fc4000f8e02ff */
[----:B------:R-:W-:Y:S01]  /*118e0*/  FMUL R177, R2, R20 ;  /* 0x0000001402b17220 */ /* 0x000fe20000400000 */
[----:B------:R-:W-:Y:S01]  /*118f0*/  USHF.L.U32 UR11, UR10, 0x1, URZ ;  /* 0x000000010a0b7899 */ /* 0x000fe200080006ff */
        /* <DEDUP_REMOVED lines=114> */
[----:B------:R-:W-:Y:S01]  /*12020*/  FMUL R179, R2, R22 ;  /* 0x0000001602b37220 */ /* 0x000fe20000400000 */
[----:B------:R-:W-:Y:S01]  /*12030*/  IMAD R20, R200, UR9, RZ ;  /* 0x00000009c8147c24 */ /* 0x000fe2000f8e02ff */
[----:B------:R-:W-:Y:S01]  /*12040*/  SHF.L.U32 R22, R21, 0x1, RZ ;  /* 0x0000000115167819 */ /* 0x000fe200000006ff */
[----:B------:R-:W-:Y:S01]  /*12050*/  USHF.L.U32 UR14, UR6, 0x1, URZ ;  /* 0x00000001060e7899 */ /* 0x000fe200080006ff */
[----:B------:R-:W-:Y:S01]  /*12060*/  @!P3 FMUL R68, R68, 16777216 ;  /* 0x4b8000004444b820 */ /* 0x000fe20000400000 */
[----:B------:R-:W-:Y:S01]  /*12070*/  UIMAD.WIDE UR8, UR10, 0x2, URZ ;  /* 0x000000020a0878a5 */ /* 0x000fe2000f8e02ff */
        /* <DEDUP_REMOVED lines=119> */
[----:B------:R-:W-:Y:S01]  /*127f0*/  FMUL R180, R2, R23 ;  /* 0x0000001702b47220 */ /* 0x000fe20000400000 */
[----:B------:R-:W-:Y:S01]  /*12800*/  FSEL R171, R171, -INF , P2 ;  /* 0xff800000abab7808 */ /* 0x000fe20001000000 */
[----:B------:R-:W-:Y:S01]  /*12810*/  IMAD.HI R21, R21, 0x2, RZ ;  /* 0x0000000215157827 */ /* 0x000fe200078e02ff */
[----:B------:R-:W-:Y:S01]  /*12820*/  SHF.L.U32 R23, R20, 0x1, RZ ;  /* 0x0000000114177819 */ /* 0x000fe200000006ff */
[----:B------:R-:W-:Y:S01]  /*12830*/  UIMAD.WIDE UR6, UR6, 0x2, URZ ;  /* 0x00000002060678a5 */ /* 0x000fe2000f8e02ff */
[----:B-1----:R-:W-:Y:S01]  /*12840*/  IADD3 R118, P3, P2, R22, UR11, R118 ;  /* 0x0000000b16767c10 */ /* 0x002fe2000fa7e076 */
[----:B------:R-:W-:Y:S01]  /*12850*/  IMAD.HI R20, R20, 0x2, RZ ;  /* 0x0000000214147827 */ /* 0x000fe200078e02ff */
[----:B--2---:R-:W-:-:S03]  /*12860*/  IADD3 R116, P0, P1, R23, UR14, R116 ;  /* 0x0000000e17747c10 */ /* 0x004fc6000f91e074 */
[----:B------:R-:W-:Y:S01]  /*12870*/  FMUL R181, R2, R24 ;  /* 0x0000001802b57220 */ /* 0x000fe20000400000 */
[----:B------:R-:W-:Y:S01]  /*12880*/  IADD3.X R119, PT, PT, R21, UR9, R119, P3, P2 ;  /* 0x0000000915777c10 */ /* 0x000fe20009fe4477 */
[----:B------:R-:W-:Y:S01]  /*12890*/  NOP ;  /* 0x0000000000007918 */ /* 0x000fe20000000000 */
[----:B0-----:R-:W-:Y:S01]  /*128a0*/  SHF.L.U32 R21, R3, 0x1, RZ ;  /* 0x0000000103157819 */ /* 0x001fe200000006ff */
[----:B------:R-:W-:Y:S01]  /*128b0*/  FFMA R0, R171, 0.69314718246459960938, R0 ;  /* 0x3f317218ab007823 */ /* 0x000fe20000000000 */
[----:B------:R-:W-:Y:S01]  /*128c0*/  IADD3.X R117, PT, PT, R20, UR7, R117, P0, P1 ;  /* 0x0000000714757c10 */ /* 0x000fe200087e2475 */
[----:B------:R-:W-:Y:S01]  /*128d0*/  IMAD R171, R3, 0xa, RZ ;  /* 0x0000000a03ab7824 */ /* 0x000fe200078e02ff */
[----:B------:R-:W-:Y:S01]  /*128e0*/  F2FP.BF16.F32.PACK_AB R220, R220, R223 ;  /* 0x000000dfdcdc723e */ /* 0x000fe200000010ff */
[C---:B------:R-:W-:Y:S01]  /*128f0*/  FMUL R182, R2.reuse, R25 ;  /* 0x0000001902b67220 */ /* 0x040fe20000400000 */
[----:B------:R-:W-:Y:S01]  /*12900*/  IADD3 R22, P0, PT, R21, R116, RZ ;  /* 0x0000007415167210 */ /* 0x000fe20007f1e0ff */
[C---:B------:R-:W-:Y:S01]  /*12910*/  FMUL R68, R2.reuse, R68 ;  /* 0x0000004402447220 */ /* 0x040fe20000400000 */
[C---:B------:R-:W-:Y:S01]  /*12920*/  LEA R20, P1, R3.reuse, R116, 0x2 ;  /* 0x0000007403147211 */ /* 0x040fe200078210ff */
[----:B------:R0:W-:Y:S01]  /*12930*/  STG.E.U16 desc[UR12][R118.64], R220 ;  /* 0x000000dc76007986 */ /* 0x0001e2000c10150c */
[----:B------:R-:W-:Y:S01]  /*12940*/  LEA.HI.X.SX32 R23, R3, R117, 0x1, P0 ;  /* 0x0000007503177211 */ /* 0x000fe200000f0eff */
[----:B------:R-:W-:Y:S01]  /*12950*/  FMUL R69, R2, R69 ;  /* 0x0000004502457220 */ /* 0x000fe20000400000 */
[----:B------:R-:W-:Y:S01]  /*12960*/  PRMT R24, R220, 0x7632, R24 ;  /* 0x00007632dc187816 */ /* 0x000fe20000000018 */
[C---:B------:R-:W-:Y:S01]  /*12970*/  FMUL R70, R2.reuse, R70 ;  /* 0x0000004602467220 */ /* 0x040fe20000400000 */
[----:B------:R-:W-:Y:S01]  /*12980*/  F2FP.BF16.F32.PACK_AB R215, R215, R216 ;  /* 0x000000d8d7d7723e */ /* 0x000fe200000010ff */
[C---:B------:R-:W-:Y:S01]  /*12990*/  FMUL R71, R2.reuse, R71 ;  /* 0x0000004702477220 */ /* 0x040fe20000400000 */
[----:B------:R-:W-:Y:S01]  /*129a0*/  LEA.HI.X.SX32 R21, R21, R117, 0x1, P1 ;  /* 0x0000007515157211 */ /* 0x000fe200008f0eff */
[----:B------:R1:W-:Y:S01]  /*129b0*/  STG.E.U16 desc[UR12][R22.64], R24 ;  /* 0x0000001816007986 */ /* 0x0003e2000c10150c */
[----:B------:R-:W-:Y:S01]  /*129c0*/  F2FP.BF16.F32.PACK_AB R217, R217, R222 ;  /* 0x000000ded9d9723e */ /* 0x000fe200000010ff */
[C---:B------:R-:W-:Y:S01]  /*129d0*/  FMUL R72, R2.reuse, R72 ;  /* 0x0000004802487220 */ /* 0x040fe20000400000 */
[C---:B------:R-:W-:Y:S01]  /*129e0*/  LEA R25, R3.reuse, R3, 0x2 ;  /* 0x0000000303197211 */ /* 0x040fe200078e10ff */
[----:B0-----:R-:W-:Y:S01]  /*129f0*/  IMAD R119, R3, 0x6, RZ ;  /* 0x0000000603777824 */ /* 0x001fe200078e02ff */
[----:B------:R0:W-:Y:S01]  /*12a00*/  STG.E.U16 desc[UR12][R20.64], R215 ;  /* 0x000000d714007986 */ /* 0x0001e2000c10150c */
[----:B------:R-:W-:Y:S01]  /*12a10*/  PRMT R118, R215, 0x7632, R118 ;  /* 0x00007632d7767816 */ /* 0x000fe20000000076 */
[C---:B------:R-:W-:Y:S01]  /*12a20*/  FMUL R73, R2.reuse, R73 ;  /* 0x0000004902497220 */ /* 0x040fe20000400000 */
[C---:B------:R-:W-:Y:S01]  /*12a30*/  FMUL R74, R2.reuse, R74 ;  /* 0x0000004a024a7220 */ /* 0x040fe20000400000 */
[C---:B------:R-:W-:Y:S01]  /*12a40*/  FMUL R75, R2.reuse, R75 ;  /* 0x0000004b024b7220 */ /* 0x040fe20000400000 */
[C---:B------:R-:W-:Y:S01]  /*12a50*/  FMUL R76, R2.reuse, R76 ;  /* 0x0000004c024c7220 */ /* 0x040fe20000400000 */
[C---:B------:R-:W-:Y:S01]  /*12a60*/  FMUL R77, R2.reuse, R77 ;  /* 0x0000004d024d7220 */ /* 0x040fe20000400000 */
[C---:B-1----:R-:W-:Y:S01]  /*12a70*/  SHF.L.U32 R23, R3.reuse, 0x2, RZ ;  /* 0x0000000203177819 */ /* 0x042fe200000006ff */
[C---:B------:R-:W-:Y:S01]  /*12a80*/  FMUL R78, R2.reuse, R78 ;  /* 0x0000004e024e7220 */ /* 0x040fe20000400000 */
[-C--:B------:R-:W-:Y:S01]  /*12a90*/  LEA R22, P1, R3, R116.reuse, 0x3 ;  /* 0x0000007403167211 */ /* 0x080fe200078218ff */
[C---:B------:R-:W-:Y:S01]  /*12aa0*/  FMUL R79, R2.reuse, R79 ;  /* 0x0000004f024f7220 */ /* 0x040fe20000400000 */
[----:B------:R-:W-:Y:S01]  /*12ab0*/  IADD3 R24, P2, PT, R171, R116, RZ ;  /* 0x00000074ab187210 */ /* 0x000fe20007f5e0ff */
[C---:B0-----:R-:W-:Y:S01]  /*12ac0*/  IMAD R215, R3.reuse, 0xc, RZ ;  /* 0x0000000c03d77824 */ /* 0x041fe200078e02ff */
[----:B------:R-:W-:Y:S01]  /*12ad0*/  LEA R21, R3, R3, 0x1 ;  /* 0x0000000303157211 */ /* 0x000fe200078e08ff */
[C---:B------:R-:W-:Y:S01]  /*12ae0*/  FMUL R80, R2.reuse, R80 ;  /* 0x0000005002507220 */ /* 0x040fe20000400000 */
[----:B------:R-:W-:Y:S01]  /*12af0*/  IADD3 R20, P0, PT, R119, R116, RZ ;  /* 0x0000007477147210 */ /* 0x000fe20007f1e0ff */
[C---:B------:R-:W-:Y:S01]  /*12b00*/  FMUL R81, R2.reuse, R81 ;  /* 0x0000005102517220 */ /* 0x040fe20000400000 */
[C---:B------:R-:W-:Y:S01]  /*12b10*/  FMUL R82, R2.reuse, R82 ;  /* 0x0000005202527220 */ /* 0x040fe20000400000 */
[C---:B------:R-:W-:Y:S01]  /*12b20*/  FMUL R83, R2.reuse, R83 ;  /* 0x0000005302537220 */ /* 0x040fe20000400000 */
[----:B------:R-:W-:Y:S01]  /*12b30*/  LEA.HI.X.SX32 R21, R21, R117, 0x1, P0 ;  /* 0x0000007515157211 */ /* 0x000fe200000f0eff */
[C---:B------:R-:W-:Y:S01]  /*12b40*/  FMUL R84, R2.reuse, R84 ;  /* 0x0000005402547220 */ /* 0x040fe20000400000 */
[C---:B------:R-:W-:Y:S01]  /*12b50*/  FMUL R85, R2.reuse, R85 ;  /* 0x0000005502557220 */ /* 0x040fe20000400000 */
[C---:B------:R-:W-:Y:S01]  /*12b60*/  FMUL R86, R2.reuse, R86 ;  /* 0x0000005602567220 */ /* 0x040fe20000400000 */
[C---:B------:R-:W-:Y:S01]  /*12b70*/  FMUL R87, R2.reuse, R87 ;  /* 0x0000005702577220 */ /* 0x040fe20000400000 */
[----:B------:R0:W-:Y:S01]  /*12b80*/  STG.E.U16 desc[UR12][R20.64], R118 ;  /* 0x0000007614007986 */ /* 0x0001e2000c10150c */
        /* <DEDUP_REMOVED lines=11> */
[----:B0-----:R-:W-:Y:S01]  /*12c40*/  IADD3 R20, P0, PT, R215, R116, RZ ;  /* 0x00000074d7147210 */ /* 0x001fe20007f1e0ff */
        /* <DEDUP_REMOVED lines=87> */
[-C--:B------:R-:W-:Y:S01]  /*131c0*/  LEA.HI.X.SX32 R23, R23, R117.reuse, 0x1, P1 ;  /* 0x0000007517177211 */ /* 0x080fe200008f0eff */
[----:B------:R-:W-:Y:S01]  /*131d0*/  IMAD R216, R3, 0xe, RZ ;  /* 0x0000000e03d87824 */ /* 0x000fe200078e02ff */
[-C--:B------:R-:W-:Y:S01]  /*131e0*/  LEA.HI.X.SX32 R25, R25, R117.reuse, 0x1, P2 ;  /* 0x0000007519197211 */ /* 0x080fe200010f0eff */
[----:B------:R-:W0:Y:S01]  /*131f0*/  LDCU UR6, c[0x0][0x3ec] ;  /* 0x00007d80ff0677ac */ /* 0x000e220008000800 */
[----:B------:R-:W-:Y:S01]  /*13200*/  PRMT R67, R217, 0x7632, R67 ;  /* 0x00007632d9437816 */ /* 0x000fe20000000043 */
[----:B------:R1:W-:Y:S01]  /*13210*/  STG.E.U16 desc[UR12][R22.64], R217 ;  /* 0x000000d916007986 */ /* 0x0003e2000c10150c */
[----:B------:R-:W-:Y:S01]  /*13220*/  F2FP.BF16.F32.PACK_AB R230, R230, R244 ;  /* 0x000000f4e6e6723e */ /* 0x000fe200000010ff */
[----:B------:R-:W-:Y:S01]  /*13230*/  IMAD R244, R3, 0x14, RZ ;  /* 0x0000001403f47824 */ /* 0x000fe200078e02ff */
[----:B------:R-:W-:Y:S01]  /*13240*/  LEA.HI.X.SX32 R21, R119, R117, 0x1, P0 ;  /* 0x0000007577157211 */ /* 0x000fe200000f0eff */
[----:B------:R2:W-:Y:S01]  /*13250*/  STG.E.U16 desc[UR12][R24.64], R67 ;  /* 0x0000004318007986 */ /* 0x0005e2000c10150c */
[----:B------:R-:W-:-:S02]  /*13260*/  F2FP.BF16.F32.PACK_AB R225, R225, R229 ;  /* 0x000000e5e1e1723e */ /* 0x000fc400000010ff */
[----:B------:R-:W-:Y:S01]  /*13270*/  F2FP.BF16.F32.PACK_AB R246, R246, R251 ;  /* 0x000000fbf6f6723e */ /* 0x000fe200000010ff */
[----:B------:R3:W-:Y:S01]  /*13280*/  STG.E.U16 desc[UR12][R20.64], R230 ;  /* 0x000000e614007986 */ /* 0x0007e2000c10150c */
[----:B-1----:R-:W-:-:S03]  /*13290*/  LEA R23, R3, -R3, 0x3 ;  /* 0x8000000303177211 */ /* 0x002fc600078e18ff */
[----:B------:R-:W4:Y:S01]  /*132a0*/  LDL.LU R251, [R1+0x34] ;  /* 0x0000340001fb7983 */ /* 0x000f220000300800 */
[-C--:B------:R-:W-:Y:S02]  /*132b0*/  IADD3 R22, P1, PT, R216, R116.reuse, RZ ;  /* 0x00000074d8167210 */ /* 0x080fe40007f3e0ff */
[C---:B--2---:R-:W-:Y:S02]  /*132c0*/  SHF.L.U32 R25, R3.reuse, 0x3, RZ ;  /* 0x0000000303197819 */ /* 0x044fe400000006ff */
[CC--:B------:R-:W-:Y:S01]  /*132d0*/  LEA R24, P2, R3.reuse, R116.reuse, 0x4 ;  /* 0x0000007403187211 */ /* 0x0c0fe200078420ff */
[C---:B---3--:R-:W-:Y:S01]  /*132e0*/  IMAD R20, R3.reuse, 0x12, RZ ;  /* 0x0000001203147824 */ /* 0x048fe200078e02ff */
[----:B------:R-:W-:Y:S02]  /*132f0*/  LEA R21, R3, R3, 0x3 ;  /* 0x0000000303157211 */ /* 0x000fe400078e18ff */
[----:B------:R-:W-:Y:S02]  /*13300*/  LEA.HI.X.SX32 R23, R23, R117, 0x1, P1 ;  /* 0x0000007517177211 */ /* 0x000fe400008f0eff */
[----:B------:R-:W-:-:S02]  /*13310*/  IADD3 R20, P0, PT, R20, R116, RZ ;  /* 0x0000007414147210 */ /* 0x000fc40007f1e0ff */
[----:B------:R-:W-:Y:S02]  /*13320*/  PRMT R67, R230, 0x7632, R67 ;  /* 0x00007632e6437816 */ /* 0x000fe40000000043 */
[-C--:B------:R-:W-:Y:S02]  /*13330*/  LEA.HI.X.SX32 R25, R25, R117.reuse, 0x1, P2 ;  /* 0x0000007519197211 */ /* 0x080fe400010f0eff */
[----:B------:R-:W-:Y:S01]  /*13340*/  LEA.HI.X.SX32 R21, R21, R117, 0x1, P0 ;  /* 0x0000007515157211 */ /* 0x000fe200000f0eff */
[----:B------:R1:W-:Y:S01]  /*13350*/  STG.E.U16 desc[UR12][R22.64], R67 ;  /* 0x0000004316007986 */ /* 0x0003e2000c10150c */
[----:B------:R-:W-:-:S03]  /*13360*/  PRMT R118, R225, 0x7632, R118 ;  /* 0x00007632e1767816 */ /* 0x000fc60000000076 */
[----:B------:R-:W-:Y:S04]  /*13370*/  STG.E.U16 desc[UR12][R24.64], R225 ;  /* 0x000000e118007986 */ /* 0x000fe8000c10150c */
[----:B------:R2:W-:Y:S01]  /*13380*/  STG.E.U16 desc[UR12][R20.64], R118 ;  /* 0x0000007614007986 */ /* 0x0005e2000c10150c */
[----:B-1----:R-:W-:-:S03]  /*13390*/  IADD3 R22, P1, PT, R244, R116, RZ ;  /* 0x00000074f4167210 */ /* 0x002fc60007f3e0ff */
[----:B------:R-:W3:Y:S04]  /*133a0*/  LDL.LU R244, [R1+0x30] ;  /* 0x0000300001f47983 */ /* 0x000ee80000300800 */
[----:B--2---:R-:W4:Y:S04]  /*133b0*/  LDL.LU R20, [R1+0x24] ;  /* 0x0000240001147983 */ /* 0x004f280000300800 */
[----:B------:R-:W2:Y:S01]  /*133c0*/  LDL.LU R21, [R1+0xc] ;  /* 0x00000c0001157983 */ /* 0x000ea20000300800 */
[C---:B------:R-:W-:Y:S02]  /*133d0*/  IMAD R24, R3.reuse, 0x16, RZ ;  /* 0x0000001603187824 */ /* 0x040fe400078e02ff */
[----:B------:R-:W-:-:S03]  /*133e0*/  IMAD R25, R3, 0xb, RZ ;  /* 0x0000000b03197824 */ /* 0x000fc600078e02ff */
[----:B------:R-:W-:Y:S02]  /*133f0*/  IADD3 R24, P2, PT, R24, R116, RZ ;  /* 0x0000007418187210 */ /* 0x000fe40007f5e0ff */
[-C--:B------:R-:W-:Y:S02]  /*13400*/  LEA.HI.X.SX32 R23, R171, R117.reuse, 0x1, P1 ;  /* 0x00000075ab177211 */ /* 0x080fe400008f0eff */
[----:B------:R-:W-:Y:S02]  /*13410*/  LEA.HI.X.SX32 R25, R25, R117, 0x1, P2 ;  /* 0x0000007519197211 */ /* 0x000fe400010f0eff */
[----:B------:R-:W-:Y:S01]  /*13420*/  PRMT R67, R246, 0x7632, R67 ;  /* 0x00007632f6437816 */ /* 0x000fe20000000043 */
[----:B------:R1:W-:Y:S04]  /*13430*/  STG.E.U16 desc[UR12][R22.64], R246 ;  /* 0x000000f616007986 */ /* 0x0003e8000c10150c */
[----:B------:R0:W-:Y:S01]  /*13440*/  STG.E.U16 desc[UR12][R24.64], R67 ;  /* 0x0000004318007986 */ /* 0x0001e2000c10150c */
[----:B-1----:R-:W-:-:S02]  /*13450*/  IMAD R246, R3, 0x1a, RZ ;  /* 0x0000001a03f67824 */ /* 0x002fc400078e02ff */
[C---:B------:R-:W-:Y:S01]  /*13460*/  IMAD R23, R3.reuse, 0xd, RZ ;  /* 0x0000000d03177824 */ /* 0x040fe200078e02ff */
[----:B0-----:R-:W3:Y:S01]  /*13470*/  LDL.LU R25, [R1+0x44] ;  /* 0x0000440001197983 */ /* 0x001ee20000300800 */
[C---:B------:R-:W-:Y:S01]  /*13480*/  IMAD R24, R3.reuse, 0x1c, RZ ;  /* 0x0000001c03187824 */ /* 0x040fe200078e02ff */
[----:B----4-:R-:W-:Y:S01]  /*13490*/  F2FP.BF16.F32.PACK_AB R118, R20, R251 ;  /* 0x000000fb1476723e */ /* 0x010fe200000010ff */
[----:B------:R-:W-:Y:S02]  /*134a0*/  IMAD R251, R3, 0x18, RZ ;  /* 0x0000001803fb7824 */ /* 0x000fe400078e02ff */
[----:B------:R-:W4:Y:S01]  /*134b0*/  LDL.LU R3, [R1+0x48] ;  /* 0x0000480001037983 */ /* 0x000f220000300800 */
[----:B--2---:R-:W-:-:S03]  /*134c0*/  F2FP.BF16.F32.PACK_AB R252, R252, R21 ;  /* 0x00000015fcfc723e */ /* 0x004fc600000010ff */
[----:B------:R-:W3:Y:S01]  /*134d0*/  LDL.LU R21, [R1+0x38] ;  /* 0x0000380001157983 */ /* 0x000ee20000300800 */
[----:B------:R-:W-:-:S03]  /*134e0*/  IADD3 R20, P0, PT, R251, R116, RZ ;  /* 0x00000074fb147210 */ /* 0x000fc60007f1e0ff */
[----:B------:R-:W4:Y:S01]  /*134f0*/  LDL.LU R251, [R1+0x40] ;  /* 0x0000400001fb7983 */ /* 0x000f220000300800 */
[----:B------:R-:W-:Y:S02]  /*13500*/  IADD3 R22, P1, PT, R246, R116, RZ ;  /* 0x00000074f6167210 */ /* 0x000fe40007f3e0ff */
[C---:B------:R-:W-:Y:S02]  /*13510*/  PRMT R119, R118.reuse, 0x7610, R119 ;  /* 0x0000761076777816 */ /* 0x040fe40000000077 */
[----:B------:R-:W-:Y:S02]  /*13520*/  LEA.HI.X.SX32 R23, R23, R117, 0x1, P1 ;  /* 0x0000007517177211 */ /* 0x000fe400008f0eff */
[----:B------:R-:W-:Y:S02]  /*13530*/  PRMT R118, R118, 0x7632, R118 ;  /* 0x0000763276767816 */ /* 0x000fe40000000076 */
[----:B---3--:R-:W-:Y:S02]  /*13540*/  F2FP.BF16.F32.PACK_AB R67, R21, R25 ;  /* 0x000000191543723e */ /* 0x008fe400000010ff */
[----:B------:R-:W-:-:S05]  /*13550*/  LEA.HI.X.SX32 R21, R215, R117, 0x1, P0 ;  /* 0x00000075d7157211 */ /* 0x000fca00000f0eff */
[----:B------:R0:W-:Y:S04]  /*13560*/  STG.E.U16 desc[UR12][R20.64], R119 ;  /* 0x0000007714007986 */ /* 0x0001e8000c10150c */
[----:B------:R1:W-:Y:S04]  /*13570*/  STG.E.U16 desc[UR12][R22.64], R118 ;  /* 0x0000007616007986 */ /* 0x0003e8000c10150c */
[----:B0-----:R-:W2:Y:S04]  /*13580*/  LDL.LU R20, [R1+0x1c] ;  /* 0x00001c0001147983 */ /* 0x001ea80000300800 */
[----:B------:R-:W3:Y:S04]  /*13590*/  LDL.LU R21, [R1+0x4] ;  /* 0x0000040001157983 */ /* 0x000ee80000300800 */
[----:B-1----:R-:W2:Y:S04]  /*135a0*/  LDL.LU R22, [R1+0x2c] ;  /* 0x00002c0001167983 */ /* 0x002ea80000300800 */
[----:B------:R-:W2:Y:S01]  /*135b0*/  LDL.LU R23, [R1+0x8] ;  /* 0x0000080001177983 */ /* 0x000ea20000300800 */
[----:B----4-:R-:W-:-:S02]  /*135c0*/  F2FP.BF16.F32.PACK_AB R220, R251, R3 ;  /* 0x00000003fbdc723e */ /* 0x010fc400000010ff */
[----:B------:R-:W0:Y:S01]  /*135d0*/  LDC R3, c[0x0][0x3e8] ;  /* 0x0000fa00ff037b82 */ /* 0x000e220000000800 */
[----:B------:R-:W-:-:S04]  /*135e0*/  IADD3 R24, P2, PT, R24, R116, RZ ;  /* 0x0000007418187210 */ /* 0x000fc80007f5e0ff */
[----:B------:R-:W-:-:S05]  /*135f0*/  LEA.HI.X.SX32 R25, R216, R117, 0x1, P2 ;  /* 0x00000075d8197211 */ /* 0x000fca00010f0eff */
[----:B------:R1:W-:Y:S01]  /*13600*/  STG.E.U16 desc[UR12][R24.64], R252 ;  /* 0x000000fc18007986 */ /* 0x0003e2000c10150c */
[----:B------:R-:W-:-:S03]  /*13610*/  F2FP.BF16.F32.PACK_AB R216, R227, R235 ;  /* 0x000000ebe3d8723e */ /* 0x000fc600000010ff */
[----:B-1----:R-:W4:Y:S04]  /*13620*/  LDL.LU R24, [R1+0x3c] ;  /* 0x00003c0001187983 */ /* 0x002f280000300800 */
[----:B------:R-:W4:Y:S01]  /*13630*/  LDL.LU R25, [R1+0x20] ;  /* 0x0000200001197983 */ /* 0x000f220000300800 */
[----:B0-----:R-:W-:Y:S01]  /*13640*/  IMAD R227, R3, 0x1e, RZ ;  /* 0x0000001e03e37824 */ /* 0x001fe200078e02ff */
[----:B------:R-:W-:Y:S02]  /*13650*/  F2FP.BF16.F32.PACK_AB R223, R236, R243 ;  /* 0x000000f3ecdf723e */ /* 0x000fe400000010ff */
[----:B------:R-:W-:Y:S02]  /*13660*/  F2FP.BF16.F32.PACK_AB R214, R214, R226 ;  /* 0x000000e2d6d6723e */ /* 0x000fe400000010ff */
[----:B------:R-:W-:-:S02]  /*13670*/  PRMT R118, R252, 0x7632, R118 ;  /* 0x00007632fc767816 */ /* 0x000fc40000000076 */
[----:B---3--:R-:W-:Y:S02]  /*13680*/  F2FP.BF16.F32.PACK_AB R222, R245, R21 ;  /* 0x00000015f5de723e */ /* 0x008fe400000010ff */
[----:B------:R-:W-:Y:S01]  /*13690*/  LEA R21, R3, -R3, 0x4 ;  /* 0x8000000303157211 */ /* 0x000fe200078e20ff */
[----:B------:R-:W3:Y:S04]  /*136a0*/  LDL.LU R245, [R1+0x10] ;  /* 0x0000100001f57983 */ /* 0x000ee80000300800 */
[----:B------:R-:W3:Y:S01]  /*136b0*/  LDL.LU R243, [R1+0x14] ;  /* 0x0000140001f37983 */ /* 0x000ee20000300800 */
[----:B--2---:R-:W-:Y:S02]  /*136c0*/  F2FP.BF16.F32.PACK_AB R225, R23, R20 ;  /* 0x0000001417e1723e */ /* 0x004fe400000010ff */
[----:B------:R-:W-:Y:S01]  /*136d0*/  IADD3 R20, P0, PT, R227, R116, RZ ;  /* 0x00000074e3147210 */ /* 0x000fe20007f1e0ff */
[----:B------:R-:W3:Y:S03]  /*136e0*/  LDL.LU R226, [R1] ;  /* 0x0000000001e27983 */ /* 0x000ee60000300800 */
[----:B------:R-:W-:Y:S01]  /*136f0*/  LEA.HI.X.SX32 R21, R21, R117, 0x1, P0 ;  /* 0x0000007515157211 */ /* 0x000fe200000f0eff */
[----:B------:R-:W2:Y:S04]  /*13700*/  LDL.LU R252, [R1+0x28] ;  /* 0x0000280001fc7983 */ /* 0x000ea80000300800 */
[----:B------:R0:W-:Y:S04]  /*13710*/  STG.E.U16 desc[UR12][R20.64], R118 ;  /* 0x0000007614007986 */ /* 0x0001e8000c10150c */
[----:B0-----:R-:W2:Y:S01]  /*13720*/  LDL.LU R21, [R1+0x18] ;  /* 0x0000180001157983 */ /* 0x001ea20000300800 */
[----:B------:R-:W-:-:S02]  /*13730*/  SHF.L.U32 R23, R3, 0x4, RZ ;  /* 0x0000000403177819 */ /* 0x000fc400000006ff */
[----:B----4-:R-:W-:Y:S02]  /*13740*/  F2FP.BF16.F32.PACK_AB R230, R25, R22 ;  /* 0x0000001619e6723e */ /* 0x010fe400000010ff */
[C---:B------:R-:W-:Y:S01]  /*13750*/  LEA R22, P1, R3.reuse, R116, 0x5 ;  /* 0x0000007403167211 */ /* 0x040fe200078228ff */
[----:B------:R-:W-:-:S03]  /*13760*/  IMAD R235, R3, 0x22, RZ ;  /* 0x0000002203eb7824 */ /* 0x000fc600078e02ff */
[----:B------:R-:W-:Y:S02]  /*13770*/  LEA.HI.X.SX32 R23, R23, R117, 0x1, P1 ;  /* 0x0000007517177211 */ /* 0x000fe400008f0eff */
[----:B------:R-:W-:Y:S02]  /*13780*/  PRMT R119, R67, 0x7632, R119 ;  /* 0x0000763243777816 */ /* 0x000fe40000000077 */
[----:B------:R-:W-:Y:S01]  /*13790*/  F2FP.BF16.F32.PACK_AB R229, R244, R24 ;  /* 0x00000018f4e5723e */ /* 0x000fe200000010ff */
[----:B------:R0:W-:Y:S01]  /*137a0*/  STG.E.U16 desc[UR12][R22.64], R67 ;  /* 0x0000004316007986 */ /* 0x0001e2000c10150c */
[----:B------:R-:W-:Y:S02]  /*137b0*/  LEA R25, R3, R3, 0x4 ;  /* 0x0000000303197211 */ /* 0x000fe400078e20ff */
[----:B------:R-:W-:Y:S02]  /*137c0*/  IADD3 R24, P2, PT, R235, R116, RZ ;  /* 0x00000074eb187210 */ /* 0x000fe40007f5e0ff */
[----:B------:R-:W-:Y:S01]  /*137d0*/  F2FP.BF16.F32.PACK_AB R118, R234, R241 ;  /* 0x000000f1ea76723e */ /* 0x000fe200000010ff */
[----:B------:R-:W-:Y:S01]  /*137e0*/  IMAD R234, R3, 0x28, RZ ;  /* 0x0000002803ea7824 */ /* 0x000fe200078e02ff */
[----:B------:R-:W-:-:S02]  /*137f0*/  LEA.HI.X.SX32 R25, R25, R117, 0x1, P2 ;  /* 0x0000007519197211 */ /* 0x000fc400010f0eff */
[----:B0-----:R-:W-:Y:S01]  /*13800*/  F2FP.BF16.F32.PACK_AB R67, R219, R233 ;  /* 0x000000e9db43723e */ /* 0x001fe200000010ff */
[----:B------:R-:W-:Y:S01]  /*13810*/  IMAD R233, R3, 0x24, RZ ;  /* 0x0000002403e97824 */ /* 0x000fe200078e02ff */
[----:B------:R-:W-:Y:S01]  /*13820*/  F2FP.BF16.F32.PACK_AB R213, R213, R218 ;  /* 0x000000dad5d5723e */ /* 0x000fe200000010ff */
[----:B------:R-:W-:-:S03]  /*13830*/  IMAD R218, R3, 0x13, RZ ;  /* 0x0000001303da7824 */ /* 0x000fc600078e02ff */
[-C--:B------:R-:W-:Y:S01]  /*13840*/  IADD3 R20, P0, PT, R233, R116.reuse, RZ ;  /* 0x00000074e9147210 */ /* 0x080fe20007f1e0ff */
[C---:B------:R-:W-:Y:S01]  /*13850*/  IMAD R244, R3.reuse, 0x14, RZ ;  /* 0x0000001403f47824 */ /* 0x040fe200078e02ff */
[----:B------:R0:W-:Y:S01]  /*13860*/  STG.E.U16 desc[UR12][R24.64], R119 ;  /* 0x0000007718007986 */ /* 0x0001e2000c10150c */
[----:B------:R-:W-:Y:S02]  /*13870*/  PRMT R236, R220, 0x7610, R236 ;  /* 0x00007610dcec7816 */ /* 0x000fe400000000ec */
[----:B------:R-:W-:Y:S01]  /*13880*/  F2FP.BF16.F32.PACK_AB R210, R210, R211 ;  /* 0x000000d3d2d2723e */ /* 0x000fe200000010ff */
[----:B------:R-:W-:Y:S01]  /*13890*/  IMAD R211, R3, 0x2a, RZ ;  /* 0x0000002a03d37824 */ /* 0x000fe200078e02ff */
[----:B------:R-:W-:Y:S02]  /*138a0*/  F2FP.BF16.F32.PACK_AB R215, R240, R249 ;  /* 0x000000f9f0d7723e */ /* 0x000fe400000010ff */
[----:B------:R-:W-:Y:S02]  /*138b0*/  PRMT R240, R220, 0x7632, R240 ;  /* 0x00007632dcf07816 */ /* 0x000fe400000000f0 */
[----:B------:R-:W-:Y:S01]  /*138c0*/  F2FP.BF16.F32.PACK_AB R207, R207, R209 ;  /* 0x000000d1cfcf723e */ /* 0x000fe200000010ff */
[----:B------:R-:W-:Y:S01]  /*138d0*/  IMAD R209, R3, 0x2c, RZ ;  /* 0x0000002c03d17824 */ /* 0x000fe200078e02ff */
[----:B0-----:R-:W-:-:S02]  /*138e0*/  IADD3 R24, P2, PT, R234, R116, RZ ;  /* 0x00000074ea187210 */ /* 0x001fc40007f5e0ff */
[----:B------:R-:W-:Y:S01]  /*138f0*/  F2FP.BF16.F32.PACK_AB R212, R212, R224 ;  /* 0x000000e0d4d4723e */ /* 0x000fe200000010ff */
[----:B------:R-:W-:Y:S01]  /*13900*/  IMAD R224, R3, 0x15, RZ ;  /* 0x0000001503e07824 */ /* 0x000fe200078e02ff */
[----:B------:R-:W-:Y:S02]  /*13910*/  LEA.HI.X.SX32 R25, R244, R117, 0x1, P2 ;  /* 0x00000075f4197211 */ /* 0x000fe400010f0eff */
[----:B------:R-:W-:Y:S01]  /*13920*/  F2FP.BF16.F32.PACK_AB R203, R203, R205 ;  /* 0x000000cdcbcb723e */ /* 0x000fe200000010ff */
[C---:B------:R-:W-:Y:S01]  /*13930*/  IMAD R205, R3.reuse, 0x2e, RZ ;  /* 0x0000002e03cd7824 */ /* 0x040fe200078e02ff */
[----:B------:R-:W-:Y:S01]  /*13940*/  F2FP.BF16.F32.PACK_AB R220, R232, R238 ;  /* 0x000000eee8dc723e */ /* 0x000fe200000010ff */
[----:B------:R-:W-:Y:S01]  /*13950*/  IMAD R232, R3, 0x17, RZ ;  /* 0x0000001703e87824 */ /* 0x000fe200078e02ff */
[----:B------:R-:W-:Y:S01]  /*13960*/  F2FP.BF16.F32.PACK_AB R195, R195, R198 ;  /* 0x000000c6c3c3723e */ /* 0x000fe200000010ff */
[----:B------:R-:W-:Y:S01]  /*13970*/  IMAD R198, R3, 0x30, RZ ;  /* 0x0000003003c67824 */ /* 0x000fe200078e02ff */
[----:B------:R-:W-:Y:S01]  /*13980*/  F2FP.BF16.F32.PACK_AB R199, R199, R201 ;  /* 0x000000c9c7c7723e */ /* 0x000fe200000010ff */
[C---:B------:R-:W-:Y:S01]  /*13990*/  IMAD R201, R3.reuse, 0x32, RZ ;  /* 0x0000003203c97824 */ /* 0x040fe200078e02ff */
[----:B------:R-:W-:Y:S01]  /*139a0*/  F2FP.BF16.F32.PACK_AB R190, R190, R192 ;  /* 0x000000c0bebe723e */ /* 0x000fe200000010ff */
[C---:B------:R-:W-:Y:S01]  /*139b0*/  IMAD R251, R3.reuse, 0x18, RZ ;  /* 0x0000001803fb7824 */ /* 0x040fe200078e02ff */
[----:B------:R-:W-:Y:S01]  /*139c0*/  F2FP.BF16.F32.PACK_AB R202, R202, R204 ;  /* 0x000000cccaca723e */ /* 0x000fe200000010ff */
[----:B------:R-:W-:Y:S01]  /*139d0*/  IMAD R192, R3, 0x34, RZ ;  /* 0x0000003403c07824 */ /* 0x000fe200078e02ff */
[----:B------:R-:W-:Y:S01]  /*139e0*/  F2FP.BF16.F32.PACK_AB R132, R133, R132 ;  /* 0x000000848584723e */ /* 0x000fe200000010ff */
[----:B------:R-:W-:Y:S01]  /*139f0*/  IMAD R204, R3, 0x19, RZ ;  /* 0x0000001903cc7824 */ /* 0x000fe200078e02ff */
[----:B------:R-:W0:Y:S01]  /*13a00*/  LDC R133, c[0x0][0x3e8] ;  /* 0x0000fa00ff857b82 */ /* 0x000e220000000800 */
[----:B------:R-:W-:-:S02]  /*13a10*/  F2FP.BF16.F32.PACK_AB R194, R194, R197 ;  /* 0x000000c5c2c2723e */ /* 0x000fc400000010ff */
[----:B------:R-:W-:Y:S01]  /*13a20*/  F2FP.BF16.F32.PACK_AB R138, R139, R138 ;  /* 0x0000008a8b8a723e */ /* 0x000fe200000010ff */
[----:B------:R-:W-:Y:S01]  /*13a30*/  IMAD R139, R3, 0x36, RZ ;  /* 0x00000036038b7824 */ /* 0x000fe200078e02ff */
[----:B------:R-:W-:Y:S02]  /*13a40*/  PRMT R197, R225, 0x7632, R197 ;  /* 0x00007632e1c57816 */ /* 0x000fe400000000c5 */
[----:B------:R-:W-:Y:S01]  /*13a50*/  F2FP.BF16.F32.PACK_AB R183, R183, R184 ;  /* 0x000000b8b7b7723e */ /* 0x000fe200000010ff */
[----:B------:R-:W-:Y:S01]  /*13a60*/  IMAD R184, R3, 0x38, RZ ;  /* 0x0000003803b87824 */ /* 0x000fe200078e02ff */
[----:B------:R-:W-:Y:S01]  /*13a70*/  F2FP.BF16.F32.PACK_AB R187, R187, R188 ;  /* 0x000000bcbbbb723e */ /* 0x000fe200000010ff */
[----:B------:R-:W-:Y:S01]  /*13a80*/  IMAD R188, R3, 0x3a, RZ ;  /* 0x0000003a03bc7824 */ /* 0x000fe200078e02ff */
[----:B------:R-:W-:Y:S01]  /*13a90*/  F2FP.BF16.F32.PACK_AB R185, R185, R186 ;  /* 0x000000bab9b9723e */ /* 0x000fe200000010ff */
[----:B------:R-:W-:Y:S01]  /*13aa0*/  IMAD R186, R3, 0x1b, RZ ;  /* 0x0000001b03ba7824 */ /* 0x000fe200078e02ff */
[----:B------:R-:W-:Y:S01]  /*13ab0*/  F2FP.BF16.F32.PACK_AB R193, R193, R196 ;  /* 0x000000c4c1c1723e */ /* 0x000fe200000010ff */
[----:B------:R-:W-:Y:S01]  /*13ac0*/  IMAD R196, R3, 0x1d, RZ ;  /* 0x0000001d03c47824 */ /* 0x000fe200078e02ff */
[----:B------:R-:W-:-:S02]  /*13ad0*/  F2FP.BF16.F32.PACK_AB R134, R135, R134 ;  /* 0x000000868786723e */ /* 0x000fc400000010ff */
[----:B------:R-:W-:Y:S02]  /*13ae0*/  PRMT R135, R222, 0x7632, R135 ;  /* 0x00007632de877816 */ /* 0x000fe40000000087 */
[----:B------:R-:W-:Y:S01]  /*13af0*/  F2FP.BF16.F32.PACK_AB R146, R147, R146 ;  /* 0x000000929392723e */ /* 0x000fe200000010ff */
[----:B------:R-:W-:Y:S01]  /*13b00*/  IMAD R147, R3, 0x3c, RZ ;  /* 0x0000003c03937824 */ /* 0x000fe200078e02ff */
[----:B------:R-:W-:Y:S02]  /*13b10*/  F2FP.BF16.F32.PACK_AB R136, R137, R136 ;  /* 0x000000888988723e */ /* 0x000fe400000010ff */
[----:B------:R-:W-:Y:S02]  /*13b20*/  PRMT R137, R223, 0x7632, R137 ;  /* 0x00007632df897816 */ /* 0x000fe40000000089 */
[----:B------:R-:W-:Y:S01]  /*13b30*/  F2FP.BF16.F32.PACK_AB R144, R145, R144 ;  /* 0x000000909190723e */ /* 0x000fe200000010ff */
[----:B------:R-:W-:Y:S01]  /*13b40*/  IMAD R145, R3, 0x44, RZ ;  /* 0x0000004403917824 */ /* 0x000fe200078e02ff */
[----:B------:R-:W-:Y:S01]  /*13b50*/  F2FP.BF16.F32.PACK_AB R148, R149, R148 ;  /* 0x000000949594723e */ /* 0x000fe200000010ff */
[----:B------:R-:W-:Y:S01]  /*13b60*/  IMAD R149, R3, 0x46, RZ ;  /* 0x0000004603957824 */ /* 0x000fe200078e02ff */
[----:B------:R-:W-:-:S02]  /*13b70*/  F2FP.BF16.F32.PACK_AB R140, R141, R140 ;  /* 0x0000008c8d8c723e */ /* 0x000fc400000010ff */
[----:B------:R-:W-:Y:S02]  /*13b80*/  PRMT R141, R214, 0x7632, R141 ;  /* 0x00007632d68d7816 */ /* 0x000fe4000000008d */
[----:B------:R-:W-:Y:S02]  /*13b90*/  F2FP.BF16.F32.PACK_AB R150, R151, R150 ;  /* 0x000000969796723e */ /* 0x000fe400000010ff */
[----:B------:R-:W-:Y:S01]  /*13ba0*/  F2FP.BF16.F32.PACK_AB R170, R172, R170 ;  /* 0x000000aaacaa723e */ /* 0x000fe200000010ff */
[----:B------:R-:W-:Y:S01]  /*13bb0*/  IMAD R172, R3, 0x25, RZ ;  /* 0x0000002503ac7824 */ /* 0x000fe200078e02ff */
[----:B------:R-:W-:Y:S01]  /*13bc0*/  F2FP.BF16.F32.PACK_AB R142, R143, R142 ;  /* 0x0000008e8f8e723e */ /* 0x000fe200000010ff */
[----:B------:R-:W-:Y:S01]  /*13bd0*/  IMAD R143, R3, 0x4c, RZ ;  /* 0x0000004c038f7824 */ /* 0x000fe200078e02ff */
[----:B------:R-:W-:Y:S02]  /*13be0*/  F2FP.BF16.F32.PACK_AB R70, R71, R70 ;  /* 0x000000464746723e */ /* 0x000fe400000010ff */
[----:B------:R-:W-:Y:S01]  /*13bf0*/  F2FP.BF16.F32.PACK_AB R68, R69, R68 ;  /* 0x000000444544723e */ /* 0x000fe200000010ff */
[----:B------:R-:W-:Y:S01]  /*13c00*/  IMAD R69, R3, 0x4e, RZ ;  /* 0x0000004e03457824 */ /* 0x000fe200078e02ff */
[----:B------:R-:W-:-:S02]  /*13c10*/  F2FP.BF16.F32.PACK_AB R119, R242, R250 ;  /* 0x000000faf277723e */ /* 0x000fc400000010ff */
[----:B------:R-:W-:Y:S02]  /*13c20*/  F2FP.BF16.F32.PACK_AB R76, R77, R76 ;  /* 0x0000004c4d4c723e */ /* 0x000fe400000010ff */
[----:B------:R-:W-:Y:S02]  /*13c30*/  PRMT R77, R119, 0x7632, R77 ;  /* 0x00007632774d7816 */ /* 0x000fe4000000004d */
[----:B------:R-:W-:Y:S01]  /*13c40*/  F2FP.BF16.F32.PACK_AB R74, R75, R74 ;  /* 0x0000004a4b4a723e */ /* 0x000fe200000010ff */
[----:B------:R-:W-:Y:S01]  /*13c50*/  IMAD R75, R3, 0x54, RZ ;  /* 0x00000054034b7824 */ /* 0x000fe200078e02ff */
[----:B------:R-:W-:Y:S01]  /*13c60*/  F2FP.BF16.F32.PACK_AB R72, R73, R72 ;  /* 0x000000484948723e */ /* 0x000fe200000010ff */
[----:B------:R-:W-:Y:S01]  /*13c70*/  IMAD R73, R3, 0x56, RZ ;  /* 0x0000005603497824 */ /* 0x000fe200078e02ff */
[----:B------:R-:W-:Y:S02]  /*13c80*/  F2FP.BF16.F32.PACK_AB R78, R79, R78 ;  /* 0x0000004e4f4e723e */ /* 0x000fe400000010ff */
[----:B------:R-:W-:-:S02]  /*13c90*/  PRMT R79, R118, 0x7632, R79 ;  /* 0x00007632764f7816 */ /* 0x000fc4000000004f */
[----:B------:R-:W-:Y:S02]  /*13ca0*/  F2FP.BF16.F32.PACK_AB R80, R81, R80 ;  /* 0x000000505150723e */ /* 0x000fe400000010ff */
        /* <DEDUP_REMOVED lines=12> */
[C---:B------:R-:W-:Y:S01]  /*13d70*/  IMAD R93, R3.reuse, 0x6c, RZ ;  /* 0x0000006c035d7824 */ /* 0x040fe200078e02ff */
[----:B---3--:R-:W-:Y:S01]  /*13d80*/  F2FP.BF16.F32.PACK_AB R171, R226, R243 ;  /* 0x000000f3e2ab723e */ /* 0x008fe200000010ff */
[----:B------:R-:W-:-:S02]  /*13d90*/  IMAD R226, R3, 0x26, RZ ;  /* 0x0000002603e27824 */ /* 0x000fc400078e02ff */
[----:B------:R-:W-:-:S03]  /*13da0*/  IMAD R243, R3, 0x12, RZ ;  /* 0x0000001203f37824 */ /* 0x000fc600078e02ff */
[----:B------:R-:W-:-:S04]  /*13db0*/  IADD3 R22, P1, PT, R226, R116, RZ ;  /* 0x00000074e2167210 */ /* 0x000fc80007f3e0ff */
[----:B------:R-:W-:Y:S02]  /*13dc0*/  LEA.HI.X.SX32 R23, R218, R117, 0x1, P1 ;  /* 0x00000075da177211 */ /* 0x000fe400008f0eff */
[----:B------:R-:W-:Y:S02]  /*13dd0*/  F2FP.BF16.F32.PACK_AB R219, R248, R245 ;  /* 0x000000f5f8db723e */ /* 0x000fe400000010ff */
[----:B--2---:R-:W-:Y:S02]  /*13de0*/  F2FP.BF16.F32.PACK_AB R217, R21, R252 ;  /* 0x000000fc15d9723e */ /* 0x004fe400000010ff */
[----:B------:R-:W-:Y:S01]  /*13df0*/  LEA.HI.X.SX32 R21, R243, R117, 0x1, P0 ;  /* 0x00000075f3157211 */ /* 0x000fe200000f0eff */
[----:B------:R-:W-:-:S04]  /*13e00*/  IMAD R245, R3, 0x16, RZ ;  /* 0x0000001603f57824 */ /* 0x000fc800078e02ff */
[----:B------:R1:W-:Y:S04]  /*13e10*/  STG.E.U16 desc[UR12][R20.64], R236 ;  /* 0x000000ec14007986 */ /* 0x0003e8000c10150c */
[----:B------:R2:W-:Y:S04]  /*13e20*/  STG.E.U16 desc[UR12][R22.64], R240 ;  /* 0x000000f016007986 */ /* 0x0005e8000c10150c */
[----:B------:R3:W-:Y:S01]  /*13e30*/  STG.E.U16 desc[UR12][R24.64], R229 ;  /* 0x000000e518007986 */ /* 0x0007e2000c10150c */
[-C--:B-1----:R-:W-:Y:S02]  /*13e40*/  IADD3 R20, P0, PT, R211, R116.reuse, RZ ;  /* 0x00000074d3147210 */ /* 0x082fe40007f1e0ff */
[----:B--2---:R-:W-:-:S02]  /*13e50*/  IADD3 R22, P1, PT, R209, R116, RZ ;  /* 0x00000074d1167210 */ /* 0x004fc40007f3e0ff */
[-C--:B------:R-:W-:Y:S02]  /*13e60*/  LEA.HI.X.SX32 R21, R224, R117.reuse, 0x1, P0 ;  /* 0x00000075e0157211 */ /* 0x080fe400000f0eff */
[----:B---3--:R-:W-:Y:S02]  /*13e70*/  IADD3 R24, P2, PT, R205, R116, RZ ;  /* 0x00000074cd187210 */ /* 0x008fe40007f5e0ff */
[----:B------:R-:W-:Y:S02]  /*13e80*/  PRMT R224, R229, 0x7632, R224 ;  /* 0x00007632e5e07816 */ /* 0x000fe400000000e0 */
[-C--:B------:R-:W-:Y:S02]  /*13e90*/  LEA.HI.X.SX32 R23, R245, R117.reuse, 0x1, P1 ;  /* 0x00000075f5177211 */ /* 0x080fe400008f0eff */
[----:B------:R-:W-:Y:S01]  /*13ea0*/  LEA.HI.X.SX32 R25, R232, R117, 0x1, P2 ;  /* 0x00000075e8197211 */ /* 0x000fe200010f0eff */
[----:B------:R1:W-:Y:S01]  /*13eb0*/  STG.E.U16 desc[UR12][R20.64], R224 ;  /* 0x000000e014007986 */ /* 0x0003e2000c10150c */
[----:B------:R-:W-:-:S03]  /*13ec0*/  PRMT R229, R230, 0x7632, R229 ;  /* 0x00007632e6e57816 */ /* 0x000fc600000000e5 */
[----:B------:R2:W-:Y:S04]  /*13ed0*/  STG.E.U16 desc[UR12][R22.64], R230 ;  /* 0x000000e616007986 */ /* 0x0005e8000c10150c */
[----:B------:R3:W-:Y:S01]  /*13ee0*/  STG.E.U16 desc[UR12][R24.64], R229 ;  /* 0x000000e518007986 */ /* 0x0007e2000c10150c */
[-C--:B-1----:R-:W-:Y:S02]  /*13ef0*/  IADD3 R20, P0, PT, R198, R116.reuse, RZ ;  /* 0x00000074c6147210 */ /* 0x082fe40007f1e0ff */
[-C--:B--2---:R-:W-:Y:S02]  /*13f00*/  IADD3 R22, P1, PT, R201, R116.reuse, RZ ;  /* 0x00000074c9167210 */ /* 0x084fe40007f3e0ff */
[----:B------:R-:W-:Y:S02]  /*13f10*/  LEA.HI.X.SX32 R21, R251, R117, 0x1, P0 ;  /* 0x00000075fb157211 */ /* 0x000fe400000f0eff */
[----:B---3--:R-:W-:-:S02]  /*13f20*/  IADD3 R24, P2, PT, R192, R116, RZ ;  /* 0x00000074c0187210 */ /* 0x008fc40007f5e0ff */
[-C--:B------:R-:W-:Y:S01]  /*13f30*/  LEA.HI.X.SX32 R23, R204, R117.reuse, 0x1, P1 ;  /* 0x00000075cc177211 */ /* 0x080fe200008f0eff */
[----:B------:R1:W-:Y:S01]  /*13f40*/  STG.E.U16 desc[UR12][R20.64], R225 ;  /* 0x000000e114007986 */ /* 0x0003e2000c10150c */
[----:B------:R-:W-:Y:S01]  /*13f50*/  LEA.HI.X.SX32 R25, R246, R117, 0x1, P2 ;  /* 0x00000075f6197211 */ /* 0x000fe200010f0eff */
[----:B------:R-:W-:Y:S02]  /*13f60*/  IMAD R245, R3, 0x1c, RZ ;  /* 0x0000001c03f57824 */ /* 0x000fe400078e02ff */
[----:B------:R2:W-:Y:S04]  /*13f70*/  STG.E.U16 desc[UR12][R22.64], R197 ;  /* 0x000000c516007986 */ /* 0x0005e8000c10150c */
[----:B------:R3:W-:Y:S01]  /*13f80*/  STG.E.U16 desc[UR12][R24.64], R222 ;  /* 0x000000de18007986 */ /* 0x0007e2000c10150c */
[----:B-1----:R-:W-:-:S02]  /*13f90*/  IADD3 R20, P0, PT, R139, R116, RZ ;  /* 0x000000748b147210 */ /* 0x002fc40007f1e0ff */
[-C--:B--2---:R-:W-:Y:S02]  /*13fa0*/  IADD3 R22, P1, PT, R184, R116.reuse, RZ ;  /* 0x00000074b8167210 */ /* 0x084fe40007f3e0ff */
[-C--:B------:R-:W-:Y:S02]  /*13fb0*/  LEA.HI.X.SX32 R21, R186, R117.reuse, 0x1, P0 ;  /* 0x00000075ba157211 */ /* 0x080fe400000f0eff */
[----:B---3--:R-:W-:Y:S01]  /*13fc0*/  IADD3 R24, P2, PT, R188, R116, RZ ;  /* 0x00000074bc187210 */ /* 0x008fe20007f5e0ff */
[----:B------:R-:W-:Y:S01]  /*13fd0*/  IMAD R186, R3, 0x3e, RZ ;  /* 0x0000003e03ba7824 */ /* 0x000fe200078e02ff */
[-C--:B------:R-:W-:Y:S01]  /*13fe0*/  LEA.HI.X.SX32 R23, R245, R117.reuse, 0x1, P1 ;  /* 0x00000075f5177211 */ /* 0x080fe200008f0eff */
[----:B------:R1:W-:Y:S01]  /*13ff0*/  STG.E.U16 desc[UR12][R20.64], R135 ;  /* 0x0000008714007986 */ /* 0x0003e2000c10150c */
[----:B------:R-:W-:Y:S02]  /*14000*/  LEA.HI.X.SX32 R25, R196, R117, 0x1, P2 ;  /* 0x00000075c4197211 */ /* 0x000fe400010f0eff */
[C---:B------:R-:W-:Y:S01]  /*14010*/  LEA R196, R3.reuse, -R3, 0x5 ;  /* 0x8000000303c47211 */ /* 0x040fe200078e28ff */
[----:B------:R2:W-:Y:S01]  /*14020*/  STG.E.U16 desc[UR12][R22.64], R223 ;  /* 0x000000df16007986 */ /* 0x0005e2000c10150c */
[----:B------:R-:W-:-:S03]  /*14030*/  SHF.L.U32 R204, R3, 0x5, RZ ;  /* 0x0000000503cc7819 */ /* 0x000fc600000006ff */
[----:B------:R0:W-:Y:S01]  /*14040*/  STG.E.U16 desc[UR12][R24.64], R137 ;  /* 0x0000008918007986 */ /* 0x0001e2000c10150c */
[-C--:B-1----:R-:W-:Y:S02]  /*14050*/  IADD3 R20, P0, PT, R147, R116.reuse, RZ ;  /* 0x0000007493147210 */ /* 0x082fe40007f1e0ff */
[-C--:B--2---:R-:W-:Y:S01]  /*14060*/  IADD3 R22, P1, PT, R186, R116.reuse, RZ ;  /* 0x00000074ba167210 */ /* 0x084fe20007f3e0ff */
[----:B------:R-:W-:Y:S01]  /*14070*/  IMAD R135, R3, 0x42, RZ ;  /* 0x0000004203877824 */ /* 0x000fe200078e02ff */
[-C--:B------:R-:W-:Y:S02]  /*14080*/  LEA.HI.X.SX32 R21, R227, R117.reuse, 0x1, P0 ;  /* 0x00000075e3157211 */ /* 0x080fe400000f0eff */
[----:B0-----:R-:W-:Y:S02]  /*14090*/  LEA R24, P2, R133, R116, 0x6 ;  /* 0x0000007485187211 */ /* 0x001fe400078430ff */
[-C--:B------:R-:W-:Y:S02]  /*140a0*/  LEA.HI.X.SX32 R23, R196, R117.reuse, 0x1, P1 ;  /* 0x00000075c4177211 */ /* 0x080fe400008f0eff */
[----:B------:R-:W-:Y:S01]  /*140b0*/  PRMT R133, R216, 0x7632, R133 ;  /* 0x00007632d8857816 */ /* 0x000fe20000000085 */
[----:B------:R0:W-:Y:S01]  /*140c0*/  STG.E.U16 desc[UR12][R20.64], R216 ;  /* 0x000000d814007986 */ /* 0x0001e2000c10150c */
[----:B------:R-:W-:-:S02]  /*140d0*/  LEA.HI.X.SX32 R25, R204, R117, 0x1, P2 ;  /* 0x00000075cc197211 */ /* 0x000fc400010f0eff */
[C---:B------:R-:W-:Y:S01]  /*140e0*/  LEA R196, R3.reuse, R3, 0x5 ;  /* 0x0000000303c47211 */ /* 0x040fe200078e28ff */
[----:B------:R1:W-:Y:S01]  /*140f0*/  STG.E.U16 desc[UR12][R22.64], R133 ;  /* 0x0000008516007986 */ /* 0x0003e2000c10150c */
[----:B------:R-:W-:Y:S01]  /*14100*/  IMAD R204, R3, 0x23, RZ ;  /* 0x0000002303cc7824 */ /* 0x000fe200078e02ff */
[-C--:B0-----:R-:W-:Y:S02]  /*14110*/  IADD3 R20, P0, PT, R135, R116.reuse, RZ ;  /* 0x0000007487147210 */ /* 0x081fe40007f1e0ff */
[-C--:B-1----:R-:W-:Y:S01]  /*14120*/  IADD3 R22, P1, PT, R145, R116.reuse, RZ ;  /* 0x0000007491167210 */ /* 0x082fe20007f3e0ff */
[----:B------:R0:W-:Y:S01]  /*14130*/  STG.E.U16 desc[UR12][R24.64], R214 ;  /* 0x000000d618007986 */ /* 0x0001e2000c10150c */
[-C--:B------:R-:W-:Y:S01]  /*14140*/  LEA.HI.X.SX32 R21, R196, R117.reuse, 0x1, P0 ;  /* 0x00000075c4157211 */ /* 0x080fe200000f0eff */
[----:B------:R-:W-:Y:S01]  /*14150*/  IMAD R133, R3, 0x48, RZ ;  /* 0x0000004803857824 */ /* 0x000fe200078e02ff */
[----:B------:R-:W-:Y:S01]  /*14160*/  LEA.HI.X.SX32 R23, R235, R117, 0x1, P1 ;  /* 0x00000075eb177211 */ /* 0x000fe200008f0eff */
[----:B------:R-:W-:Y:S01]  /*14170*/  IMAD R137, R3, 0x4a, RZ ;  /* 0x0000004a03897824 */ /* 0x000fe200078e02ff */
[----:B------:R-:W-:Y:S01]  /*14180*/  PRMT R151, R217, 0x7632, R151 ;  /* 0x00007632d9977816 */ /* 0x000fe20000000097 */
[----:B------:R1:W-:Y:S01]  /*14190*/  STG.E.U16 desc[UR12][R20.64], R141 ;  /* 0x0000008d14007986 */ /* 0x0003e2000c10150c */
[----:B0-----:R-:W-:-:S03]  /*141a0*/  IADD3 R24, P2, PT, R149, R116, RZ ;  /* 0x0000007495187210 */ /* 0x001fc60007f5e0ff */
[----:B------:R0:W-:Y:S01]  /*141b0*/  STG.E.U16 desc[UR12][R22.64], R217 ;  /* 0x000000d916007986 */ /* 0x0001e2000c10150c */
[-C--:B------:R-:W-:Y:S02]  /*141c0*/  LEA.HI.X.SX32 R25, R204, R117.reuse, 0x1, P2 ;  /* 0x00000075cc197211 */ /* 0x080fe400010f0eff */
[-C--:B-1----:R-:W-:Y:S02]  /*141d0*/  IADD3 R20, P0, PT, R133, R116.reuse, RZ ;  /* 0x0000007485147210 */ /* 0x082fe40007f1e0ff */
[----:B------:R-:W-:Y:S01]  /*141e0*/  PRMT R71, R171, 0x7632, R71 ;  /* 0x00007632ab477816 */ /* 0x000fe20000000047 */
[----:B------:R1:W-:Y:S01]  /*141f0*/  STG.E.U16 desc[UR12][R24.64], R151 ;  /* 0x0000009718007986 */ /* 0x0003e2000c10150c */
[----:B------:R-:W-:Y:S02]  /*14200*/  LEA.HI.X.SX32 R21, R233, R117, 0x1, P0 ;  /* 0x00000075e9157211 */ /* 0x000fe400000f0eff */
[----:B0-----:R-:W-:Y:S01]  /*14210*/  IADD3 R22, P1, PT, R137, R116, RZ ;  /* 0x0000007489167210 */ /* 0x001fe20007f3e0ff */
[----:B------:R-:W-:-:S03]  /*14220*/  IMAD R141, R3, 0x50, RZ ;  /* 0x00000050038d7824 */ /* 0x000fc600078e02ff */
[----:B------:R-:W-:Y:S01]  /*14230*/  LEA.HI.X.SX32 R23, R172, R117, 0x1, P1 ;  /* 0x00000075ac177211 */ /* 0x000fe200008f0eff */
[----:B------:R0:W-:Y:S01]  /*14240*/  STG.E.U16 desc[UR12][R20.64], R171 ;  /* 0x000000ab14007986 */ /* 0x0001e2000c10150c */
[----:B-1----:R-:W-:-:S03]  /*14250*/  IADD3 R24, P2, PT, R143, R116, RZ ;  /* 0x000000748f187210 */ /* 0x002fc60007f5e0ff */
[----:B------:R1:W-:Y:S01]  /*14260*/  STG.E.U16 desc[UR12][R22.64], R71 ;  /* 0x0000004716007986 */ /* 0x0003e2000c10150c */
[C---:B------:R-:W-:Y:S01]  /*14270*/  IMAD R172, R3.reuse, 0x27, RZ ;  /* 0x0000002703ac7824 */ /* 0x040fe200078e02ff */
[-C--:B------:R-:W-:Y:S01]  /*14280*/  LEA.HI.X.SX32 R25, R226, R117.reuse, 0x1, P2 ;  /* 0x00000075e2197211 */ /* 0x080fe200010f0eff */
[----:B------:R-:W-:Y:S01]  /*14290*/  IMAD R196, R3, 0x29, RZ ;  /* 0x0000002903c47824 */ /* 0x000fe200078e02ff */
[-C--:B0-----:R-:W-:Y:S01]  /*142a0*/  IADD3 R20, P0, PT, R69, R116.reuse, RZ ;  /* 0x0000007445147210 */ /* 0x081fe20007f1e0ff */
[----:B-1----:R-:W-:Y:S01]  /*142b0*/  IMAD R71, R3, 0x52, RZ ;  /* 0x0000005203477824 */ /* 0x002fe200078e02ff */
[----:B------:R-:W-:Y:S01]  /*142c0*/  IADD3 R22, P1, PT, R141, R116, RZ ;  /* 0x000000748d167210 */ /* 0x000fe20007f3e0ff */
[----:B------:R0:W-:Y:S01]  /*142d0*/  STG.E.U16 desc[UR12][R24.64], R119 ;  /* 0x0000007718007986 */ /* 0x0001e2000c10150c */
[-C--:B------:R-:W-:Y:S02]  /*142e0*/  LEA.HI.X.SX32 R21, R172, R117.reuse, 0x1, P0 ;  /* 0x00000075ac157211 */ /* 0x080fe400000f0eff */
[----:B------:R-:W-:-:S03]  /*142f0*/  LEA.HI.X.SX32 R23, R234, R117, 0x1, P1 ;  /* 0x00000075ea177211 */ /* 0x000fc600008f0eff */
[----:B------:R1:W-:Y:S01]  /*14300*/  STG.E.U16 desc[UR12][R20.64], R77 ;  /* 0x0000004d14007986 */ /* 0x0003e2000c10150c */
[----:B0-----:R-:W-:-:S03]  /*14310*/  IADD3 R24, P2, PT, R71, R116, RZ ;  /* 0x0000007447187210 */ /* 0x001fc60007f5e0ff */
[----:B------:R0:W-:Y:S01]  /*14320*/  STG.E.U16 desc[UR12][R22.64], R118 ;  /* 0x0000007616007986 */ /* 0x0001e2000c10150c */
[----:B------:R-:W-:Y:S01]  /*14330*/  LEA.HI.X.SX32 R25, R196, R117, 0x1, P2 ;  /* 0x00000075c4197211 */ /* 0x000fe200010f0eff */
[----:B-1----:R-:W-:Y:S01]  /*14340*/  IMAD R77, R3, 0x58, RZ ;  /* 0x00000058034d7824 */ /* 0x002fe200078e02ff */
[----:B------:R-:W-:-:S03]  /*14350*/  IADD3 R20, P0, PT, R75, R116, RZ ;  /* 0x000000744b147210 */ /* 0x000fc60007f1e0ff */
[----:B------:R1:W-:Y:S01]  /*14360*/  STG.E.U16 desc[UR12][R24.64], R79 ;  /* 0x0000004f18007986 */ /* 0x0003e2000c10150c */
[----:B0-----:R-:W-:Y:S01]  /*14370*/  IMAD R118, R3, 0x2b, RZ ;  /* 0x0000002b03767824 */ /* 0x001fe200078e02ff */
[-C--:B------:R-:W-:Y:S02]  /*14380*/  IADD3 R22, P1, PT, R73, R116.reuse, RZ ;  /* 0x0000007449167210 */ /* 0x080fe40007f3e0ff */
[-C--:B------:R-:W-:Y:S02]  /*14390*/  LEA.HI.X.SX32 R21, R211, R117.reuse, 0x1, P0 ;  /* 0x00000075d3157211 */ /* 0x080fe400000f0eff */
[-C--:B------:R-:W-:Y:S02]  /*143a0*/  LEA.HI.X.SX32 R23, R118, R117.reuse, 0x1, P1 ;  /* 0x0000007576177211 */ /* 0x080fe400008f0eff */
[----:B-1----:R-:W-:Y:S02]  /*143b0*/  IADD3 R24, P2, PT, R77, R116, RZ ;  /* 0x000000744d187210 */ /* 0x002fe40007f5e0ff */
[----:B------:R-:W-:Y:S01]  /*143c0*/  PRMT R79, R67, 0x7610, R79 ;  /* 0x00007610434f7816 */ /* 0x000fe2000000004f */
[----:B------:R-:W-:Y:S01]  /*143d0*/  IMAD R67, R3, 0x5a, RZ ;  /* 0x0000005a03437824 */ /* 0x000fe200078e02ff */
[----:B------:R-:W-:Y:S01]  /*143e0*/  LEA.HI.X.SX32 R25, R209, R117, 0x1, P2 ;  /* 0x00000075d1197211 */ /* 0x000fe200010f0eff */
[----:B------:R-:W-:-:S02]  /*143f0*/  IMAD R118, R3, 0x2d, RZ ;  /* 0x0000002d03767824 */ /* 0x000fc400078e02ff */
[----:B------:R0:W-:Y:S04]  /*14400*/  STG.E.U16 desc[UR12][R20.64], R79 ;  /* 0x0000004f14007986 */ /* 0x0001e8000c10150c */
[----:B------:R1:W-:Y:S04]  /*14410*/  STG.E.U16 desc[UR12][R22.64], R81 ;  /* 0x0000005116007986 */ /* 0x0003e8000c10150c */
[----:B------:R2:W-:Y:S01]  /*14420*/  STG.E.U16 desc[UR12][R24.64], R213 ;  /* 0x000000d518007986 */ /* 0x0005e2000c10150c */
[----:B0-----:R-:W-:Y:S01]  /*14430*/  IMAD R79, R3, 0x5c, RZ ;  /* 0x0000005c034f7824 */ /* 0x001fe200078e02ff */
[----:B------:R-:W-:Y:S01]  /*14440*/  IADD3 R20, P0, PT, R67, R116, RZ ;  /* 0x0000007443147210 */ /* 0x000fe20007f1e0ff */
[----:B-1----:R-:W-:-:S03]  /*14450*/  IMAD R81, R3, 0x5e, RZ ;  /* 0x0000005e03517824 */ /* 0x002fc600078e02ff */
[-C--:B------:R-:W-:Y:S01]  /*14460*/  LEA.HI.X.SX32 R21, R118, R117.reuse, 0x1, P0 ;  /* 0x0000007576157211 */ /* 0x080fe200000f0eff */
[----:B------:R-:W-:Y:S01]  /*14470*/  IMAD R118, R3, 0x2f, RZ ;  /* 0x0000002f03767824 */ /* 0x000fe200078e02ff */
[-C--:B------:R-:W-:Y:S02]  /*14480*/  IADD3 R22, P1, PT, R79, R116.reuse, RZ ;  /* 0x000000744f167210 */ /* 0x080fe40007f3e0ff */
[----:B--2---:R-:W-:Y:S02]  /*14490*/  PRMT R25, R213, 0x7632, R25 ;  /* 0x00007632d5197816 */ /* 0x004fe40000000019 */
[----:B------:R-:W-:Y:S02]  /*144a0*/  IADD3 R24, P0, PT, R81, R116, RZ ;  /* 0x0000007451187210 */ /* 0x000fe40007f1e0ff */
[-C--:B------:R-:W-:Y:S01]  /*144b0*/  LEA.HI.X.SX32 R23, R205, R117.reuse, 0x1, P1 ;  /* 0x00000075cd177211 */ /* 0x080fe200008f0eff */
[----:B------:R0:W-:Y:S04]  /*144c0*/  STG.E.U16 desc[UR12][R20.64], R25 ;  /* 0x0000001914007986 */ /* 0x0001e8000c10150c */
[----:B------:R1:W-:Y:S01]  /*144d0*/  STG.E.U16 desc[UR12][R22.64], R215 ;  /* 0x000000d716007986 */ /* 0x0003e2000c10150c */
[----:B0-----:R-:W-:-:S02]  /*144e0*/  LEA.HI.X.SX32 R25, R118, R117, 0x1, P0 ;  /* 0x0000007576197211 */ /* 0x001fc400000f0eff */
[----:B------:R-:W-:Y:S02]  /*144f0*/  PRMT R21, R215, 0x7632, R21 ;  /* 0x00007632d7157816 */ /* 0x000fe40000000015 */
[----:B------:R-:W-:-:S03]  /*14500*/  IADD3 R20, P0, PT, R83, R116, RZ ;  /* 0x0000007453147210 */ /* 0x000fc60007f1e0ff */
[----:B------:R0:W-:Y:S01]  /*14510*/  STG.E.U16 desc[UR12][R24.64], R21 ;  /* 0x0000001518007986 */ /* 0x0001e2000c10150c */
[----:B-1----:R-:W-:Y:S01]  /*14520*/  IMAD R22, R3, 0x31, RZ ;  /* 0x0000003103167824 */ /* 0x002fe200078e02ff */
[----:B------:R-:W-:Y:S01]  /*14530*/  PRMT R23, R219, 0x7632, R23 ;  /* 0x00007632db177816 */ /* 0x000fe20000000017 */
[----:B0-----:R-:W-:Y:S01]  /*14540*/  IMAD R25, R3, 0x62, RZ ;  /* 0x0000006203197824 */ /* 0x001fe200078e02ff */
[----:B------:R-:W-:Y:S02]  /*14550*/  F2FP.BF16.F32.PACK_AB R24, R5, R4 ;  /* 0x000000040518723e */ /* 0x000fe400000010ff */
[-C--:B------:R-:W-:Y:S02]  /*14560*/  LEA.HI.X.SX32 R21, R198, R117.reuse, 0x1, P0 ;  /* 0x00000075c6157211 */ /* 0x080fe400000f0eff */
[----:B------:R-:W-:Y:S01]  /*14570*/  IADD3 R4, P0, PT, R25, R116, RZ ;  /* 0x0000007419047210 */ /* 0x000fe20007f1e0ff */
[----:B------:R-:W-:Y:S02]  /*14580*/  IMAD R118, R3, 0x33, RZ ;  /* 0x0000003303767824 */ /* 0x000fe400078e02ff */
[----:B------:R0:W-:Y:S01]  /*14590*/  STG.E.U16 desc[UR12][R20.64], R219 ;  /* 0x000000db14007986 */ /* 0x0001e2000c10150c */
[----:B------:R-:W-:-:S02]  /*145a0*/  LEA.HI.X.SX32 R5, R22, R117, 0x1, P0 ;  /* 0x0000007516057211 */ /* 0x000fc400000f0eff */
[----:B------:R-:W-:Y:S02]  /*145b0*/  F2FP.BF16.F32.PACK_AB R218, R239, R247 ;  /* 0x000000f7efda723e */ /* 0x000fe400000010ff */
[-C--:B------:R-:W-:Y:S01]  /*145c0*/  IADD3 R22, P0, PT, R87, R116.reuse, RZ ;  /* 0x0000007457167210 */ /* 0x080fe20007f1e0ff */
[----:B------:R1:W-:Y:S01]  /*145d0*/  STG.E.U16 desc[UR12][R4.64], R23 ;  /* 0x0000001704007986 */ /* 0x0003e2000c10150c */
[----:B0-----:R-:W-:-:S04]  /*145e0*/  IADD3 R20, P1, PT, R85, R116, RZ ;  /* 0x0000007455147210 */ /* 0x001fc80007f3e0ff */
[-C--:B------:R-:W-:Y:S02]  /*145f0*/  LEA.HI.X.SX32 R21, R201, R117.reuse, 0x1, P1 ;  /* 0x00000075c9157211 */ /* 0x080fe400008f0eff */
[----:B-1----:R-:W-:Y:S02]  /*14600*/  LEA.HI.X.SX32 R23, R118, R117, 0x1, P0 ;  /* 0x0000007576177211 */ /* 0x002fe400000f0eff */
[----:B------:R-:W-:Y:S02]  /*14610*/  PRMT R5, R218, 0x7632, R5 ;  /* 0x00007632da057816 */ /* 0x000fe40000000005 */
[----:B------:R-:W-:Y:S01]  /*14620*/  IADD3 R4, P0, PT, R89, R116, RZ ;  /* 0x0000007459047210 */ /* 0x000fe20007f1e0ff */
[----:B------:R-:W-:Y:S04]  /*14630*/  STG.E.U16 desc[UR12][R20.64], R218 ;  /* 0x000000da14007986 */ /* 0x000fe8000c10150c */
[----:B------:R0:W-:Y:S01]  /*14640*/  STG.E.U16 desc[UR12][R22.64], R5 ;  /* 0x0000000516007986 */ /* 0x0001e2000c10150c */
[----:B------:R-:W-:Y:S01]  /*14650*/  IMAD R118, R3, 0x35, RZ ;  /* 0x0000003503767824 */ /* 0x000fe200078e02ff */
[----:B------:R-:W-:-:S02]  /*14660*/  F2FP.BF16.F32.PACK_AB R94, R95, R94 ;  /* 0x0000005e5f5e723e */ /* 0x000fc400000010ff */
[----:B0-----:R-:W-:Y:S02]  /*14670*/  LEA.HI.X.SX32 R5, R192, R117, 0x1, P0 ;  /* 0x00000075c0057211 */ /* 0x001fe400000f0eff */
[----:B------:R-:W-:-:S03]  /*14680*/  IADD3 R20, P1, PT, R91, R116, RZ ;  /* 0x000000745b147210 */ /* 0x000fc60007f3e0ff */
[----:B------:R0:W-:Y:S01]  /*14690*/  STG.E.U16 desc[UR12][R4.64], R220 ;  /* 0x000000dc04007986 */ /* 0x0001e2000c10150c */
[----:B------:R-:W-:Y:S01]  /*146a0*/  LEA.HI.X.SX32 R21, R118, R117, 0x1, P1 ;  /* 0x0000007576157211 */ /* 0x000fe200008f0eff */
[----:B------:R-:W-:Y:S01]  /*146b0*/  IMAD R95, R3, 0x6e, RZ ;  /* 0x0000006e035f7824 */ /* 0x000fe200078e02ff */
[----:B------:R-:W-:Y:S02]  /*146c0*/  PRMT R23, R220, 0x7632, R23 ;  /* 0x00007632dc177816 */ /* 0x000fe40000000017 */
[----:B------:R-:W-:Y:S02]  /*146d0*/  F2FP.BF16.F32.PACK_AB R221, R221, R231 ;  /* 0x000000e7dddd723e */ /* 0x000fe400000010ff */
[----:B------:R-:W-:Y:S02]  /*146e0*/  F2FP.BF16.F32.PACK_AB R96, R97, R96 ;  /* 0x000000606160723e */ /* 0x000fe400000010ff */
[----:B0-----:R-:W-:Y:S01]  /*146f0*/  IADD3 R4, P0, PT, R93, R116, RZ ;  /* 0x000000745d047210 */ /* 0x001fe20007f1e0ff */
[----:B------:R-:W-:-:S03]  /*14700*/  IMAD R97, R3, 0x70, RZ ;  /* 0x0000007003617824 */ /* 0x000fc600078e02ff */
[----:B------:R-:W-:Y:S01]  /*14710*/  LEA.HI.X.SX32 R5, R139, R117, 0x1, P0 ;  /* 0x000000758b057211 */ /* 0x000fe200000f0eff */
[----:B------:R0:W-:Y:S01]  /*14720*/  STG.E.U16 desc[UR12][R20.64], R23 ;  /* 0x0000001714007986 */ /* 0x0001e2000c10150c */
[----:B------:R-:W-:Y:S01]  /*14730*/  IMAD R22, R3, 0x37, RZ ;  /* 0x0000003703167824 */ /* 0x000fe200078e02ff */
[----:B------:R-:W-:Y:S01]  /*14740*/  F2FP.BF16.F32.PACK_AB R98, R99, R98 ;  /* 0x000000626362723e */ /* 0x000fe200000010ff */
[----:B------:R-:W-:Y:S01]  /*14750*/  IMAD R99, R3, 0x72, RZ ;  /* 0x0000007203637824 */ /* 0x000fe200078e02ff */
[----:B------:R1:W-:Y:S01]  /*14760*/  STG.E.U16 desc[UR12][R4.64], R221 ;  /* 0x000000dd04007986 */ /* 0x0003e2000c10150c */
[----:B------:R-:W-:Y:S01]  /*14770*/  F2FP.BF16.F32.PACK_AB R100, R101, R100 ;  /* 0x000000646564723e */ /* 0x000fe200000010ff */
[----:B------:R-:W-:Y:S01]  /*14780*/  IMAD R118, R3, 0x39, RZ ;  /* 0x0000003903767824 */ /* 0x000fe200078e02ff */
[-C--:B0-----:R-:W-:Y:S02]  /*14790*/  IADD3 R20, P0, PT, R95, R116.reuse, RZ ;  /* 0x000000745f147210 */ /* 0x081fe40007f1e0ff */
[----:B-1----:R-:W-:-:S02]  /*147a0*/  IADD3 R4, P1, PT, R97, R116, RZ ;  /* 0x0000007461047210 */ /* 0x002fc40007f3e0ff */
[-C--:B------:R-:W-:Y:S02]  /*147b0*/  LEA.HI.X.SX32 R21, R22, R117.reuse, 0x1, P0 ;  /* 0x0000007516157211 */ /* 0x080fe400000f0eff */
[----:B------:R-:W-:Y:S01]  /*147c0*/  PRMT R23, R221, 0x7632, R23 ;  /* 0x00007632dd177816 */ /* 0x000fe20000000017 */
[----:B------:R-:W-:Y:S01]  /*147d0*/  IMAD R101, R3, 0x74, RZ ;  /* 0x0000007403657824 */ /* 0x000fe200078e02ff */
[----:B------:R-:W-:Y:S02]  /*147e0*/  LEA.HI.X.SX32 R5, R184, R117, 0x1, P1 ;  /* 0x00000075b8057211 */ /* 0x000fe400008f0eff */
[----:B------:R-:W-:Y:S01]  /*147f0*/  IADD3 R22, P0, PT, R99, R116, RZ ;  /* 0x0000007463167210 */ /* 0x000fe20007f1e0ff */
[----:B------:R0:W-:Y:S04]  /*14800*/  STG.E.U16 desc[UR12][R20.64], R23 ;  /* 0x0000001714007986 */ /* 0x0001e8000c10150c */
[----:B------:R1:W-:Y:S01]  /*14810*/  STG.E.U16 desc[UR12][R4.64], R212 ;  /* 0x000000d404007986 */ /* 0x0003e2000c10150c */
[----:B------:R-:W-:Y:S01]  /*14820*/  F2FP.BF16.F32.PACK_AB R102, R103, R102 ;  /* 0x000000666766723e */ /* 0x000fe200000010ff */
[----:B------:R-:W-:Y:S01]  /*14830*/  IMAD R103, R3, 0x76, RZ ;  /* 0x0000007603677824 */ /* 0x000fe200078e02ff */
[----:B------:R-:W-:-:S02]  /*14840*/  F2FP.BF16.F32.PACK_AB R104, R105, R104 ;  /* 0x000000686968723e */ /* 0x000fc400000010ff */
[-C--:B0-----:R-:W-:Y:S02]  /*14850*/  LEA.HI.X.SX32 R23, R118, R117.reuse, 0x1, P0 ;  /* 0x0000007576177211 */ /* 0x081fe400000f0eff */
[----:B-1----:R-:W-:Y:S02]  /*14860*/  IADD3 R4, P0, PT, R101, R116, RZ ;  /* 0x0000007465047210 */ /* 0x002fe40007f1e0ff */
[----:B------:R-:W-:Y:S01]  /*14870*/  PRMT R21, R212, 0x7632, R21 ;  /* 0x00007632d4157816 */ /* 0x000fe20000000015 */
[----:B------:R-:W-:Y:S01]  /*14880*/  IMAD R105, R3, 0x78, RZ ;  /* 0x0000007803697824 */ /* 0x000fe200078e02ff */
[----:B------:R-:W-:Y:S02]  /*14890*/  LEA.HI.X.SX32 R5, R188, R117, 0x1, P0 ;  /* 0x00000075bc057211 */ /* 0x000fe400000f0eff */
[----:B------:R-:W-:Y:S02]  /*148a0*/  F2FP.BF16.F32.PACK_AB R112, R113, R112 ;  /* 0x000000707170723e */ /* 0x000fe400000010ff */
[----:B------:R-:W0:Y:S01]  /*148b0*/  LDC R113, c[0x0][0x3e8] ;  /* 0x0000fa00ff717b82 */ /* 0x000e220000000800 */
[----:B------:R1:W-:Y:S01]  /*148c0*/  STG.E.U16 desc[UR12][R22.64], R21 ;  /* 0x0000001516007986 */ /* 0x0003e2000c10150c */
[----:B------:R-:W-:Y:S01]  /*148d0*/  IMAD R118, R3, 0x3b, RZ ;  /* 0x0000003b03767824 */ /* 0x000fe200078e02ff */
[----:B------:R-:W-:-:S02]  /*148e0*/  IADD3 R20, P1, PT, R103, R116, RZ ;  /* 0x0000007467147210 */ /* 0x000fc40007f3e0ff */
[----:B------:R2:W-:Y:S01]  /*148f0*/  STG.E.U16 desc[UR12][R4.64], R210 ;  /* 0x000000d204007986 */ /* 0x0005e2000c10150c */
[----:B------:R-:W-:Y:S01]  /*14900*/  F2FP.BF16.F32.PACK_AB R108, R109, R108 ;  /* 0x0000006c6d6c723e */ /* 0x000fe200000010ff */
[----:B------:R-:W-:Y:S01]  /*14910*/  IMAD R109, R3, 0x7a, RZ ;  /* 0x0000007a036d7824 */ /* 0x000fe200078e02ff */
[----:B------:R-:W-:Y:S01]  /*14920*/  F2FP.BF16.F32.PACK_AB R106, R107, R106 ;  /* 0x0000006a6b6a723e */ /* 0x000fe200000010ff */
[----:B------:R-:W-:Y:S01]  /*14930*/  IMAD R107, R3, 0x7c, RZ ;  /* 0x0000007c036b7824 */ /* 0x000fe200078e02ff */
[-C--:B-1----:R-:W-:Y:S02]  /*14940*/  LEA.HI.X.SX32 R21, R118, R117.reuse, 0x1, P1 ;  /* 0x0000007576157211 */ /* 0x082fe400008f0eff */
[----:B--2---:R-:W-:Y:S02]  /*14950*/  IADD3 R4, P0, PT, R105, R116, RZ ;  /* 0x0000007469047210 */ /* 0x004fe40007f1e0ff */
[----:B------:R-:W-:Y:S02]  /*14960*/  PRMT R23, R210, 0x7632, R23 ;  /* 0x00007632d2177816 */ /* 0x000fe40000000017 */
[----:B------:R-:W-:Y:S01]  /*14970*/  LEA.HI.X.SX32 R5, R147, R117, 0x1, P0 ;  /* 0x0000007593057211 */ /* 0x000fe200000f0eff */
[----:B------:R-:W-:Y:S01]  /*14980*/  IMAD R22, R3, 0x3d, RZ ;  /* 0x0000003d03167824 */ /* 0x000fe200078e02ff */
[----:B------:R-:W-:Y:S01]  /*14990*/  F2FP.BF16.F32.PACK_AB R110, R111, R110 ;  /* 0x0000006e6f6e723e */ /* 0x000fe200000010ff */
[----:B------:R1:W-:Y:S01]  /*149a0*/  STG.E.U16 desc[UR12][R20.64], R23 ;  /* 0x0000001714007986 */ /* 0x0003e2000c10150c */
[----:B------:R-:W-:-:S03]  /*149b0*/  IMAD R111, R3, 0x7e, RZ ;  /* 0x0000007e036f7824 */ /* 0x000fc600078e02ff */
[----:B------:R2:W-:Y:S01]  /*149c0*/  STG.E.U16 desc[UR12][R4.64], R207 ;  /* 0x000000cf04007986 */ /* 0x0005e2000c10150c */
[----:B------:R-:W-:Y:S02]  /*149d0*/  LEA R118, R3, -R3, 0x6 ;  /* 0x8000000303767211 */ /* 0x000fe400078e30ff */
[-C--:B-1----:R-:W-:Y:S02]  /*149e0*/  IADD3 R20, P0, PT, R109, R116.reuse, RZ ;  /* 0x000000746d147210 */ /* 0x082fe40007f1e0ff */
[----:B--2---:R-:W-:Y:S02]  /*149f0*/  IADD3 R4, P1, PT, R107, R116, RZ ;  /* 0x000000746b047210 */ /* 0x004fe40007f3e0ff */
[-C--:B------:R-:W-:Y:S02]  /*14a00*/  LEA.HI.X.SX32 R21, R22, R117.reuse, 0x1, P0 ;  /* 0x0000007516157211 */ /* 0x080fe400000f0eff */
[----:B------:R-:W-:Y:S02]  /*14a10*/  PRMT R23, R207, 0x7632, R23 ;  /* 0x00007632cf177816 */ /* 0x000fe40000000017 */
[----:B------:R-:W-:-:S02]  /*14a20*/  LEA.HI.X.SX32 R5, R186, R117, 0x1, P1 ;  /* 0x00000075ba057211 */ /* 0x000fc400008f0eff */
[----:B------:R-:W-:Y:S01]  /*14a30*/  IADD3 R22, P0, PT, R111, R116, RZ ;  /* 0x000000746f167210 */ /* 0x000fe20007f1e0ff */
[----:B------:R1:W-:Y:S04]  /*14a40*/  STG.E.U16 desc[UR12][R20.64], R23 ;  /* 0x0000001714007986 */ /* 0x0003e8000c10150c */
[----:B------:R0:W-:Y:S01]  /*14a50*/  STG.E.U16 desc[UR12][R4.64], R203 ;  /* 0x000000cb04007986 */ /* 0x0001e2000c10150c */
[----:B------:R-:W-:Y:S02]  /*14a60*/  F2FP.BF16.F32.PACK_AB R228, R228, R237 ;  /* 0x000000ede4e4723e */ /* 0x000fe400000010ff */
[----:B------:R-:W-:Y:S02]  /*14a70*/  F2FP.BF16.F32.PACK_AB R114, R115, R114 ;  /* 0x000000727372723e */ /* 0x000fe400000010ff */
[----:B-1----:R-:W-:-:S02]  /*14a80*/  LEA.HI.X.SX32 R23, R118, R117, 0x1, P0 ;  /* 0x0000007576177211 */ /* 0x002fc400000f0eff */
[----:B------:R-:W-:Y:S02]  /*14a90*/  SHF.L.U32 R118, R3, 0x6, RZ ;  /* 0x0000000603767819 */ /* 0x000fe400000006ff */
[-C--:B0-----:R-:W-:Y:S01]  /*14aa0*/  LEA R4, P0, R113, R116.reuse, 0x7 ;  /* 0x0000007471047211 */ /* 0x081fe200078038ff */
[----:B------:R-:W-:Y:S01]  /*14ab0*/  IMAD R113, R3, 0x82, RZ ;  /* 0x0000008203717824 */ /* 0x000fe200078e02ff */
[----:B------:R-:W-:Y:S01]  /*14ac0*/  PRMT R21, R203, 0x7632, R21 ;  /* 0x00007632cb157816 */ /* 0x000fe20000000015 */
[C---:B------:R-:W-:Y:S01]  /*14ad0*/  IMAD R115, R3.reuse, 0x84, RZ ;  /* 0x0000008403737824 */ /* 0x040fe200078e02ff */
[----:B------:R-:W-:Y:S01]  /*14ae0*/  LEA.HI.X.SX32 R5, R118, R117, 0x1, P0 ;  /* 0x0000007576057211 */ /* 0x000fe200000f0eff */
[C---:B------:R-:W-:Y:S01]  /*14af0*/  IMAD R118, R3.reuse, 0x86, RZ ;  /* 0x0000008603767824 */ /* 0x040fe200078e02ff */
[----:B------:R-:W-:Y:S01]  /*14b00*/  LEA R172, R3, R3, 0x6 ;  /* 0x0000000303ac7211 */ /* 0x000fe200078e30ff */
[----:B------:R0:W-:Y:S01]  /*14b10*/  STG.E.U16 desc[UR12][R22.64], R21 ;  /* 0x0000001516007986 */ /* 0x0001e2000c10150c */
[----:B------:R-:W-:-:S03]  /*14b20*/  IADD3 R20, P0, PT, R113, R116, RZ ;  /* 0x0000007471147210 */ /* 0x000fc60007f1e0ff */
[----:B------:R1:W-:Y:S01]  /*14b30*/  STG.E.U16 desc[UR12][R4.64], R228 ;  /* 0x000000e404007986 */ /* 0x0003e2000c10150c */
[----:B------:R-:W-:Y:S01]  /*14b40*/  F2FP.BF16.F32.PACK_AB R206, R206, R208 ;  /* 0x000000d0cece723e */ /* 0x000fe200000010ff */
[----:B------:R-:W-:Y:S01]  /*14b50*/  IMAD R119, R3, 0x88, RZ ;  /* 0x0000008803777824 */ /* 0x000fe200078e02ff */
[-C--:B0-----:R-:W-:Y:S02]  /*14b60*/  LEA.HI.X.SX32 R21, R172, R117.reuse, 0x1, P0 ;  /* 0x00000075ac157211 */ /* 0x081fe400000f0eff */
[-C--:B-1----:R-:W-:Y:S01]  /*14b70*/  IADD3 R4, P1, PT, R115, R116.reuse, RZ ;  /* 0x0000007473047210 */ /* 0x082fe20007f3e0ff */
[----:B------:R-:W-:Y:S01]  /*14b80*/  IMAD R172, R3, 0x43, RZ ;  /* 0x0000004303ac7824 */ /* 0x000fe200078e02ff */
[----:B------:R-:W-:Y:S02]  /*14b90*/  PRMT R23, R228, 0x7632, R23 ;  /* 0x00007632e4177816 */ /* 0x000fe40000000017 */
        /* <DEDUP_REMOVED lines=8> */
[-C--:B-1----:R-:W-:Y:S02]  /*14c20*/  IADD3 R4, P0, PT, R119, R116.reuse, RZ ;  /* 0x0000007477047210 */ /* 0x082fe40007f1e0ff */
[----:B------:R-:W-:Y:S01]  /*14c30*/  PRMT R21, R206, 0x7632, R21 ;  /* 0x00007632ce157816 */ /* 0x000fe20000000015 */
[----:B------:R-:W-:Y:S01]  /*14c40*/  IMAD R123, R3, 0x8c, RZ ;  /* 0x0000008c037b7824 */ /* 0x000fe200078e02ff */
[-C--:B------:R-:W-:Y:S01]  /*14c50*/  LEA.HI.X.SX32 R5, R145, R117.reuse, 0x1, P0 ;  /* 0x0000007591057211 */ /* 0x080fe200000f0eff */
[----:B------:R-:W-:Y:S01]  /*14c60*/  IMAD R172, R3, 0x45, RZ ;  /* 0x0000004503ac7824 */ /* 0x000fe200078e02ff */
[----:B------:R-:W-:Y:S01]  /*14c70*/  IADD3 R20, P1, PT, R121, R116, RZ ;  /* 0x0000007479147210 */ /* 0x000fe20007f3e0ff */
[----:B------:R0:W-:Y:S04]  /*14c80*/  STG.E.U16 desc[UR12][R22.64], R21 ;  /* 0x0000001516007986 */ /* 0x0001e8000c10150c */
[----:B------:R1:W-:Y:S01]  /*14c90*/  STG.E.U16 desc[UR12][R4.64], R202 ;  /* 0x000000ca04007986 */ /* 0x0003e2000c10150c */
[----:B------:R-:W-:Y:S01]  /*14ca0*/  F2FP.BF16.F32.PACK_AB R124, R125, R124 ;  /* 0x0000007c7d7c723e */ /* 0x000fe200000010ff */
[----:B------:R-:W-:Y:S01]  /*14cb0*/  IMAD R125, R3, 0x8e, RZ ;  /* 0x0000008e037d7824 */ /* 0x000fe200078e02ff */
[----:B------:R-:W-:Y:S01]  /*14cc0*/  F2FP.BF16.F32.PACK_AB R126, R127, R126 ;  /* 0x0000007e7f7e723e */ /* 0x000fe200000010ff */
[----:B------:R-:W-:Y:S01]  /*14cd0*/  IMAD R127, R3, 0x90, RZ ;  /* 0x00000090037f7824 */ /* 0x000fe200078e02ff */
[----:B0-----:R-:W-:-:S02]  /*14ce0*/  LEA.HI.X.SX32 R21, R172, R117, 0x1, P1 ;  /* 0x00000075ac157211 */ /* 0x001fc400008f0eff */
[----:B-1----:R-:W-:Y:S02]  /*14cf0*/  IADD3 R4, P0, PT, R123, R116, RZ ;  /* 0x000000747b047210 */ /* 0x002fe40007f1e0ff */
[----:B------:R-:W-:Y:S02]  /*14d00*/  PRMT R23, R202, 0x7632, R23 ;  /* 0x00007632ca177816 */ /* 0x000fe40000000017 */
[----:B------:R-:W-:Y:S01]  /*14d10*/  LEA.HI.X.SX32 R5, R149, R117, 0x1, P0 ;  /* 0x0000007595057211 */ /* 0x000fe200000f0eff */
[----:B------:R-:W-:Y:S01]  /*14d20*/  IMAD R22, R3, 0x47, RZ ;  /* 0x0000004703167824 */ /* 0x000fe200078e02ff */
[----:B------:R-:W-:Y:S01]  /*14d30*/  F2FP.BF16.F32.PACK_AB R128, R129, R128 ;  /* 0x000000808180723e */ /* 0x000fe200000010ff */
[----:B------:R0:W-:Y:S01]  /*14d40*/  STG.E.U16 desc[UR12][R20.64], R23 ;  /* 0x0000001714007986 */ /* 0x0001e2000c10150c */
[----:B------:R-:W-:-:S03]  /*14d50*/  IMAD R129, R3, 0x92, RZ ;  /* 0x0000009203817824 */ /* 0x000fc600078e02ff */
[----:B------:R1:W-:Y:S01]  /*14d60*/  STG.E.U16 desc[UR12][R4.64], R199 ;  /* 0x000000c704007986 */ /* 0x0003e2000c10150c */
[----:B------:R-:W-:Y:S01]  /*14d70*/  F2FP.BF16.F32.PACK_AB R130, R131, R130 ;  /* 0x000000828382723e */ /* 0x000fe200000010ff */
[----:B------:R-:W-:Y:S01]  /*14d80*/  IMAD R172, R3, 0x49, RZ ;  /* 0x0000004903ac7824 */ /* 0x000fe200078e02ff */
[-C--:B0-----:R-:W-:Y:S02]  /*14d90*/  IADD3 R20, P0, PT, R125, R116.reuse, RZ ;  /* 0x000000747d147210 */ /* 0x081fe40007f1e0ff */
[----:B-1----:R-:W-:Y:S02]  /*14da0*/  IADD3 R4, P1, PT, R127, R116, RZ ;  /* 0x000000747f047210 */ /* 0x002fe40007f3e0ff */
[-C--:B------:R-:W-:Y:S02]  /*14db0*/  LEA.HI.X.SX32 R21, R22, R117.reuse, 0x1, P0 ;  /* 0x0000007516157211 */ /* 0x080fe400000f0eff */
[----:B------:R-:W-:Y:S01]  /*14dc0*/  PRMT R23, R199, 0x7632, R23 ;  /* 0x00007632c7177816 */ /* 0x000fe20000000017 */
[----:B------:R-:W-:Y:S01]  /*14dd0*/  IMAD R131, R3, 0x94, RZ ;  /* 0x0000009403837824 */ /* 0x000fe200078e02ff */
[----:B------:R-:W-:-:S02]  /*14de0*/  LEA.HI.X.SX32 R5, R133, R117, 0x1, P1 ;  /* 0x0000007585057211 */ /* 0x000fc400008f0eff */
[-C--:B------:R-:W-:Y:S01]  /*14df0*/  IADD3 R22, P0, PT, R129, R116.reuse, RZ ;  /* 0x0000007481167210 */ /* 0x080fe20007f1e0ff */
[----:B------:R0:W-:Y:S04]  /*14e00*/  STG.E.U16 desc[UR12][R20.64], R23 ;  /* 0x0000001714007986 */ /* 0x0001e8000c10150c */
[----:B------:R1:W-:Y:S01]  /*14e10*/  STG.E.U16 desc[UR12][R4.64], R195 ;  /* 0x000000c304007986 */ /* 0x0003e2000c10150c */
[----:B------:R-:W-:Y:S01]  /*14e20*/  IMAD R133, R3, 0x96, RZ ;  /* 0x0000009603857824 */ /* 0x000fe200078e02ff */
[-C--:B0-----:R-:W-:Y:S02]  /*14e30*/  LEA.HI.X.SX32 R23, R172, R117.reuse, 0x1, P0 ;  /* 0x00000075ac177211 */ /* 0x081fe400000f0eff */
[-C--:B-1----:R-:W-:Y:S02]  /*14e40*/  IADD3 R4, P0, PT, R131, R116.reuse, RZ ;  /* 0x0000007483047210 */ /* 0x082fe40007f1e0ff */
[----:B------:R-:W-:Y:S01]  /*14e50*/  PRMT R21, R195, 0x7632, R21 ;  /* 0x00007632c3157816 */ /* 0x000fe20000000015 */
[----:B------:R-:W-:Y:S01]  /*14e60*/  IMAD R135, R3, 0x98, RZ ;  /* 0x0000009803877824 */ /* 0x000fe200078e02ff */
[----:B------:R-:W-:Y:S01]  /*14e70*/  LEA.HI.X.SX32 R5, R137, R117, 0x1, P0 ;  /* 0x0000007589057211 */ /* 0x000fe200000f0eff */
[----:B------:R-:W-:Y:S01]  /*14e80*/  IMAD R172, R3, 0x4b, RZ ;  /* 0x0000004b03ac7824 */ /* 0x000fe200078e02ff */
[----:B------:R-:W-:Y:S01]  /*14e90*/  IADD3 R20, P1, PT, R133, R116, RZ ;  /* 0x0000007485147210 */ /* 0x000fe20007f3e0ff */
[----:B------:R0:W-:Y:S04]  /*14ea0*/  STG.E.U16 desc[UR12][R22.64], R21 ;  /* 0x0000001516007986 */ /* 0x0001e8000c10150c */
[----:B------:R1:W-:Y:S01]  /*14eb0*/  STG.E.U16 desc[UR12][R4.64], R190 ;  /* 0x000000be04007986 */ /* 0x0003e2000c10150c */
[----:B------:R-:W-:Y:S01]  /*14ec0*/  F2FP.BF16.F32.PACK_AB R152, R153, R152 ;  /* 0x000000989998723e */ /* 0x000fe200000010ff */
[----:B------:R-:W-:-:S02]  /*14ed0*/  IMAD R137, R3, 0x9a, RZ ;  /* 0x0000009a03897824 */ /* 0x000fc400078e02ff */
[----:B------:R-:W-:Y:S01]  /*14ee0*/  IMAD R153, R3, 0x9c, RZ ;  /* 0x0000009c03997824 */ /* 0x000fe200078e02ff */
[-C--:B0-----:R-:W-:Y:S02]  /*14ef0*/  LEA.HI.X.SX32 R21, R172, R117.reuse, 0x1, P1 ;  /* 0x00000075ac157211 */ /* 0x081fe400008f0eff */
[----:B-1----:R-:W-:Y:S02]  /*14f00*/  IADD3 R4, P0, PT, R135, R116, RZ ;  /* 0x0000007487047210 */ /* 0x002fe40007f1e0ff */
[----:B------:R-:W-:Y:S02]  /*14f10*/  PRMT R23, R190, 0x7632, R23 ;  /* 0x00007632be177816 */ /* 0x000fe40000000017 */
[----:B------:R-:W-:Y:S01]  /*14f20*/  LEA.HI.X.SX32 R5, R143, R117, 0x1, P0 ;  /* 0x000000758f057211 */ /* 0x000fe200000f0eff */
[C---:B------:R-:W-:Y:S02]  /*14f30*/  IMAD R22, R3.reuse, 0x4d, RZ ;  /* 0x0000004d03167824 */ /* 0x040fe400078e02ff */
[----:B------:R0:W-:Y:S01]  /*14f40*/  STG.E.U16 desc[UR12][R20.64], R23 ;  /* 0x0000001714007986 */ /* 0x0001e2000c10150c */
[----:B------:R-:W-:-:S03]  /*14f50*/  IMAD R139, R3, 0x9e, RZ ;  /* 0x0000009e038b7824 */ /* 0x000fc600078e02ff */
[----:B------:R1:W-:Y:S01]  /*14f60*/  STG.E.U16 desc[UR12][R4.64], R194 ;  /* 0x000000c204007986 */ /* 0x0003e2000c10150c */
[----:B------:R-:W-:Y:S01]  /*14f70*/  IMAD R172, R3, 0x4f, RZ ;  /* 0x0000004f03ac7824 */ /* 0x000fe200078e02ff */
[-C--:B0-----:R-:W-:Y:S02]  /*14f80*/  IADD3 R20, P0, PT, R137, R116.reuse, RZ ;  /* 0x0000007489147210 */ /* 0x081fe40007f1e0ff */
[-C--:B-1----:R-:W-:Y:S02]  /*14f90*/  IADD3 R4, P1, PT, R153, R116.reuse, RZ ;  /* 0x0000007499047210 */ /* 0x082fe40007f3e0ff */
[-C--:B------:R-:W-:Y:S02]  /*14fa0*/  LEA.HI.X.SX32 R21, R22, R117.reuse, 0x1, P0 ;  /* 0x0000007516157211 */ /* 0x080fe400000f0eff */
[----:B------:R-:W-:Y:S02]  /*14fb0*/  PRMT R23, R194, 0x7632, R23 ;  /* 0x00007632c2177816 */ /* 0x000fe40000000017 */
[----:B------:R-:W-:Y:S01]  /*14fc0*/  LEA.HI.X.SX32 R5, R69, R117, 0x1, P1 ;  /* 0x0000007545057211 */ /* 0x000fe200008f0eff */
[----:B------:R-:W-:Y:S01]  /*14fd0*/  IMAD R69, R3, 0xa0, RZ ;  /* 0x000000a003457824 */ /* 0x000fe200078e02ff */
        /* <DEDUP_REMOVED lines=8> */
[----:B------:R-:W-:Y:S02]  /*15060*/  PRMT R21, R193, 0x7632, R21 ;  /* 0x00007632c1157816 */ /* 0x000fe40000000015 */
[----:B------:R-:W-:Y:S01]  /*15070*/  LEA.HI.X.SX32 R5, R141, R117, 0x1, P0 ;  /* 0x000000758d057211 */ /* 0x000fe200000f0eff */
[----:B------:R-:W-:Y:S01]  /*15080*/  IMAD R141, R3, 0xa4, RZ ;  /* 0x000000a4038d7824 */ /* 0x000fe200078e02ff */
[----:B------:R-:W-:Y:S01]  /*15090*/  IADD3 R20, P1, PT, R163, R116, RZ ;  /* 0x00000074a3147210 */ /* 0x000fe20007f3e0ff */
[----:B------:R0:W-:Y:S01]  /*150a0*/  STG.E.U16 desc[UR12][R22.64], R21 ;  /* 0x0000001516007986 */ /* 0x0001e2000c10150c */
[----:B------:R-:W-:-:S03]  /*150b0*/  IMAD R172, R3, 0x51, RZ ;  /* 0x0000005103ac7824 */ /* 0x000fc600078e02ff */
[----:B------:R1:W-:Y:S01]  /*150c0*/  STG.E.U16 desc[UR12][R4.64], R189 ;  /* 0x000000bd04007986 */ /* 0x0003e2000c10150c */
[----:B------:R-:W-:Y:S01]  /*150d0*/  F2FP.BF16.F32.PACK_AB R160, R161, R160 ;  /* 0x000000a0a1a0723e */ /* 0x000fe200000010ff */
[C---:B------:R-:W-:Y:S02]  /*150e0*/  IMAD R143, R3.reuse, 0xa6, RZ ;  /* 0x000000a6038f7824 */ /* 0x040fe400078e02ff */
[----:B------:R-:W-:Y:S01]  /*150f0*/  IMAD R161, R3, 0xa8, RZ ;  /* 0x000000a803a17824 */ /* 0x000fe200078e02ff */
[-C--:B0-----:R-:W-:Y:S02]  /*15100*/  LEA.HI.X.SX32 R21, R172, R117.reuse, 0x1, P1 ;  /* 0x00000075ac157211 */ /* 0x081fe400008f0eff */
[----:B-1----:R-:W-:Y:S02]  /*15110*/  IADD3 R4, P0, PT, R141, R116, RZ ;  /* 0x000000748d047210 */ /* 0x002fe40007f1e0ff */
[----:B------:R-:W-:Y:S02]  /*15120*/  PRMT R23, R189, 0x7632, R23 ;  /* 0x00007632bd177816 */ /* 0x000fe40000000017 */
[----:B------:R-:W-:Y:S01]  /*15130*/  LEA.HI.X.SX32 R5, R71, R117, 0x1, P0 ;  /* 0x0000007547057211 */ /* 0x000fe200000f0eff */
[----:B------:R-:W-:-:S02]  /*15140*/  IMAD R22, R3, 0x53, RZ ;  /* 0x0000005303167824 */ /* 0x000fc400078e02ff */
        /* <DEDUP_REMOVED lines=11> */
[----:B------:R0:W-:Y:S01]  /*15200*/  STG.E.U16 desc[UR12][R20.64], R23 ;  /* 0x0000001714007986 */ /* 0x0001e2000c10150c */
[----:B------:R-:W-:-:S03]  /*15210*/  IMAD R145, R3, 0xae, RZ ;  /* 0x000000ae03917824 */ /* 0x000fc600078e02ff */
[----:B------:R1:W-:Y:S01]  /*15220*/  STG.E.U16 desc[UR12][R4.64], R185 ;  /* 0x000000b904007986 */ /* 0x0003e2000c10150c */
[-C--:B0-----:R-:W-:Y:S01]  /*15230*/  LEA.HI.X.SX32 R23, R172, R117.reuse, 0x1, P0 ;  /* 0x00000075ac177211 */ /* 0x081fe200000f0eff */
[----:B------:R-:W-:Y:S01]  /*15240*/  IMAD R172, R3, 0x57, RZ ;  /* 0x0000005703ac7824 */ /* 0x000fe200078e02ff */
[----:B------:R-:W-:Y:S02]  /*15250*/  PRMT R21, R185, 0x7632, R21 ;  /* 0x00007632b9157816 */ /* 0x000fe40000000015 */
[-C--:B-1----:R-:W-:Y:S02]  /*15260*/  IADD3 R4, P0, PT, R75, R116.reuse, RZ ;  /* 0x000000744b047210 */ /* 0x082fe40007f1e0ff */
[----:B------:R-:W-:Y:S02]  /*15270*/  IADD3 R20, P1, PT, R145, R116, RZ ;  /* 0x0000007491147210 */ /* 0x000fe40007f3e0ff */
[-C--:B------:R-:W-:Y:S01]  /*15280*/  LEA.HI.X.SX32 R5, R73, R117.reuse, 0x1, P0 ;  /* 0x0000007549057211 */ /* 0x080fe200000f0eff */
[C---:B------:R-:W-:Y:S01]  /*15290*/  IMAD R73, R3.reuse, 0xb0, RZ ;  /* 0x000000b003497824 */ /* 0x040fe200078e02ff */
[----:B------:R0:W-:Y:S04]  /*152a0*/  STG.E.U16 desc[UR12][R22.64], R21 ;  /* 0x0000001516007986 */ /* 0x0001e8000c10150c */
[----:B------:R1:W-:Y:S01]  /*152b0*/  STG.E.U16 desc[UR12][R4.64], R183 ;  /* 0x000000b704007986 */ /* 0x0003e2000c10150c */
[----:B------:R-:W-:Y:S01]  /*152c0*/  IMAD R147, R3, 0xb2, RZ ;  /* 0x000000b203937824 */ /* 0x000fe200078e02ff */
[----:B0-----:R-:W-:-:S02]  /*152d0*/  LEA.HI.X.SX32 R21, R172, R117, 0x1, P1 ;  /* 0x00000075ac157211 */ /* 0x001fc400008f0eff */
[----:B------:R-:W-:Y:S02]  /*152e0*/  PRMT R23, R183, 0x7632, R23 ;  /* 0x00007632b7177816 */ /* 0x000fe40000000017 */
[----:B-1----:R-:W-:-:S03]  /*152f0*/  IADD3 R4, P0, PT, R73, R116, RZ ;  /* 0x0000007449047210 */ /* 0x002fc60007f1e0ff */
[----:B------:R0:W-:Y:S01]  /*15300*/  STG.E.U16 desc[UR12][R20.64], R23 ;  /* 0x0000001714007986 */ /* 0x0001e2000c10150c */
[----:B------:R-:W-:Y:S01]  /*15310*/  LEA.HI.X.SX32 R5, R77, R117, 0x1, P0 ;  /* 0x000000754d057211 */ /* 0x000fe200000f0eff */
[C---:B------:R-:W-:Y:S02]  /*15320*/  IMAD R77, R3.reuse, 0xb4, RZ ;  /* 0x000000b4034d7824 */ /* 0x040fe400078e02ff */
[C---:B------:R-:W-:Y:S02]  /*15330*/  IMAD R22, R3.reuse, 0x59, RZ ;  /* 0x0000005903167824 */ /* 0x040fe400078e02ff */
[----:B------:R-:W-:Y:S01]  /*15340*/  IMAD R149, R3, 0xb6, RZ ;  /* 0x000000b603957824 */ /* 0x000fe200078e02ff */
[----:B0-----:R-:W-:Y:S02]  /*15350*/  PRMT R21, R132, 0x7610, R21 ;  /* 0x0000761084157816 */ /* 0x001fe40000000015 */
[----:B------:R-:W-:-:S03]  /*15360*/  IADD3 R20, P0, PT, R147, R116, RZ ;  /* 0x0000007493147210 */ /* 0x000fc60007f1e0ff */
[----:B------:R0:W-:Y:S01]  /*15370*/  STG.E.U16 desc[UR12][R4.64], R21 ;  /* 0x0000001504007986 */ /* 0x0001e2000c10150c */
[----:B------:R-:W-:Y:S01]  /*15380*/  PRMT R23, R132, 0x7632, R23 ;  /* 0x0000763284177816 */ /* 0x000fe20000000017 */
[----:B------:R-:W-:Y:S01]  /*15390*/  IMAD R132, R3, 0x5b, RZ ;  /* 0x0000005b03847824 */ /* 0x000fe200078e02ff */
[----:B------:R-:W-:Y:S02]  /*153a0*/  PRMT R151, R134, 0x7610, R151 ;  /* 0x0000761086977816 */ /* 0x000fe40000000097 */
[-C--:B0-----:R-:W-:Y:S02]  /*153b0*/  IADD3 R4, P1, PT, R77, R116.reuse, RZ ;  /* 0x000000744d047210 */ /* 0x081fe40007f3e0ff */
[-C--:B------:R-:W-:Y:S02]  /*153c0*/  LEA.HI.X.SX32 R21, R22, R117.reuse, 0x1, P0 ;  /* 0x0000007516157211 */ /* 0x080fe400000f0eff */
[----:B------:R-:W-:Y:S02]  /*153d0*/  IADD3 R22, P0, PT, R149, R116, RZ ;  /* 0x0000007495167210 */ /* 0x000fe40007f1e0ff */
[-C--:B------:R-:W-:Y:S01]  /*153e0*/  LEA.HI.X.SX32 R5, R67, R117.reuse, 0x1, P1 ;  /* 0x0000007543057211 */ /* 0x080fe200008f0eff */
[C---:B------:R-:W-:Y:S01]  /*153f0*/  IMAD R67, R3.reuse, 0xb8, RZ ;  /* 0x000000b803437824 */ /* 0x040fe200078e02ff */
[----:B------:R0:W-:Y:S04]  /*15400*/  STG.E.U16 desc[UR12][R20.64], R23 ;  /* 0x0000001714007986 */ /* 0x0001e8000c10150c */
[----:B------:R1:W-:Y:S01]  /*15410*/  STG.E.U16 desc[UR12][R4.64], R151 ;  /* 0x0000009704007986 */ /* 0x0003e2000c10150c */
[----:B0-----:R-:W-:Y:S01]  /*15420*/  LEA.HI.X.SX32 R23, R132, R117, 0x1, P0 ;  /* 0x0000007584177211 */ /* 0x001fe200000f0eff */
[----:B------:R-:W-:Y:S01]  /*15430*/  IMAD R132, R3, 0xba, RZ ;  /* 0x000000ba03847824 */ /* 0x000fe200078e02ff */
[----:B------:R-:W-:-:S02]  /*15440*/  PRMT R21, R134, 0x7632, R21 ;  /* 0x0000763286157816 */ /* 0x000fc40000000015 */
[-C--:B-1----:R-:W-:Y:S01]  /*15450*/  IADD3 R4, P0, PT, R67, R116.reuse, RZ ;  /* 0x0000007443047210 */ /* 0x082fe20007f1e0ff */
[----:B------:R-:W-:Y:S01]  /*15460*/  IMAD R134, R3, 0x5d, RZ ;  /* 0x0000005d03867824 */ /* 0x000fe200078e02ff */
[----:B------:R-:W-:Y:S01]  /*15470*/  IADD3 R20, P1, PT, R132, R116, RZ ;  /* 0x0000007484147210 */ /* 0x000fe20007f3e0ff */
[----:B------:R0:W-:Y:S01]  /*15480*/  STG.E.U16 desc[UR12][R22.64], R21 ;  /* 0x0000001516007986 */ /* 0x0001e2000c10150c */
[----:B------:R-:W-:Y:S01]  /*15490*/  LEA.HI.X.SX32 R5, R79, R117, 0x1, P0 ;  /* 0x000000754f057211 */ /* 0x000fe200000f0eff */
[----:B------:R-:W-:Y:S01]  /*154a0*/  IMAD R79, R3, 0xbc, RZ ;  /* 0x000000bc034f7824 */ /* 0x000fe200078e02ff */
[----:B------:R-:W-:Y:S02]  /*154b0*/  F2FP.BF16.F32.PACK_AB R154, R155, R154 ;  /* 0x0000009a9b9a723e */ /* 0x000fe400000010ff */
[C---:B------:R-:W-:Y:S02]  /*154c0*/  PRMT R155, R136.reuse, 0x7632, R155 ;  /* 0x00007632889b7816 */ /* 0x040fe4000000009b */
[----:B0-----:R-:W-:-:S02]  /*154d0*/  PRMT R23, R136, 0x7610, R23 ;  /* 0x0000761088177816 */ /* 0x001fc40000000017 */
[----:B------:R-:W-:-:S03]  /*154e0*/  LEA.HI.X.SX32 R21, R134, R117, 0x1, P1 ;  /* 0x0000007586157211 */ /* 0x000fc600008f0eff */
[----:B------:R0:W-:Y:S01]  /*154f0*/  STG.E.U16 desc[UR12][R4.64], R23 ;  /* 0x0000001704007986 */ /* 0x0001e2000c10150c */
[----:B------:R-:W-:-:S03]  /*15500*/  IMAD R134, R3, 0xbe, RZ ;  /* 0x000000be03867824 */ /* 0x000fc600078e02ff */
[----:B------:R1:W-:Y:S01]  /*15510*/  STG.E.U16 desc[UR12][R20.64], R155 ;  /* 0x0000009b14007986 */ /* 0x0003e2000c10150c */
[----:B------:R-:W-:Y:S01]  /*15520*/  IMAD R22, R3, 0x5f, RZ ;  /* 0x0000005f03167824 */ /* 0x000fe200078e02ff */
[----:B0-----:R-:W-:-:S04]  /*15530*/  IADD3 R4, P0, PT, R79, R116, RZ ;  /* 0x000000744f047210 */ /* 0x001fc80007f1e0ff */
[----:B------:R-:W-:Y:S01]  /*15540*/  LEA.HI.X.SX32 R5, R81, R117, 0x1, P0 ;  /* 0x0000007551057211 */ /* 0x000fe200000f0eff */
[C---:B------:R-:W-:Y:S01]  /*15550*/  IMAD R81, R3.reuse, 0xc0, RZ ;  /* 0x000000c003517824 */ /* 0x040fe200078e02ff */
[----:B-1----:R-:W-:Y:S01]  /*15560*/  PRMT R21, R138, 0x7610, R21 ;  /* 0x000076108a157816 */ /* 0x002fe20000000015 */
[----:B------:R-:W-:Y:S01]  /*15570*/  IMAD R136, R3, 0xc2, RZ ;  /* 0x000000c203887824 */ /* 0x000fe200078e02ff */
        /* <DEDUP_REMOVED lines=19> */
[-C--:B------:R-:W-:Y:S01]  /*156b0*/  LEA.HI.X.SX32 R5, R25, R117.reuse, 0x1, P0 ;  /* 0x0000007519057211 */ /* 0x080fe200000f0eff */
[----:B------:R-:W-:Y:S01]  /*156c0*/  IMAD R25, R3, 0xc8, RZ ;  /* 0x000000c803197824 */ /* 0x000fe200078e02ff */
[C---:B------:R-:W-:Y:S02]  /*156d0*/  PRMT R155, R142.reuse, 0x7632, R155 ;  /* 0x000076328e9b7816 */ /* 0x040fe4000000009b */
[----:B0-----:R-:W-:Y:S02]  /*156e0*/  PRMT R23, R142, 0x7610, R23 ;  /* 0x000076108e177816 */ /* 0x001fe40000000017 */
        /* <DEDUP_REMOVED lines=37> */
[----:B0-----:R-:W-:-:S04]  /*15940*/  IADD3 R4, P0, PT, R89, R116, RZ ;  /* 0x0000007459047210 */ /* 0x001fc80007f1e0ff */
[----:B------:R-:W-:Y:S01]  /*15950*/  LEA.HI.X.SX32 R5, R91, R117, 0x1, P0 ;  /* 0x000000755b057211 */ /* 0x000fe200000f0eff */
[C---:B------:R-:W-:Y:S01]  /*15960*/  IMAD R91, R3.reuse, 0xd8, RZ ;  /* 0x000000d8035b7824 */ /* 0x040fe200078e02ff */
[----:B-1----:R-:W-:Y:S01]  /*15970*/  PRMT R21, R150, 0x7610, R21 ;  /* 0x0000761096157816 */ /* 0x002fe20000000015 */
[C---:B------:R-:W-:Y:S01]  /*15980*/  IMAD R22, R3.reuse, 0x6b, RZ ;  /* 0x0000006b03167824 */ /* 0x040fe200078e02ff */
[----:B------:R-:W-:Y:S01]  /*15990*/  IADD3 R20, P0, PT, R146, R116, RZ ;  /* 0x0000007492147210 */ /* 0x000fe20007f1e0ff */
[C---:B------:R-:W-:Y:S02]  /*159a0*/  IMAD R148, R3.reuse, 0xda, RZ ;  /* 0x000000da03947824 */ /* 0x040fe400078e02ff */
[----:B------:R0:W-:Y:S01]  /*159b0*/  STG.E.U16 desc[UR12][R4.64], R21 ;  /* 0x0000001504007986 */ /* 0x0001e2000c10150c */
[----:B------:R-:W-:Y:S01]  /*159c0*/  PRMT R23, R150, 0x7632, R23 ;  /* 0x0000763296177816 */ /* 0x000fe20000000017 */
[----:B------:R-:W-:Y:S01]  /*159d0*/  IMAD R150, R3, 0x6d, RZ ;  /* 0x0000006d03967824 */ /* 0x000fe200078e02ff */
[----:B------:R-:W-:-:S02]  /*159e0*/  PRMT R151, R152, 0x7610, R151 ;  /* 0x0000761098977816 */ /* 0x000fc40000000097 */
[-C--:B0-----:R-:W-:Y:S02]  /*159f0*/  IADD3 R4, P1, PT, R91, R116.reuse, RZ ;  /* 0x000000745b047210 */ /* 0x081fe40007f3e0ff */
[-C--:B------:R-:W-:Y:S02]  /*15a00*/  LEA.HI.X.SX32 R21, R22, R117.reuse, 0x1, P0 ;  /* 0x0000007516157211 */ /* 0x080fe400000f0eff */
[-C--:B------:R-:W-:Y:S01]  /*15a10*/  LEA.HI.X.SX32 R5, R93, R117.reuse, 0x1, P1 ;  /* 0x000000755d057211 */ /* 0x080fe200008f0eff */
[----:B------:R-:W-:Y:S01]  /*15a20*/  IMAD R93, R3, 0xdc, RZ ;  /* 0x000000dc035d7824 */ /* 0x000fe200078e02ff */
[----:B------:R-:W-:Y:S01]  /*15a30*/  IADD3 R22, P0, PT, R148, R116, RZ ;  /* 0x0000007494167210 */ /* 0x000fe20007f1e0ff */
[----:B------:R0:W-:Y:S04]  /*15a40*/  STG.E.U16 desc[UR12][R20.64], R23 ;  /* 0x0000001714007986 */ /* 0x0001e8000c10150c */
[----:B------:R1:W-:Y:S01]  /*15a50*/  STG.E.U16 desc[UR12][R4.64], R151 ;  /* 0x0000009704007986 */ /* 0x0003e2000c10150c */
[----:B0-----:R-:W-:-:S02]  /*15a60*/  LEA.HI.X.SX32 R23, R150, R117, 0x1, P0 ;  /* 0x0000007596177211 */ /* 0x001fc400000f0eff */
[-C--:B-1----:R-:W-:Y:S01]  /*15a70*/  IADD3 R4, P0, PT, R93, R116.reuse, RZ ;  /* 0x000000745d047210 */ /* 0x082fe20007f1e0ff */
[----:B------:R-:W-:Y:S01]  /*15a80*/  IMAD R150, R3, 0xde, RZ ;  /* 0x000000de03967824 */ /* 0x000fe200078e02ff */
[----:B------:R-:W-:Y:S02]  /*15a90*/  PRMT R21, R152, 0x7632, R21 ;  /* 0x0000763298157816 */ /* 0x000fe40000000015 */
[----:B------:R-:W-:Y:S01]  /*15aa0*/  LEA.HI.X.SX32 R5, R95, R117, 0x1, P0 ;  /* 0x000000755f057211 */ /* 0x000fe200000f0eff */
[C---:B------:R-:W-:Y:S01]  /*15ab0*/  IMAD R95, R3.reuse, 0xe0, RZ ;  /* 0x000000e0035f7824 */ /* 0x040fe200078e02ff */
[----:B------:R-:W-:Y:S01]  /*15ac0*/  IADD3 R20, P1, PT, R150, R116, RZ ;  /* 0x0000007496147210 */ /* 0x000fe20007f3e0ff */
[----:B------:R0:W-:Y:S01]  /*15ad0*/  STG.E.U16 desc[UR12][R22.64], R21 ;  /* 0x0000001516007986 */ /* 0x0001e2000c10150c */
[----:B------:R-:W-:-:S03]  /*15ae0*/  IMAD R152, R3, 0x6f, RZ ;  /* 0x0000006f03987824 */ /* 0x000fc600078e02ff */
[----:B------:R1:W-:Y:S01]  /*15af0*/  STG.E.U16 desc[UR12][R4.64], R154 ;  /* 0x0000009a04007986 */ /* 0x0003e2000c10150c */
[----:B------:R-:W-:Y:S01]  /*15b00*/  F2FP.BF16.F32.PACK_AB R156, R157, R156 ;  /* 0x0000009c9d9c723e */ /* 0x000fe200000010ff */
[----:B------:R-:W-:Y:S01]  /*15b10*/  IMAD R151, R3, 0xe2, RZ ;  /* 0x000000e203977824 */ /* 0x000fe200078e02ff */
[-C--:B0-----:R-:W-:Y:S02]  /*15b20*/  LEA.HI.X.SX32 R21, R152, R117.reuse, 0x1, P1 ;  /* 0x0000007598157211 */ /* 0x081fe400008f0eff */
[----:B-1----:R-:W-:Y:S02]  /*15b30*/  IADD3 R4, P0, PT, R95, R116, RZ ;  /* 0x000000745f047210 */ /* 0x002fe40007f1e0ff */
[----:B------:R-:W-:Y:S02]  /*15b40*/  PRMT R23, R154, 0x7632, R23 ;  /* 0x000076329a177816 */ /* 0x000fe40000000017 */
[----:B------:R-:W-:Y:S01]  /*15b50*/  LEA.HI.X.SX32 R5, R97, R117, 0x1, P0 ;  /* 0x0000007561057211 */ /* 0x000fe200000f0eff */
[----:B------:R-:W-:-:S02]  /*15b60*/  IMAD R97, R3, 0xe4, RZ ;  /* 0x000000e403617824 */ /* 0x000fc400078e02ff */
[----:B------:R0:W-:Y:S01]  /*15b70*/  STG.E.U16 desc[UR12][R20.64], R23 ;  /* 0x0000001714007986 */ /* 0x0001e2000c10150c */
[C---:B------:R-:W-:Y:S02]  /*15b80*/  IMAD R22, R3.reuse, 0x71, RZ ;  /* 0x0000007103167824 */ /* 0x040fe400078e02ff */
[----:B------:R-:W-:Y:S01]  /*15b90*/  IMAD R152, R3, 0xe6, RZ ;  /* 0x000000e603987824 */ /* 0x000fe200078e02ff */
[----:B------:R1:W-:Y:S01]  /*15ba0*/  STG.E.U16 desc[UR12][R4.64], R156 ;  /* 0x0000009c04007986 */ /* 0x0003e2000c10150c */
[----:B------:R-:W-:Y:S01]  /*15bb0*/  F2FP.BF16.F32.PACK_AB R158, R159, R158 ;  /* 0x0000009e9f9e723e */ /* 0x000fe200000010ff */
[----:B------:R-:W-:Y:S01]  /*15bc0*/  IMAD R154, R3, 0x73, RZ ;  /* 0x00000073039a7824 */ /* 0x000fe200078e02ff */
[-C--:B0-----:R-:W-:Y:S02]  /*15bd0*/  IADD3 R20, P0, PT, R151, R116.reuse, RZ ;  /* 0x0000007497147210 */ /* 0x081fe40007f1e0ff */
[----:B-1----:R-:W-:Y:S02]  /*15be0*/  IADD3 R4, P1, PT, R97, R116, RZ ;  /* 0x0000007461047210 */ /* 0x002fe40007f3e0ff */
[----:B------:R-:W-:-:S02]  /*15bf0*/  LEA.HI.X.SX32 R21, R22, R117, 0x1, P0 ;  /* 0x0000007516157211 */ /* 0x000fc400000f0eff */
[----:B------:R-:W-:Y:S02]  /*15c00*/  PRMT R23, R156, 0x7632, R23 ;  /* 0x000076329c177816 */ /* 0x000fe40000000017 */
[-C--:B------:R-:W-:Y:S01]  /*15c10*/  LEA.HI.X.SX32 R5, R99, R117.reuse, 0x1, P1 ;  /* 0x0000007563057211 */ /* 0x080fe200008f0eff */
[C---:B------:R-:W-:Y:S01]  /*15c20*/  IMAD R99, R3.reuse, 0xe8, RZ ;  /* 0x000000e803637824 */ /* 0x040fe200078e02ff */
[-C--:B------:R-:W-:Y:S01]  /*15c30*/  IADD3 R22, P0, PT, R152, R116.reuse, RZ ;  /* 0x0000007498167210 */ /* 0x080fe20007f1e0ff */
[----:B------:R0:W-:Y:S04]  /*15c40*/  STG.E.U16 desc[UR12][R20.64], R23 ;  /* 0x0000001714007986 */ /* 0x0001e8000c10150c */
[----:B------:R1:W-:Y:S01]  /*15c50*/  STG.E.U16 desc[UR12][R4.64], R158 ;  /* 0x0000009e04007986 */ /* 0x0003e2000c10150c */
[C---:B------:R-:W-:Y:S01]  /*15c60*/  IMAD R156, R3.reuse, 0x75, RZ ;  /* 0x00000075039c7824 */ /* 0x040fe200078e02ff */
[----:B0-----:R-:W-:Y:S01]  /*15c70*/  LEA.HI.X.SX32 R23, R154, R117, 0x1, P0 ;  /* 0x000000759a177211 */ /* 0x001fe200000f0eff */
[----:B------:R-:W-:Y:S01]  /*15c80*/  IMAD R154, R3, 0xea, RZ ;  /* 0x000000ea039a7824 */ /* 0x000fe200078e02ff */
[----:B-1----:R-:W-:-:S02]  /*15c90*/  IADD3 R4, P0, PT, R99, R116, RZ ;  /* 0x0000007463047210 */ /* 0x002fc40007f1e0ff */
[----:B------:R-:W-:Y:S02]  /*15ca0*/  PRMT R21, R158, 0x7632, R21 ;  /* 0x000076329e157816 */ /* 0x000fe40000000015 */
[----:B------:R-:W-:Y:S01]  /*15cb0*/  LEA.HI.X.SX32 R5, R101, R117, 0x1, P0 ;  /* 0x0000007565057211 */ /* 0x000fe200000f0eff */
[C---:B------:R-:W-:Y:S01]  /*15cc0*/  IMAD R101, R3.reuse, 0xec, RZ ;  /* 0x000000ec03657824 */ /* 0x040fe200078e02ff */
[----:B------:R-:W-:Y:S01]  /*15cd0*/  IADD3 R20, P1, PT, R154, R116, RZ ;  /* 0x000000749a147210 */ /* 0x000fe20007f3e0ff */
[----:B------:R0:W-:Y:S04]  /*15ce0*/  STG.E.U16 desc[UR12][R22.64], R21 ;  /* 0x0000001516007986 */ /* 0x0001e8000c10150c */
[----:B------:R1:W-:Y:S01]  /*15cf0*/  STG.E.U16 desc[UR12][R4.64], R160 ;  /* 0x000000a004007986 */ /* 0x0003e2000c10150c */
[----:B------:R-:W-:-:S02]  /*15d00*/  IMAD R155, R3, 0xf0, RZ ;  /* 0x000000f0039b7824 */ /* 0x000fc400078e02ff */
[C---:B------:R-:W-:Y:S01]  /*15d10*/  IMAD R158, R3.reuse, 0x77, RZ ;  /* 0x00000077039e7824 */ /* 0x040fe200078e02ff */
[----:B0-----:R-:W-:Y:S01]  /*15d20*/  LEA.HI.X.SX32 R21, R156, R117, 0x1, P1 ;  /* 0x000000759c157211 */ /* 0x001fe200008f0eff */
[----:B------:R-:W-:Y:S01]  /*15d30*/  IMAD R156, R3, 0xee, RZ ;  /* 0x000000ee039c7824 */ /* 0x000fe200078e02ff */
[----:B------:R-:W-:Y:S02]  /*15d40*/  PRMT R23, R160, 0x7632, R23 ;  /* 0x00007632a0177816 */ /* 0x000fe40000000017 */
[----:B-1----:R-:W-:-:S03]  /*15d50*/  IADD3 R4, P0, PT, R101, R116, RZ ;  /* 0x0000007465047210 */ /* 0x002fc60007f1e0ff */
[----:B------:R0:W-:Y:S01]  /*15d60*/  STG.E.U16 desc[UR12][R20.64], R23 ;  /* 0x0000001714007986 */ /* 0x0001e2000c10150c */
[----:B------:R-:W-:Y:S01]  /*15d70*/  LEA.HI.X.SX32 R5, R103, R117, 0x1, P0 ;  /* 0x0000007567057211 */ /* 0x000fe200000f0eff */
[----:B------:R-:W-:Y:S01]  /*15d80*/  IMAD R103, R3, 0xf2, RZ ;  /* 0x000000f203677824 */ /* 0x000fe200078e02ff */
[----:B------:R-:W-:-:S03]  /*15d90*/  IADD3 R22, P1, PT, R155, R116, RZ ;  /* 0x000000749b167210 */ /* 0x000fc60007f3e0ff */
[----:B------:R1:W-:Y:S01]  /*15da0*/  STG.E.U16 desc[UR12][R4.64], R162 ;  /* 0x000000a204007986 */ /* 0x0003e2000c10150c */
[----:B0-----:R-:W-:Y:S02]  /*15db0*/  IADD3 R20, P0, PT, R156, R116, RZ ;  /* 0x000000749c147210 */ /* 0x001fe40007f1e0ff */
[----:B------:R-:W-:Y:S02]  /*15dc0*/  F2FP.BF16.F32.PACK_AB R164, R165, R164 ;  /* 0x000000a4a5a4723e */ /* 0x000fe400000010ff */
[-C--:B------:R-:W-:Y:S01]  /*15dd0*/  LEA.HI.X.SX32 R21, R158, R117.reuse, 0x1, P0 ;  /* 0x000000759e157211 */ /* 0x080fe200000f0eff */
[C---:B------:R-:W-:Y:S01]  /*15de0*/  IMAD R158, R3.reuse, 0x79, RZ ;  /* 0x00000079039e7824 */ /* 0x040fe200078e02ff */
[----:B-1----:R-:W-:Y:S01]  /*15df0*/  PRMT R5, R162, 0x7632, R5 ;  /* 0x00007632a2057816 */ /* 0x002fe20000000005 */
[----:B------:R-:W-:Y:S01]  /*15e00*/  IMAD R157, R3, 0xf6, RZ ;  /* 0x000000f6039d7824 */ /* 0x000fe200078e02ff */
[----:B------:R-:W-:Y:S01]  /*15e10*/  LEA.HI.X.SX32 R23, R105, R117, 0x1, P1 ;  /* 0x0000007569177211 */ /* 0x000fe200008f0eff */
[----:B------:R-:W-:Y:S01]  /*15e20*/  IMAD R105, R3, 0xf4, RZ ;  /* 0x000000f403697824 */ /* 0x000fe200078e02ff */
[----:B------:R-:W-:Y:S01]  /*15e30*/  IADD3 R4, P0, PT, R103, R116, RZ ;  /* 0x0000007467047210 */ /* 0x000fe20007f1e0ff */
[----:B------:R0:W-:Y:S01]  /*15e40*/  STG.E.U16 desc[UR12][R20.64], R5 ;  /* 0x0000000514007986 */ /* 0x0001e2000c10150c */
[----:B------:R-:W-:Y:S01]  /*15e50*/  F2FP.BF16.F32.PACK_AB R166, R167, R166 ;  /* 0x000000a6a7a6723e */ /* 0x000fe200000010ff */
[----:B------:R-:W-:Y:S01]  /*15e60*/  IMAD R160, R3, 0x7b, RZ ;  /* 0x0000007b03a07824 */ /* 0x000fe200078e02ff */
[----:B------:R-:W1:Y:S01]  /*15e70*/  LDC R165, c[0x0][0x3e8] ;  /* 0x0000fa00ffa57b82 */ /* 0x000e620000000800 */
[----:B------:R2:W-:Y:S01]  /*15e80*/  STG.E.U16 desc[UR12][R22.64], R164 ;  /* 0x000000a416007986 */ /* 0x0005e2000c10150c */
[----:B------:R-:W-:-:S02]  /*15e90*/  PRMT R162, R166, 0x7610, R162 ;  /* 0x00007610a6a27816 */ /* 0x000fc400000000a2 */
[----:B0-----:R-:W-:Y:S02]  /*15ea0*/  LEA.HI.X.SX32 R5, R158, R117, 0x1, P0 ;  /* 0x000000759e057211 */ /* 0x001fe400000f0eff */
[----:B------:R-:W-:Y:S02]  /*15eb0*/  PRMT R21, R164, 0x7632, R21 ;  /* 0x00007632a4157816 */ /* 0x000fe40000000015 */
[-C--:B------:R-:W-:Y:S01]  /*15ec0*/  IADD3 R20, P0, PT, R105, R116.reuse, RZ ;  /* 0x0000007469147210 */ /* 0x080fe20007f1e0ff */
[----:B--2---:R-:W0:Y:S02]  /*15ed0*/  LDC R164, c[0x0][0x3e8] ;  /* 0x0000fa00ffa47b82 */ /* 0x004e240000000800 */
[----:B------:R2:W-:Y:S01]  /*15ee0*/  STG.E.U16 desc[UR12][R4.64], R21 ;  /* 0x0000001504007986 */ /* 0x0005e2000c10150c */
[----:B------:R-:W-:Y:S01]  /*15ef0*/  IADD3 R22, P1, PT, R157, R116, RZ ;  /* 0x000000749d167210 */ /* 0x000fe20007f3e0ff */
[----:B------:R-:W-:Y:S01]  /*15f00*/  IMAD R158, R3, 0xf8, RZ ;  /* 0x000000f8039e7824 */ /* 0x000fe200078e02ff */
[----:B------:R-:W-:-:S02]  /*15f10*/  PRMT R167, R166, 0x7632, R167 ;  /* 0x00007632a6a77816 */ /* 0x000fc400000000a7 */
[-C--:B------:R-:W-:Y:S01]  /*15f20*/  LEA.HI.X.SX32 R23, R160, R117.reuse, 0x1, P1 ;  /* 0x00000075a0177211 */ /* 0x080fe200008f0eff */
[----:B------:R-:W3:Y:S01]  /*15f30*/  LDC R166, c[0x0][0x3e8] ;  /* 0x0000fa00ffa67b82 */ /* 0x000ee20000000800 */
[----:B--2---:R-:W-:Y:S01]  /*15f40*/  LEA.HI.X.SX32 R21, R109, R117, 0x1, P0 ;  /* 0x000000756d157211 */ /* 0x004fe200000f0eff */
[----:B------:R-:W-:-:S04]  /*15f50*/  IMAD R109, R3, 0xfc, RZ ;  /* 0x000000fc036d7824 */ /* 0x000fc800078e02ff */
[----:B------:R2:W-:Y:S01]  /*15f60*/  STG.E.U16 desc[UR12][R20.64], R162 ;  /* 0x000000a214007986 */ /* 0x0005e2000c10150c */
[----:B------:R-:W-:Y:S02]  /*15f70*/  IADD3 R4, P2, PT, R158, R116, RZ ;  /* 0x000000749e047210 */ /* 0x000fe40007f5e0ff */
[----:B------:R-:W-:Y:S02]  /*15f80*/  F2FP.BF16.F32.PACK_AB R168, R169, R168 ;  /* 0x000000a8a9a8723e */ /* 0x000fe400000010ff */
[----:B------:R-:W-:Y:S02]  /*15f90*/  LEA.HI.X.SX32 R5, R107, R117, 0x1, P2 ;  /* 0x000000756b057211 */ /* 0x000fe400010f0eff */
[----:B--2---:R-:W-:-:S04]  /*15fa0*/  IADD3 R20, P1, PT, R109, R116, RZ ;  /* 0x000000746d147210 */ /* 0x004fc80007f3e0ff */
[----:B------:R-:W-:Y:S02]  /*15fb0*/  LEA.HI.X.SX32 R21, R111, R117, 0x1, P1 ;  /* 0x000000756f157211 */ /* 0x000fe400008f0eff */
[----:B------:R-:W2:Y:S01]  /*15fc0*/  LDC R111, c[0x0][0x3e8] ;  /* 0x0000fa00ff6f7b82 */ /* 0x000ea20000000800 */
[C---:B------:R-:W-:Y:S01]  /*15fd0*/  IMAD R107, R3.reuse, 0xfa, RZ ;  /* 0x000000fa036b7824 */ /* 0x040fe200078e02ff */
[----:B------:R4:W-:Y:S01]  /*15fe0*/  STG.E.U16 desc[UR12][R22.64], R167 ;  /* 0x000000a716007986 */ /* 0x0009e2000c10150c */
[C---:B------:R-:W-:Y:S01]  /*15ff0*/  IMAD R159, R3.reuse, 0xfe, RZ ;  /* 0x000000fe039f7824 */ /* 0x040fe200078e02ff */
[----:B------:R-:W-:Y:S01]  /*16000*/  PRMT R172, R168, 0x7632, R172 ;  /* 0x00007632a8ac7816 */ /* 0x000fe200000000ac */
[C---:B------:R-:W-:Y:S01]  /*16010*/  IMAD R160, R3.reuse, 0x7d, RZ ;  /* 0x0000007d03a07824 */ /* 0x040fe200078e02ff */
[----:B------:R1:W-:Y:S01]  /*16020*/  STG.E.U16 desc[UR12][R4.64], R168 ;  /* 0x000000a804007986 */ /* 0x0003e2000c10150c */
[----:B0-----:R-:W-:Y:S01]  /*16030*/  IMAD R169, R164, 0x102, RZ ;  /* 0x00000102a4a97824 */ /* 0x001fe200078e02ff */
[----:B------:R-:W-:Y:S01]  /*16040*/  LEA R162, R3, -R3, 0x7 ;  /* 0x8000000303a27211 */ /* 0x000fe200078e38ff */
[----:B------:R-:W0:Y:S08]  /*16050*/  LDC R164, c[0x0][0x3e8] ;  /* 0x0000fa00ffa47b82 */ /* 0x000e300000000800 */
[----:B----4-:R-:W4:Y:S01]  /*16060*/  LDC R167, c[0x0][0x3e8] ;  /* 0x0000fa00ffa77b82 */ /* 0x010f220000000800 */
[----:B-1----:R-:W-:-:S02]  /*16070*/  IADD3 R4, P0, PT, R107, R116, RZ ;  /* 0x000000746b047210 */ /* 0x002fc40007f1e0ff */
[----:B------:R-:W-:-:S05]  /*16080*/  IADD3 R22, P2, PT, R159, R116, RZ ;  /* 0x000000749f167210 */ /* 0x000fca0007f5e0ff */
[----:B------:R-:W1:Y:S01]  /*16090*/  LDC R168, c[0x0][0x3e8] ;  /* 0x0000fa00ffa87b82 */ /* 0x000e620000000800 */
[----:B------:R-:W-:Y:S02]  /*160a0*/  LEA.HI.X.SX32 R5, R160, R117, 0x1, P0 ;  /* 0x00000075a0057211 */ /* 0x000fe400000f0eff */
[----:B------:R-:W-:Y:S01]  /*160b0*/  F2FP.BF16.F32.PACK_AB R173, R174, R173 ;  /* 0x000000adaead723e */ /* 0x000fe200000010ff */
[----:B---3--:R-:W-:Y:S01]  /*160c0*/  IMAD R171, R166, 0x104, RZ ;  /* 0x00000104a6ab7824 */ /* 0x008fe200078e02ff */
[----:B------:R-:W-:Y:S01]  /*160d0*/  LEA.HI.X.SX32 R23, R162, R117, 0x1, P2 ;  /* 0x00000075a2177211 */ /* 0x000fe200010f0eff */
[----:B------:R3:W-:Y:S01]  /*160e0*/  STG.E.U16 desc[UR12][R4.64], R172 ;  /* 0x000000ac04007986 */ /* 0x0007e2000c10150c */
[----:B------:R-:W-:Y:S02]  /*160f0*/  PRMT R174, R170, 0x7632, R174 ;  /* 0x00007632aaae7816 */ /* 0x000fe400000000ae */
[C---:B------:R-:W-:Y:S01]  /*16100*/  SHF.L.U32 R160, R3.reuse, 0x7, RZ ;  /* 0x0000000703a07819 */ /* 0x040fe200000006ff */
[----:B------:R2:W-:Y:S01]  /*16110*/  STG.E.U16 desc[UR12][R20.64], R170 ;  /* 0x000000aa14007986 */ /* 0x0005e2000c10150c */
[----:B------:R-:W-:-:S02]  /*16120*/  LEA R162, R3, R3, 0x7 ;  /* 0x0000000303a27211 */ /* 0x000fc400078e38ff */
[----:B------:R-:W-:Y:S01]  /*16130*/  PRMT R166, R68, 0x7610, R166 ;  /* 0x0000761044a67816 */ /* 0x000fe200000000a6 */
[----:B------:R2:W-:Y:S01]  /*16140*/  STG.E.U16 desc[UR12][R22.64], R174 ;  /* 0x000000ae16007986 */ /* 0x0005e2000c10150c */
[-C--:B---3--:R-:W-:Y:S02]  /*16150*/  LEA R4, P0, R165, R116.reuse, 0x8 ;  /* 0x00000074a5047211 */ /* 0x088fe400078040ff */
[-C--:B--2---:R-:W-:Y:S02]  /*16160*/  IADD3 R20, P1, PT, R169, R116.reuse, RZ ;  /* 0x00000074a9147210 */ /* 0x084fe40007f3e0ff */
[-C--:B------:R-:W-:Y:S02]  /*16170*/  LEA.HI.X.SX32 R5, R160, R117.reuse, 0x1, P0 ;  /* 0x00000075a0057211 */ /* 0x080fe400000f0eff */
[----:B------:R-:W-:Y:S01]  /*16180*/  IADD3 R22, P2, PT, R171, R116, RZ ;  /* 0x00000074ab167210 */ /* 0x000fe20007f5e0ff */
[----:B------:R-:W-:Y:S01]  /*16190*/  IMAD R165, R111, 0x106, RZ ;  /* 0x000001066fa57824 */ /* 0x000fe200078e02ff */
[----:B------:R-:W-:-:S02]  /*161a0*/  LEA.HI.X.SX32 R21, R162, R117, 0x1, P1 ;  /* 0x00000075a2157211 */ /* 0x000fc400008f0eff */
[----:B------:R-:W-:Y:S01]  /*161b0*/  PRMT R169, R68, 0x7632, R169 ;  /* 0x0000763244a97816 */ /* 0x000fe200000000a9 */
[----:B------:R1:W-:Y:S01]  /*161c0*/  STG.E.U16 desc[UR12][R4.64], R166 ;  /* 0x000000a604007986 */ /* 0x0003e2000c10150c */
[----:B------:R-:W-:Y:S01]  /*161d0*/  LEA.HI.X.SX32 R23, R113, R117, 0x1, P2 ;  /* 0x0000007571177211 */ /* 0x000fe200010f0eff */
[----:B------:R-:W-:Y:S01]  /*161e0*/  IMAD R68, R3, 0x83, RZ ;  /* 0x0000008303447824 */ /* 0x000fe200078e02ff */
[----:B------:R-:W2:Y:S01]  /*161f0*/  LDC R113, c[0x0][0x3e8] ;  /* 0x0000fa00ff717b82 */ /* 0x000ea20000000800 */
[----:B------:R3:W-:Y:S01]  /*16200*/  STG.E.U16 desc[UR12][R20.64], R169 ;  /* 0x000000a914007986 */ /* 0x0007e2000c10150c */
[----:B----4-:R-:W-:-:S03]  /*16210*/  IMAD R167, R167, 0x108, RZ ;  /* 0x00000108a7a77824 */ /* 0x010fc600078e02ff */
[----:B------:R0:W-:Y:S03]  /*16220*/  STG.E.U16 desc[UR12][R22.64], R70 ;  /* 0x0000004616007986 */ /* 0x0001e6000c10150c */
[----:B------:R-:W4:Y:S01]  /*16230*/  LDC R111, c[0x0][0x3e8] ;  /* 0x0000fa00ff6f7b82 */ /* 0x000f220000000800 */
[----:B-1----:R-:W-:Y:S01]  /*16240*/  IMAD R5, R168, 0x10a, RZ ;  /* 0x0000010aa8057824 */ /* 0x002fe200078e02ff */
[-C--:B---3--:R-:W-:Y:S01]  /*16250*/  IADD3 R20, P0, PT, R165, R116.reuse, RZ ;  /* 0x00000074a5147210 */ /* 0x088fe20007f1e0ff */
[----:B------:R-:W-:Y:S01]  /*16260*/  IMAD R160, R3, 0x85, RZ ;  /* 0x0000008503a07824 */ /* 0x000fe200078e02ff */
[----:B------:R-:W-:-:S04]  /*16270*/  IADD3 R4, P1, PT, R167, R116, RZ ;  /* 0x00000074a7047210 */ /* 0x000fc80007f3e0ff */
[----:B------:R-:W1:Y:S01]  /*16280*/  LDC R162, c[0x0][0x3e8] ;  /* 0x0000fa00ffa27b82 */ /* 0x000e620000000800 */
[----:B------:R-:W-:Y:S01]  /*16290*/  LEA.HI.X.SX32 R21, R68, R117, 0x1, P0 ;  /* 0x0000007544157211 */ /* 0x000fe200000f0eff */
[----:B0-----:R-:W-:Y:S01]  /*162a0*/  IMAD R23, R164, 0x10c, RZ ;  /* 0x0000010ca4177824 */ /* 0x001fe200078e02ff */
[----:B------:R-:W-:Y:S02]  /*162b0*/  PRMT R68, R70, 0x7632, R68 ;  /* 0x0000763246447816 */ /* 0x000fe40000000044 */
[----:B------:R-:W-:-:S03]  /*162c0*/  IADD3 R22, P0, PT, R5, R116, RZ ;  /* 0x0000007405167210 */ /* 0x000fc60007f1e0ff */
[----:B------:R-:W0:Y:S01]  /*162d0*/  LDC R70, c[0x0][0x3e8] ;  /* 0x0000fa00ff467b82 */ /* 0x000e220000000800 */
[----:B------:R-:W-:Y:S01]  /*162e0*/  LEA.HI.X.SX32 R5, R115, R117, 0x1, P1 ;  /* 0x0000007573057211 */ /* 0x000fe200008f0eff */
[----:B------:R3:W-:Y:S01]  /*162f0*/  STG.E.U16 desc[UR12][R20.64], R68 ;  /* 0x0000004414007986 */ /* 0x0007e2000c10150c */
[----:B--2---:R-:W-:-:S05]  /*16300*/  IMAD R115, R113, 0x10e, RZ ;  /* 0x0000010e71737824 */ /* 0x004fca00078e02ff */
[----:B------:R-:W2:Y:S01]  /*16310*/  LDC R113, c[0x0][0x3e8] ;  /* 0x0000fa00ff717b82 */ /* 0x000ea20000000800 */
[----:B---3--:R-:W-:Y:S02]  /*16320*/  IADD3 R20, P1, PT, R23, R116, RZ ;  /* 0x0000007417147210 */ /* 0x008fe40007f3e0ff */
[----:B------:R-:W-:Y:S02]  /*16330*/  LEA.HI.X.SX32 R23, R160, R117, 0x1, P0 ;  /* 0x00000075a0177211 */ /* 0x000fe400000f0eff */
[C---:B------:R-:W-:Y:S02]  /*16340*/  PRMT R21, R72.reuse, 0x7610, R21 ;  /* 0x0000761048157816 */ /* 0x040fe40000000015 */
[----:B------:R-:W-:Y:S02]  /*16350*/  PRMT R160, R72, 0x7632, R160 ;  /* 0x0000763248a07816 */ /* 0x000fe400000000a0 */
[----:B------:R-:W3:Y:S01]  /*16360*/  LDC R72, c[0x0][0x3e8] ;  /* 0x0000fa00ff487b82 */ /* 0x000ee20000000800 */
[----:B------:R1:W-:Y:S01]  /*16370*/  STG.E.U16 desc[UR12][R4.64], R21 ;  /* 0x0000001504007986 */ /* 0x0003e2000c10150c */
[----:B----4-:R-:W-:-:S02]  /*16380*/  IMAD R165, R111, 0x110, RZ ;  /* 0x000001106fa57824 */ /* 0x010fc400078e02ff */
[----:B------:R-:W-:Y:S01]  /*16390*/  IMAD R68, R3, 0x87, RZ ;  /* 0x0000008703447824 */ /* 0x000fe200078e02ff */
[----:B------:R4:W-:Y:S03]  /*163a0*/  STG.E.U16 desc[UR12][R22.64], R160 ;  /* 0x000000a016007986 */ /* 0x0009e6000c10150c */
[----:B------:R-:W2:Y:S01]  /*163b0*/  LDC R111, c[0x0][0x3e8] ;  /* 0x0000fa00ff6f7b82 */ /* 0x000ea20000000800 */
[----:B-1----:R-:W-:Y:S01]  /*163c0*/  LEA.HI.X.SX32 R21, R118, R117, 0x1, P1 ;  /* 0x0000007576157211 */ /* 0x002fe200008f0eff */
[----:B------:R-:W-:Y:S01]  /*163d0*/  IMAD R5, R162, 0x112, RZ ;  /* 0x00000112a2057824 */ /* 0x000fe200078e02ff */
[----:B------:R-:W-:-:S03]  /*163e0*/  IADD3 R4, P1, PT, R165, R116, RZ ;  /* 0x00000074a5047210 */ /* 0x000fc60007f3e0ff */
[----:B------:R1:W-:Y:S01]  /*163f0*/  STG.E.U16 desc[UR12][R20.64], R74 ;  /* 0x0000004a14007986 */ /* 0x0003e2000c10150c */
[----:B----4-:R-:W-:Y:S02]  /*16400*/  PRMT R23, R74, 0x7632, R23 ;  /* 0x000076324a177816 */ /* 0x010fe40000000017 */
[-C--:B-1----:R-:W-:Y:S01]  /*16410*/  IADD3 R20, P0, PT, R115, R116.reuse, RZ ;  /* 0x0000007473147210 */ /* 0x082fe20007f1e0ff */
[----:B0-----:R-:W-:Y:S01]  /*16420*/  IMAD R115, R70, 0x114, RZ ;  /* 0x0000011446737824 */ /* 0x001fe200078e02ff */
[----:B------:R-:W0:Y:S02]  /*16430*/  LDC R74, c[0x0][0x3e8] ;  /* 0x0000fa00ff4a7b82 */ /* 0x000e240000000800 */
[----:B------:R-:W-:Y:S01]  /*16440*/  LEA.HI.X.SX32 R21, R68, R117, 0x1, P0 ;  /* 0x0000007544157211 */ /* 0x000fe200000f0eff */
[----:B------:R-:W-:Y:S01]  /*16450*/  IMAD R68, R3, 0x89, RZ ;  /* 0x0000008903447824 */ /* 0x000fe200078e02ff */
[----:B------:R-:W-:-:S04]  /*16460*/  IADD3 R22, P0, PT, R5, R116, RZ ;  /* 0x0000007405167210 */ /* 0x000fc80007f1e0ff */
[----:B------:R-:W1:Y:S01]  /*16470*/  LDC R70, c[0x0][0x3e8] ;  /* 0x0000fa00ff467b82 */ /* 0x000e620000000800 */
[-C--:B------:R-:W-:Y:S01]  /*16480*/  LEA.HI.X.SX32 R5, R119, R117.reuse, 0x1, P1 ;  /* 0x0000007577057211 */ /* 0x080fe200008f0eff */
[----:B---3--:R-:W-:Y:S01]  /*16490*/  IMAD R119, R72, 0x116, RZ ;  /* 0x0000011648777824 */ /* 0x008fe200078e02ff */
[----:B------:R3:W-:Y:S05]  /*164a0*/  STG.E.U16 desc[UR12][R20.64], R23 ;  /* 0x0000001714007986 */ /* 0x0007ea000c10150c */
[----:B------:R-:W4:Y:S01]  /*164b0*/  LDC R72, c[0x0][0x3e8] ;  /* 0x0000fa00ff487b82 */ /* 0x000f220000000800 */
[----:B------:R2:W-:Y:S01]  /*164c0*/  STG.E.U16 desc[UR12][R4.64], R76 ;  /* 0x0000004c04007986 */ /* 0x0005e2000c10150c */
[----:B---3--:R-:W-:Y:S01]  /*164d0*/  LEA.HI.X.SX32 R23, R68, R117, 0x1, P0 ;  /* 0x0000007544177211 */ /* 0x008fe200000f0eff */
[----:B------:R-:W-:Y:S01]  /*164e0*/  IMAD R68, R3, 0x8b, RZ ;  /* 0x0000008b03447824 */ /* 0x000fe200078e02ff */
[----:B------:R-:W-:-:S02]  /*164f0*/  PRMT R21, R76, 0x7632, R21 ;  /* 0x000076324c157816 */ /* 0x000fc40000000015 */
[-C--:B--2---:R-:W-:Y:S02]  /*16500*/  IADD3 R4, P0, PT, R115, R116.reuse, RZ ;  /* 0x0000007473047210 */ /* 0x084fe40007f1e0ff */
[----:B------:R-:W-:Y:S01]  /*16510*/  IADD3 R20, P1, PT, R119, R116, RZ ;  /* 0x0000007477147210 */ /* 0x000fe20007f3e0ff */
[----:B------:R-:W-:Y:S01]  /*16520*/  IMAD R113, R113, 0x118, RZ ;  /* 0x0000011871717824 */ /* 0x000fe200078e02ff */
[----:B------:R-:W-:Y:S01]  /*16530*/  LEA.HI.X.SX32 R5, R121, R117, 0x1, P0 ;  /* 0x0000007579057211 */ /* 0x000fe200000f0eff */
[----:B------:R2:W-:Y:S01]  /*16540*/  STG.E.U16 desc[UR12][R22.64], R21 ;  /* 0x0000001516007986 */ /* 0x0005e2000c10150c */
[----:B------:R-:W-:-:S03]  /*16550*/  IMAD R111, R111, 0x11a, RZ ;  /* 0x0000011a6f6f7824 */ /* 0x000fc600078e02ff */
[----:B------:R3:W-:Y:S01]  /*16560*/  STG.E.U16 desc[UR12][R4.64], R78 ;  /* 0x0000004e04007986 */ /* 0x0007e2000c10150c */
[----:B--2---:R-:W-:Y:S01]  /*16570*/  LEA.HI.X.SX32 R21, R68, R117, 0x1, P1 ;  /* 0x0000007544157211 */ /* 0x004fe200008f0eff */
[----:B------:R-:W2:Y:S01]  /*16580*/  LDC R23, c[0x0][0x3e8] ;  /* 0x0000fa00ff177b82 */ /* 0x000ea20000000800 */
[----:B------:R-:W-:Y:S02]  /*16590*/  PRMT R68, R78, 0x7632, R68 ;  /* 0x000076324e447816 */ /* 0x000fe40000000044 */
[----:B---3--:R-:W-:-:S03]  /*165a0*/  IADD3 R4, P0, PT, R113, R116, RZ ;  /* 0x0000007471047210 */ /* 0x008fc60007f1e0ff */
[----:B------:R3:W-:Y:S01]  /*165b0*/  STG.E.U16 desc[UR12][R20.64], R68 ;  /* 0x0000004414007986 */ /* 0x0007e2000c10150c */
[----:B------:R-:W-:Y:S01]  /*165c0*/  LEA.HI.X.SX32 R5, R123, R117, 0x1, P0 ;  /* 0x000000757b057211 */ /* 0x000fe200000f0eff */
[----:B------:R-:W-:Y:S01]  /*165d0*/  IMAD R22, R3, 0x8d, RZ ;  /* 0x0000008d03167824 */ /* 0x000fe200078e02ff */
[----:B------:R-:W-:Y:S01]  /*165e0*/  PRMT R76, R80, 0x7632, R76 ;  /* 0x00007632504c7816 */ /* 0x000fe2000000004c */
[----:B------:R-:W2:Y:S02]  /*165f0*/  LDC R78, c[0x0][0x3e8] ;  /* 0x0000fa00ff4e7b82 */ /* 0x000ea40000000800 */
[----:B------:R0:W-:Y:S01]  /*16600*/  STG.E.U16 desc[UR12][R4.64], R80 ;  /* 0x0000005004007986 */ /* 0x0001e2000c10150c */
[----:B---3--:R-:W-:Y:S01]  /*16610*/  IADD3 R20, P1, PT, R111, R116, RZ ;  /* 0x000000746f147210 */ /* 0x008fe20007f3e0ff */
[----:B-1----:R-:W-:-:S04]  /*16620*/  IMAD R111, R70, 0x11c, RZ ;  /* 0x0000011c466f7824 */ /* 0x002fc800078e02ff */
[----:B------:R-:W1:Y:S01]  /*16630*/  LDC R68, c[0x0][0x3e8] ;  /* 0x0000fa00ff447b82 */ /* 0x000e620000000800 */
[----:B0-----:R-:W-:-:S07]  /*16640*/  IADD3 R4, P0, PT, R111, R116, RZ ;  /* 0x000000746f047210 */ /* 0x001fce0007f1e0ff */
[----:B------:R-:W0:Y:S01]  /*16650*/  LDC R70, c[0x0][0x3e8] ;  /* 0x0000fa00ff467b82 */ /* 0x000e220000000800 */
[----:B----4-:R-:W-:Y:S01]  /*16660*/  IMAD R111, R72, 0x11e, RZ ;  /* 0x0000011e486f7824 */ /* 0x010fe200078e02ff */
[-C--:B------:R-:W-:Y:S01]  /*16670*/  LEA.HI.X.SX32 R21, R22, R117.reuse, 0x1, P1 ;  /* 0x0000007516157211 */ /* 0x080fe200008f0eff */
[----:B------:R-:W-:Y:S01]  /*16680*/  IMAD R113, R74, 0x120, RZ ;  /* 0x000001204a717824 */ /* 0x000fe200078e02ff */
[----:B------:R-:W-:-:S04]  /*16690*/  LEA.HI.X.SX32 R5, R125, R117, 0x1, P0 ;  /* 0x000000757d057211 */ /* 0x000fc800000f0eff */
[----:B------:R-:W3:Y:S01]  /*166a0*/  LDC R72, c[0x0][0x3e8] ;  /* 0x0000fa00ff487b82 */ /* 0x000ee20000000800 */
[----:B------:R4:W-:Y:S01]  /*166b0*/  STG.E.U16 desc[UR12][R20.64], R76 ;  /* 0x0000004c14007986 */ /* 0x0009e2000c10150c */
[----:B------:R-:W-:-:S03]  /*166c0*/  IMAD R22, R3, 0x8f, RZ ;  /* 0x0000008f03167824 */ /* 0x000fc600078e02ff */
[----:B------:R2:W-:Y:S03]  /*166d0*/  STG.E.U16 desc[UR12][R4.64], R82 ;  /* 0x0000005204007986 */ /* 0x0005e6000c10150c */
[----:B------:R-:W1:Y:S01]  /*166e0*/  LDC R74, c[0x0][0x3e8] ;  /* 0x0000fa00ff4a7b82 */ /* 0x000e620000000800 */
[----:B------:R-:W-:Y:S02]  /*166f0*/  PRMT R80, R82, 0x7632, R80 ;  /* 0x0000763252507816 */ /* 0x000fe40000000050 */
[----:B----4-:R-:W-:Y:S01]  /*16700*/  IADD3 R20, P0, PT, R111, R116, RZ ;  /* 0x000000746f147210 */ /* 0x010fe20007f1e0ff */
[----:B--2---:R-:W-:-:S04]  /*16710*/  IMAD R23, R23, 0x122, RZ ;  /* 0x0000012217177824 */ /* 0x004fc800078e02ff */
[----:B------:R-:W2:Y:S01]  /*16720*/  LDC R76, c[0x0][0x3e8] ;  /* 0x0000fa00ff4c7b82 */ /* 0x000ea20000000800 */
[-C--:B------:R-:W-:Y:S02]  /*16730*/  IADD3 R4, P1, PT, R113, R116.reuse, RZ ;  /* 0x0000007471047210 */ /* 0x080fe40007f3e0ff */
[-C--:B------:R-:W-:Y:S02]  /*16740*/  LEA.HI.X.SX32 R21, R22, R117.reuse, 0x1, P0 ;  /* 0x0000007516157211 */ /* 0x080fe400000f0eff */
[----:B------:R-:W-:Y:S01]  /*16750*/  LEA.HI.X.SX32 R5, R127, R117, 0x1, P1 ;  /* 0x000000757f057211 */ /* 0x000fe200008f0eff */
[----:B------:R-:W-:Y:S02]  /*16760*/  IMAD R22, R3, 0x91, RZ ;  /* 0x0000009103167824 */ /* 0x000fe400078e02ff */
[----:B------:R-:W-:Y:S01]  /*16770*/  STG.E.U16 desc[UR12][R20.64], R80 ;  /* 0x0000005014007986 */ /* 0x000fe2000c10150c */
[----:B0-----:R-:W-:Y:S01]  /*16780*/  IMAD R111, R70, 0x126, RZ ;  /* 0x00000126466f7824 */ /* 0x001fe200078e02ff */
[----:B------:R-:W0:Y:S02]  /*16790*/  LDC R82, c[0x0][0x3e8] ;  /* 0x0000fa00ff527b82 */ /* 0x000e240000000800 */
[----:B------:R4:W-:Y:S06]  /*167a0*/  STG.E.U16 desc[UR12][R4.64], R84 ;  /* 0x0000005404007986 */ /* 0x0009ec000c10150c */
[----:B------:R-:W0:Y:S01]  /*167b0*/  LDC R70, c[0x0][0x3e8] ;  /* 0x0000fa00ff467b82 */ /* 0x000e220000000800 */
[----:B----4-:R-:W-:Y:S01]  /*167c0*/  IADD3 R4, P0, PT, R23, R116, RZ ;  /* 0x0000007417047210 */ /* 0x010fe20007f1e0ff */
[----:B-1----:R-:W-:Y:S01]  /*167d0*/  IMAD R23, R68, 0x124, RZ ;  /* 0x0000012444177824 */ /* 0x002fe200078e02ff */
[----:B------:R-:W-:-:S05]  /*167e0*/  PRMT R21, R84, 0x7632, R21 ;  /* 0x0000763254157816 */ /* 0x000fca0000000015 */
[----:B------:R-:W1:Y:S01]  /*167f0*/  LDC R80, c[0x0][0x3e8] ;  /* 0x0000fa00ff507b82 */ /* 0x000e620000000800 */
[-C--:B------:R-:W-:Y:S02]  /*16800*/  LEA.HI.X.SX32 R5, R22, R117.reuse, 0x1, P0 ;  /* 0x0000007516057211 */ /* 0x080fe400000f0eff */
[-C--:B------:R-:W-:Y:S01]  /*16810*/  IADD3 R22, P1, PT, R111, R116.reuse, RZ ;  /* 0x000000746f167210 */ /* 0x080fe20007f3e0ff */
[----:B---3--:R-:W-:Y:S01]  /*16820*/  IMAD R111, R72, 0x128, RZ ;  /* 0x00000128486f7824 */ /* 0x008fe200078e02ff */
[----:B------:R-:W-:Y:S01]  /*16830*/  IADD3 R20, P0, PT, R23, R116, RZ ;  /* 0x0000007417147210 */ /* 0x000fe20007f1e0ff */
[C---:B------:R-:W-:Y:S02]  /*16840*/  IMAD R68, R3.reuse, 0x93, RZ ;  /* 0x0000009303447824 */ /* 0x040fe400078e02ff */
[----:B------:R-:W3:Y:S01]  /*16850*/  LDC R72, c[0x0][0x3e8] ;  /* 0x0000fa00ff487b82 */ /* 0x000ee20000000800 */
[----:B------:R4:W-:Y:S02]  /*16860*/  STG.E.U16 desc[UR12][R4.64], R21 ;  /* 0x0000001504007986 */ /* 0x0009e4000c10150c */
[-C--:B------:R-:W-:Y:S01]  /*16870*/  LEA.HI.X.SX32 R23, R68, R117.reuse, 0x1, P1 ;  /* 0x0000007544177211 */ /* 0x080fe200008f0eff */
[----:B------:R-:W-:Y:S01]  /*16880*/  IMAD R68, R3, 0x95, RZ ;  /* 0x0000009503447824 */ /* 0x000fe200078e02ff */
[----:B----4-:R-:W-:-:S02]  /*16890*/  LEA.HI.X.SX32 R21, R129, R117, 0x1, P0 ;  /* 0x0000007581157211 */ /* 0x010fc400000f0eff */
[----:B------:R-:W-:Y:S01]  /*168a0*/  IADD3 R4, P0, PT, R111, R116, RZ ;  /* 0x000000746f047210 */ /* 0x000fe20007f1e0ff */
[----:B------:R-:W-:Y:S01]  /*168b0*/  IMAD R111, R74, 0x12a, RZ ;  /* 0x0000012a4a6f7824 */ /* 0x000fe200078e02ff */
[----:B------:R-:W-:Y:S01]  /*168c0*/  PRMT R5, R86, 0x7632, R5 ;  /* 0x0000763256057816 */ /* 0x000fe20000000005 */
[----:B------:R-:W4:Y:S01]  /*168d0*/  LDC R74, c[0x0][0x3e8] ;  /* 0x0000fa00ff4a7b82 */ /* 0x000f220000000800 */
[----:B------:R-:W-:Y:S04]  /*168e0*/  STG.E.U16 desc[UR12][R20.64], R86 ;  /* 0x0000005614007986 */ /* 0x000fe8000c10150c */
[----:B------:R0:W-:Y:S01]  /*168f0*/  STG.E.U16 desc[UR12][R22.64], R5 ;  /* 0x0000000516007986 */ /* 0x0001e2000c10150c */
[----:B--2---:R-:W-:Y:S02]  /*16900*/  IMAD R113, R76, 0x12c, RZ ;  /* 0x0000012c4c717824 */ /* 0x004fe400078e02ff */
[----:B------:R-:W2:Y:S01]  /*16910*/  LDC R76, c[0x0][0x3e8] ;  /* 0x0000fa00ff4c7b82 */ /* 0x000ea20000000800 */
[----:B0-----:R-:W-:-:S02]  /*16920*/  LEA.HI.X.SX32 R5, R131, R117, 0x1, P0 ;  /* 0x0000007583057211 */ /* 0x001fc400000f0eff */
[----:B------:R-:W-:Y:S01]  /*16930*/  IADD3 R20, P0, PT, R111, R116, RZ ;  /* 0x000000746f147210 */ /* 0x000fe20007f1e0ff */
[----:B------:R-:W-:Y:S01]  /*16940*/  IMAD R23, R78, 0x12e, RZ ;  /* 0x0000012e4e177824 */ /* 0x000fe200078e02ff */
[----:B------:R-:W-:Y:S02]  /*16950*/  PRMT R78, R88, 0x7632, R78 ;  /* 0x00007632584e7816 */ /* 0x000fe4000000004e */
[----:B------:R-:W-:Y:S01]  /*16960*/  LEA.HI.X.SX32 R21, R68, R117, 0x1, P0 ;  /* 0x0000007544157211 */ /* 0x000fe200000f0eff */
[----:B------:R0:W-:Y:S01]  /*16970*/  STG.E.U16 desc[UR12][R4.64], R88 ;  /* 0x0000005804007986 */ /* 0x0001e2000c10150c */
[----:B------:R-:W-:-:S03]  /*16980*/  IMAD R68, R3, 0x97, RZ ;  /* 0x0000009703447824 */ /* 0x000fc600078e02ff */
[----:B------:R1:W-:Y:S01]  /*16990*/  STG.E.U16 desc[UR12][R20.64], R78 ;  /* 0x0000004e14007986 */ /* 0x0003e2000c10150c */
[-C--:B------:R-:W-:Y:S01]  /*169a0*/  IADD3 R22, P0, PT, R23, R116.reuse, RZ ;  /* 0x0000007417167210 */ /* 0x080fe20007f1e0ff */
[----:B------:R-:W-:Y:S01]  /*169b0*/  IMAD R111, R70, 0x130, RZ ;  /* 0x00000130466f7824 */ /* 0x000fe200078e02ff */
[----:B0-----:R-:W-:Y:S01]  /*169c0*/  IADD3 R4, P1, PT, R113, R116, RZ ;  /* 0x0000007471047210 */ /* 0x001fe20007f3e0ff */
[----:B---3--:R-:W-:Y:S02]  /*169d0*/  IMAD R113, R72, 0x132, RZ ;  /* 0x0000013248717824 */ /* 0x008fe400078e02ff */
[----:B------:R-:W0:Y:S01]  /*169e0*/  LDC R72, c[0x0][0x3e8] ;  /* 0x0000fa00ff487b82 */ /* 0x000e220000000800 */
[----:B------:R-:W-:Y:S01]  /*169f0*/  LEA.HI.X.SX32 R5, R133, R117, 0x1, P1 ;  /* 0x0000007585057211 */ /* 0x000fe200008f0eff */
[----:B-1----:R-:W-:-:S06]  /*16a00*/  IMAD R115, R80, 0x134, RZ ;  /* 0x0000013450737824 */ /* 0x002fcc00078e02ff */
[----:B------:R-:W1:Y:S01]  /*16a10*/  LDC R78, c[0x0][0x3e8] ;  /* 0x0000fa00ff4e7b82 */ /* 0x000e620000000800 */
[----:B------:R-:W-:Y:S01]  /*16a20*/  LEA.HI.X.SX32 R23, R68, R117, 0x1, P0 ;  /* 0x0000007544177211 */ /* 0x000fe200000f0eff */
[----:B------:R3:W-:Y:S01]  /*16a30*/  STG.E.U16 desc[UR12][R4.64], R90 ;  /* 0x0000005a04007986 */ /* 0x0007e2000c10150c */
[----:B------:R-:W-:Y:S01]  /*16a40*/  PRMT R21, R90, 0x7632, R21 ;  /* 0x000076325a157816 */ /* 0x000fe20000000015 */
[----:B------:R-:W-:-:S04]  /*16a50*/  IMAD R68, R3, 0x99, RZ ;  /* 0x0000009903447824 */ /* 0x000fc800078e02ff */
[----:B------:R-:W1:Y:S01]  /*16a60*/  LDC R80, c[0x0][0x3e8] ;  /* 0x0000fa00ff507b82 */ /* 0x000e620000000800 */
[----:B------:R2:W-:Y:S01]  /*16a70*/  STG.E.U16 desc[UR12][R22.64], R21 ;  /* 0x0000001516007986 */ /* 0x0005e2000c10150c */
[----:B---3--:R-:W-:Y:S01]  /*16a80*/  IADD3 R4, P0, PT, R111, R116, RZ ;  /* 0x000000746f047210 */ /* 0x008fe20007f1e0ff */
[----:B----4-:R-:W-:-:S05]  /*16a90*/  IMAD R111, R74, 0x136, RZ ;  /* 0x000001364a6f7824 */ /* 0x010fca00078e02ff */
[----:B------:R-:W3:Y:S01]  /*16aa0*/  LDC R74, c[0x0][0x3e8] ;  /* 0x0000fa00ff4a7b82 */ /* 0x000ee20000000800 */
[-C--:B------:R-:W-:Y:S02]  /*16ab0*/  IADD3 R20, P1, PT, R113, R116.reuse, RZ ;  /* 0x0000007471147210 */ /* 0x080fe40007f3e0ff */
[-C--:B------:R-:W-:Y:S02]  /*16ac0*/  LEA.HI.X.SX32 R5, R135, R117.reuse, 0x1, P0 ;  /* 0x0000007587057211 */ /* 0x080fe400000f0eff */
[----:B--2---:R-:W-:Y:S02]  /*16ad0*/  IADD3 R22, P2, PT, R115, R116, RZ ;  /* 0x0000007473167210 */ /* 0x004fe40007f5e0ff */
[-C--:B------:R-:W-:Y:S02]  /*16ae0*/  LEA.HI.X.SX32 R21, R68, R117.reuse, 0x1, P1 ;  /* 0x0000007544157211 */ /* 0x080fe400008f0eff */
[----:B------:R-:W-:Y:S01]  /*16af0*/  PRMT R84, R92, 0x7632, R84 ;  /* 0x000076325c547816 */ /* 0x000fe20000000054 */
[----:B------:R2:W-:Y:S01]  /*16b00*/  STG.E.U16 desc[UR12][R4.64], R92 ;  /* 0x0000005c04007986 */ /* 0x0005e2000c10150c */
[----:B------:R-:W-:Y:S01]  /*16b10*/  LEA.HI.X.SX32 R23, R137, R117, 0x1, P2 ;  /* 0x0000007589177211 */ /* 0x000fe200010f0eff */
[----:B------:R-:W-:-:S02]  /*16b20*/  IMAD R68, R3, 0x9b, RZ ;  /* 0x0000009b03447824 */ /* 0x000fc400078e02ff */
[----:B------:R1:W-:Y:S01]  /*16b30*/  STG.E.U16 desc[UR12][R20.64], R84 ;  /* 0x0000005414007986 */ /* 0x0003e2000c10150c */
[----:B0-----:R-:W-:Y:S02]  /*16b40*/  IMAD R113, R72, 0x13a, RZ ;  /* 0x0000013a48717824 */ /* 0x001fe400078e02ff */
[----:B------:R-:W-:Y:S01]  /*16b50*/  IMAD R70, R3, 0x9d, RZ ;  /* 0x0000009d03467824 */ /* 0x000fe200078e02ff */
[----:B------:R0:W-:Y:S01]  /*16b60*/  STG.E.U16 desc[UR12][R22.64], R94 ;  /* 0x0000005e16007986 */ /* 0x0001e2000c10150c */
[----:B------:R-:W4:Y:S01]  /*16b70*/  LDC R72, c[0x0][0x3e8] ;  /* 0x0000fa00ff487b82 */ /* 0x000f220000000800 */
[----:B--2---:R-:W-:Y:S01]  /*16b80*/  IADD3 R4, P0, PT, R111, R116, RZ ;  /* 0x000000746f047210 */ /* 0x004fe20007f1e0ff */
[----:B------:R-:W-:-:S03]  /*16b90*/  IMAD R111, R76, 0x138, RZ ;  /* 0x000001384c6f7824 */ /* 0x000fc600078e02ff */
[----:B------:R-:W-:Y:S01]  /*16ba0*/  LEA.HI.X.SX32 R5, R68, R117, 0x1, P0 ;  /* 0x0000007544057211 */ /* 0x000fe200000f0eff */
[----:B-1----:R-:W-:Y:S01]  /*16bb0*/  IMAD R21, R78, 0x13c, RZ ;  /* 0x0000013c4e157824 */ /* 0x002fe200078e02ff */
[----:B0-----:R-:W-:Y:S01]  /*16bc0*/  PRMT R23, R94, 0x7632, R23 ;  /* 0x000076325e177816 */ /* 0x001fe20000000017 */
[----:B------:R-:W0:Y:S01]  /*16bd0*/  LDC R76, c[0x0][0x3e8] ;  /* 0x0000fa00ff4c7b82 */ /* 0x000e220000000800 */
[----:B------:R-:W-:-:S03]  /*16be0*/  IADD3 R20, P0, PT, R111, R116, RZ ;  /* 0x000000746f147210 */ /* 0x000fc60007f1e0ff */
[----:B------:R1:W-:Y:S01]  /*16bf0*/  STG.E.U16 desc[UR12][R4.64], R23 ;  /* 0x0000001704007986 */ /* 0x0003e2000c10150c */
[-C--:B------:R-:W-:Y:S01]  /*16c00*/  IADD3 R22, P1, PT, R113, R116.reuse, RZ ;  /* 0x0000007471167210 */ /* 0x080fe20007f3e0ff */
[----:B------:R-:W-:Y:S02]  /*16c10*/  IMAD R113, R80, 0x140, RZ ;  /* 0x0000014050717824 */ /* 0x000fe400078e02ff */
[----:B---3--:R-:W-:Y:S02]  /*16c20*/  IMAD R111, R74, 0x13e, RZ ;  /* 0x0000013e4a6f7824 */ /* 0x008fe400078e02ff */
[----:B------:R-:W2:Y:S01]  /*16c30*/  LDC R74, c[0x0][0x3e8] ;  /* 0x0000fa00ff4a7b82 */ /* 0x000ea20000000800 */
[----:B-1----:R-:W-:Y:S02]  /*16c40*/  IADD3 R4, P2, PT, R21, R116, RZ ;  /* 0x0000007415047210 */ /* 0x002fe40007f5e0ff */
[-C--:B------:R-:W-:Y:S02]  /*16c50*/  LEA.HI.X.SX32 R21, R153, R117.reuse, 0x1, P0 ;  /* 0x0000007599157211 */ /* 0x080fe400000f0eff */
[----:B------:R-:W-:-:S03]  /*16c60*/  LEA.HI.X.SX32 R23, R70, R117, 0x1, P1 ;  /* 0x0000007546177211 */ /* 0x000fc600008f0eff */
[----:B------:R1:W-:Y:S01]  /*16c70*/  STG.E.U16 desc[UR12][R20.64], R96 ;  /* 0x0000006014007986 */ /* 0x0003e2000c10150c */
[----:B------:R-:W-:Y:S01]  /*16c80*/  PRMT R70, R96, 0x7632, R70 ;  /* 0x0000763260467816 */ /* 0x000fe20000000046 */
[----:B------:R-:W-:Y:S01]  /*16c90*/  IMAD R115, R82, 0x142, RZ ;  /* 0x0000014252737824 */ /* 0x000fe200078e02ff */
[----:B-1----:R-:W-:-:S04]  /*16ca0*/  IADD3 R20, P1, PT, R113, R116, RZ ;  /* 0x0000007471147210 */ /* 0x002fc80007f3e0ff */
[-C--:B------:R-:W-:Y:S02]  /*16cb0*/  LEA.HI.X.SX32 R21, R69, R117.reuse, 0x1, P1 ;  /* 0x0000007545157211 */ /* 0x080fe400008f0eff */
[----:B------:R-:W1:Y:S01]  /*16cc0*/  LDC R69, c[0x0][0x3e8] ;  /* 0x0000fa00ff457b82 */ /* 0x000e620000000800 */
[----:B------:R3:W-:Y:S01]  /*16cd0*/  STG.E.U16 desc[UR12][R22.64], R70 ;  /* 0x0000004616007986 */ /* 0x0007e2000c10150c */
[----:B------:R-:W-:Y:S01]  /*16ce0*/  LEA.HI.X.SX32 R5, R139, R117, 0x1, P2 ;  /* 0x000000758b057211 */ /* 0x000fe200010f0eff */
[----:B------:R-:W-:-:S04]  /*16cf0*/  IMAD R68, R3, 0x9f, RZ ;  /* 0x0000009f03447824 */ /* 0x000fc800078e02ff */
[----:B------:R0:W-:Y:S01]  /*16d00*/  STG.E.U16 desc[UR12][R4.64], R98 ;  /* 0x0000006204007986 */ /* 0x0001e2000c10150c */
[----:B---3--:R-:W-:Y:S01]  /*16d10*/  IMAD R70, R3, 0xa1, RZ ;  /* 0x000000a103467824 */ /* 0x008fe200078e02ff */
[----:B------:R-:W-:-:S04]  /*16d20*/  IADD3 R22, P2, PT, R115, R116, RZ ;  /* 0x0000007473167210 */ /* 0x000fc80007f5e0ff */
[-C--:B------:R-:W-:Y:S02]  /*16d30*/  LEA.HI.X.SX32 R23, R70, R117.reuse, 0x1, P2 ;  /* 0x0000007546177211 */ /* 0x080fe400010f0eff */
[----:B0-----:R-:W-:Y:S01]  /*16d40*/  IADD3 R4, P0, PT, R111, R116, RZ ;  /* 0x000000746f047210 */ /* 0x001fe20007f1e0ff */
[----:B------:R-:W0:Y:S01]  /*16d50*/  LDC R70, c[0x0][0x3e8] ;  /* 0x0000fa00ff467b82 */ /* 0x000e220000000800 */
[----:B----4-:R-:W-:Y:S01]  /*16d60*/  IMAD R111, R72, 0x144, RZ ;  /* 0x00000144486f7824 */ /* 0x010fe200078e02ff */
[----:B------:R-:W-:Y:S01]  /*16d70*/  PRMT R78, R98, 0x7632, R78 ;  /* 0x00007632624e7816 */ /* 0x000fe2000000004e */
[----:B--2---:R-:W-:Y:S01]  /*16d80*/  IMAD R115, R74, 0x148, RZ ;  /* 0x000001484a737824 */ /* 0x004fe200078e02ff */
[----:B------:R-:W-:-:S04]  /*16d90*/  LEA.HI.X.SX32 R5, R68, R117, 0x1, P0 ;  /* 0x0000007544057211 */ /* 0x000fc800000f0eff */
[----:B------:R-:W2:Y:S01]  /*16da0*/  LDC R72, c[0x0][0x3e8] ;  /* 0x0000fa00ff487b82 */ /* 0x000ea20000000800 */
[----:B------:R-:W-:Y:S01]  /*16db0*/  IMAD R113, R76, 0x146, RZ ;  /* 0x000001464c717824 */ /* 0x000fe200078e02ff */
[----:B------:R3:W-:Y:S06]  /*16dc0*/  STG.E.U16 desc[UR12][R4.64], R78 ;  /* 0x0000004e04007986 */ /* 0x0007ec000c10150c */
[----:B------:R-:W4:Y:S01]  /*16dd0*/  LDC R74, c[0x0][0x3e8] ;  /* 0x0000fa00ff4a7b82 */ /* 0x000f220000000800 */
[----:B------:R-:W-:Y:S01]  /*16de0*/  PRMT R80, R100, 0x7632, R80 ;  /* 0x0000763264507816 */ /* 0x000fe20000000050 */
[----:B------:R1:W-:Y:S01]  /*16df0*/  STG.E.U16 desc[UR12][R20.64], R100 ;  /* 0x0000006414007986 */ /* 0x0003e2000c10150c */
[----:B------:R-:W-:Y:S01]  /*16e00*/  IMAD R68, R3, 0xa3, RZ ;  /* 0x000000a303447824 */ /* 0x000fe200078e02ff */
[----:B---3--:R-:W-:Y:S01]  /*16e10*/  IADD3 R4, P0, PT, R111, R116, RZ ;  /* 0x000000746f047210 */ /* 0x008fe20007f1e0ff */
[----:B-1----:R-:W-:-:S03]  /*16e20*/  IMAD R111, R69, 0x14a, RZ ;  /* 0x0000014a456f7824 */ /* 0x002fc600078e02ff */
[----:B------:R-:W1:Y:S01]  /*16e30*/  LDC R76, c[0x0][0x3e8] ;  /* 0x0000fa00ff4c7b82 */ /* 0x000e620000000800 */
[----:B------:R3:W-:Y:S01]  /*16e40*/  STG.E.U16 desc[UR12][R22.64], R80 ;  /* 0x0000005016007986 */ /* 0x0007e2000c10150c */
[----:B------:R-:W-:Y:S02]  /*16e50*/  LEA.HI.X.SX32 R5, R163, R117, 0x1, P0 ;  /* 0x00000075a3057211 */ /* 0x000fe400000f0eff */
[----:B------:R-:W-:-:S04]  /*16e60*/  IADD3 R20, P1, PT, R113, R116, RZ ;  /* 0x0000007471147210 */ /* 0x000fc80007f3e0ff */
[----:B------:R-:W1:Y:S01]  /*16e70*/  LDC R69, c[0x0][0x3e8] ;  /* 0x0000fa00ff457b82 */ /* 0x000e620000000800 */
[----:B------:R-:W-:Y:S02]  /*16e80*/  LEA.HI.X.SX32 R21, R68, R117, 0x1, P1 ;  /* 0x0000007544157211 */ /* 0x000fe400008f0eff */
[----:B---3--:R-:W-:-:S05]  /*16e90*/  PRMT R80, R102, 0x7632, R80 ;  /* 0x0000763266507816 */ /* 0x008fca0000000050 */
[----:B------:R-:W3:Y:S01]  /*16ea0*/  LDC R78, c[0x0][0x3e8] ;  /* 0x0000fa00ff4e7b82 */ /* 0x000ee20000000800 */
[----:B------:R-:W-:Y:S01]  /*16eb0*/  IADD3 R22, P2, PT, R115, R116, RZ ;  /* 0x0000007473167210 */ /* 0x000fe20007f5e0ff */
[----:B------:R2:W-:Y:S01]  /*16ec0*/  STG.E.U16 desc[UR12][R4.64], R102 ;  /* 0x0000006604007986 */ /* 0x0005e2000c10150c */
[----:B------:R-:W-:Y:S02]  /*16ed0*/  IMAD R68, R3, 0xa5, RZ ;  /* 0x000000a503447824 */ /* 0x000fe400078e02ff */
[----:B------:R-:W-:Y:S01]  /*16ee0*/  LEA.HI.X.SX32 R23, R141, R117, 0x1, P2 ;  /* 0x000000758d177211 */ /* 0x000fe200010f0eff */
[----:B------:R4:W-:Y:S01]  /*16ef0*/  STG.E.U16 desc[UR12][R20.64], R80 ;  /* 0x0000005014007986 */ /* 0x0009e2000c10150c */
[----:B0-----:R-:W-:-:S03]  /*16f00*/  IMAD R113, R70, 0x14c, RZ ;  /* 0x0000014c46717824 */ /* 0x001fc600078e02ff */
[----:B------:R0:W-:Y:S01]  /*16f10*/  STG.E.U16 desc[UR12][R22.64], R104 ;  /* 0x0000006816007986 */ /* 0x0001e2000c10150c */
[----:B--2---:R-:W-:Y:S01]  /*16f20*/  IMAD R5, R72, 0x14e, RZ ;  /* 0x0000014e48057824 */ /* 0x004fe200078e02ff */
[-C--:B----4-:R-:W-:Y:S01]  /*16f30*/  IADD3 R20, P0, PT, R111, R116.reuse, RZ ;  /* 0x000000746f147210 */ /* 0x090fe20007f1e0ff */
[----:B------:R-:W-:Y:S01]  /*16f40*/  IMAD R70, R3, 0xa7, RZ ;  /* 0x000000a703467824 */ /* 0x000fe200078e02ff */
[-C--:B------:R-:W-:Y:S01]  /*16f50*/  IADD3 R4, P1, PT, R113, R116.reuse, RZ ;  /* 0x0000007471047210 */ /* 0x080fe20007f3e0ff */
[----:B------:R-:W2:Y:S01]  /*16f60*/  LDC R72, c[0x0][0x3e8] ;  /* 0x0000fa00ff487b82 */ /* 0x000ea20000000800 */
[----:B------:R-:W-:Y:S01]  /*16f70*/  LEA.HI.X.SX32 R21, R68, R117, 0x1, P0 ;  /* 0x0000007544157211 */ /* 0x000fe200000f0eff */
[----:B0-----:R-:W-:Y:S01]  /*16f80*/  IMAD R23, R74, 0x150, RZ ;  /* 0x000001504a177824 */ /* 0x001fe200078e02ff */
[----:B------:R-:W-:Y:S02]  /*16f90*/  PRMT R68, R104, 0x7632, R68 ;  /* 0x0000763268447816 */ /* 0x000fe40000000044 */
[----:B------:R-:W-:-:S03]  /*16fa0*/  IADD3 R22, P0, PT, R5, R116, RZ ;  /* 0x0000007405167210 */ /* 0x000fc60007f1e0ff */
[----:B------:R-:W0:Y:S01]  /*16fb0*/  LDC R74, c[0x0][0x3e8] ;  /* 0x0000fa00ff4a7b82 */ /* 0x000e220000000800 */
[-C--:B------:R-:W-:Y:S01]  /*16fc0*/  LEA.HI.X.SX32 R5, R143, R117.reuse, 0x1, P1 ;  /* 0x000000758f057211 */ /* 0x080fe200008f0eff */
[----:B------:R4:W-:Y:S01]  /*16fd0*/  STG.E.U16 desc[UR12][R20.64], R68 ;  /* 0x0000004414007986 */ /* 0x0009e2000c10150c */
[----:B-1----:R-:W-:Y:S01]  /*16fe0*/  IMAD R111, R76, 0x152, RZ ;  /* 0x000001524c6f7824 */ /* 0x002fe200078e02ff */
[----:B------:R-:W-:Y:S01]  /*16ff0*/  PRMT R82, R106, 0x7632, R82 ;  /* 0x000076326a527816 */ /* 0x000fe20000000052 */
[----:B------:R-:W-:Y:S01]  /*17000*/  IMAD R69, R69, 0x154, RZ ;  /* 0x0000015445457824 */ /* 0x000fe200078e02ff */
[----:B------:R3:W-:Y:S02]  /*17010*/  STG.E.U16 desc[UR12][R4.64], R106 ;  /* 0x0000006a04007986 */ /* 0x0007e4000c10150c */
[----:B------:R-:W1:Y:S01]  /*17020*/  LDC R76, c[0x0][0x3e8] ;  /* 0x0000fa00ff4c7b82 */ /* 0x000e620000000800 */
[-C--:B----4-:R-:W-:Y:S02]  /*17030*/  IADD3 R20, P1, PT, R23, R116.reuse, RZ ;  /* 0x0000007417147210 */ /* 0x090fe40007f3e0ff */
[-C--:B------:R-:W-:Y:S01]  /*17040*/  LEA.HI.X.SX32 R23, R70, R117.reuse, 0x1, P0 ;  /* 0x0000007546177211 */ /* 0x080fe200000f0eff */
[----:B------:R-:W-:Y:S01]  /*17050*/  IMAD R70, R3, 0xa9, RZ ;  /* 0x000000a903467824 */ /* 0x000fe200078e02ff */
[-C--:B------:R-:W-:Y:S01]  /*17060*/  LEA.HI.X.SX32 R21, R161, R117.reuse, 0x1, P1 ;  /* 0x00000075a1157211 */ /* 0x080fe200008f0eff */
[----:B---3--:R-:W-:Y:S01]  /*17070*/  IMAD R5, R78, 0x156, RZ ;  /* 0x000001564e057824 */ /* 0x008fe200078e02ff */
[-C--:B------:R-:W-:Y:S01]  /*17080*/  IADD3 R68, P0, PT, R111, R116.reuse, RZ ;  /* 0x000000746f447210 */ /* 0x080fe20007f1e0ff */
[----:B------:R-:W3:Y:S01]  /*17090*/  LDC R80, c[0x0][0x3e8] ;  /* 0x0000fa00ff507b82 */ /* 0x000ee20000000800 */
[----:B------:R-:W-:Y:S01]  /*170a0*/  IADD3 R4, P1, PT, R69, R116, RZ ;  /* 0x0000007445047210 */ /* 0x000fe20007f3e0ff */
[----:B------:R-:W-:Y:S01]  /*170b0*/  STG.E.U16 desc[UR12][R22.64], R82 ;  /* 0x0000005216007986 */ /* 0x000fe2000c10150c */
[----:B------:R-:W-:-:S03]  /*170c0*/  LEA.HI.X.SX32 R69, R70, R117, 0x1, P0 ;  /* 0x0000007546457211 */ /* 0x000fc600000f0eff */
[----:B------:R4:W-:Y:S01]  /*170d0*/  STG.E.U16 desc[UR12][R20.64], R108 ;  /* 0x0000006c14007986 */ /* 0x0009e2000c10150c */
[----:B0-----:R-:W-:Y:S02]  /*170e0*/  IMAD R111, R74, 0x15a, RZ ;  /* 0x0000015a4a6f7824 */ /* 0x001fe400078e02ff */
[----:B------:R-:W0:Y:S01]  /*170f0*/  LDC R74, c[0x0][0x3e8] ;  /* 0x0000fa00ff4a7b82 */ /* 0x000e220000000800 */
[----:B----4-:R-:W-:Y:S02]  /*17100*/  IADD3 R20, P0, PT, R5, R116, RZ ;  /* 0x0000007405147210 */ /* 0x010fe40007f1e0ff */
[----:B------:R-:W-:-:S05]  /*17110*/  LEA.HI.X.SX32 R5, R71, R117, 0x1, P1 ;  /* 0x0000007547057211 */ /* 0x000fca00008f0eff */
[----:B------:R-:W4:Y:S01]  /*17120*/  LDC R71, c[0x0][0x3e8] ;  /* 0x0000fa00ff477b82 */ /* 0x000f220000000800 */
[----:B------:R-:W-:Y:S01]  /*17130*/  PRMT R21, R108, 0x7632, R21 ;  /* 0x000076326c157816 */ /* 0x000fe20000000015 */
[C---:B------:R-:W-:Y:S02]  /*17140*/  IMAD R22, R3.reuse, 0xab, RZ ;  /* 0x000000ab03167824 */ /* 0x040fe400078e02ff */
[----:B--2---:R-:W-:Y:S02]  /*17150*/  IMAD R23, R72, 0x158, RZ ;  /* 0x0000015848177824 */ /* 0x004fe400078e02ff */
[----:B------:R2:W-:Y:S02]  /*17160*/  STG.E.U16 desc[UR12][R68.64], R21 ;  /* 0x0000001544007986 */ /* 0x0005e4000c10150c */
[----:B------:R-:W0:Y:S01]  /*17170*/  LDC R72, c[0x0][0x3e8] ;  /* 0x0000fa00ff487b82 */ /* 0x000e220000000800 */
[----:B------:R-:W-:Y:S01]  /*17180*/  IMAD R70, R3, 0xad, RZ ;  /* 0x000000ad03467824 */ /* 0x000fe200078e02ff */
[----:B------:R1:W-:Y:S01]  /*17190*/  STG.E.U16 desc[UR12][R4.64], R110 ;  /* 0x0000006e04007986 */ /* 0x0003e2000c10150c */
[----:B--2---:R-:W-:-:S02]  /*171a0*/  LEA.HI.X.SX32 R21, R22, R117, 0x1, P0 ;  /* 0x0000007516157211 */ /* 0x004fc400000f0eff */
[----:B------:R-:W-:Y:S02]  /*171b0*/  PRMT R69, R110, 0x7632, R69 ;  /* 0x000076326e457816 */ /* 0x000fe40000000045 */
[-C--:B------:R-:W-:Y:S01]  /*171c0*/  IADD3 R22, P0, PT, R23, R116.reuse, RZ ;  /* 0x0000007417167210 */ /* 0x080fe20007f1e0ff */
[----:B-1----:R-:W-:Y:S01]  /*171d0*/  IMAD R5, R76, 0x15c, RZ ;  /* 0x0000015c4c057824 */ /* 0x002fe200078e02ff */
[-C--:B------:R-:W-:Y:S01]  /*171e0*/  IADD3 R68, P1, PT, R111, R116.reuse, RZ ;  /* 0x000000746f447210 */ /* 0x080fe20007f3e0ff */
[----:B------:R3:W-:Y:S01]  /*171f0*/  STG.E.U16 desc[UR12][R20.64], R69 ;  /* 0x0000004514007986 */ /* 0x0007e2000c10150c */
[----:B------:R-:W-:Y:S02]  /*17200*/  LEA.HI.X.SX32 R23, R75, R117, 0x1, P0 ;  /* 0x000000754b177211 */ /* 0x000fe400000f0eff */
[----:B------:R-:W-:Y:S01]  /*17210*/  IADD3 R4, P0, PT, R5, R116, RZ ;  /* 0x0000007405047210 */ /* 0x000fe20007f1e0ff */
[----:B------:R-:W1:Y:S01]  /*17220*/  LDC R75, c[0x0][0x3e8] ;  /* 0x0000fa00ff4b7b82 */ /* 0x000e620000000800 */
[----:B----4-:R-:W-:-:S02]  /*17230*/  IMAD R71, R71, 0x160, RZ ;  /* 0x0000016047477824 */ /* 0x010fc400078e02ff */
[----:B---3--:R-:W-:Y:S01]  /*17240*/  IMAD R21, R80, 0x15e, RZ ;  /* 0x0000015e50157824 */ /* 0x008fe200078e02ff */
[-C--:B------:R-:W-:Y:S01]  /*17250*/  LEA.HI.X.SX32 R69, R70, R117.reuse, 0x1, P1 ;  /* 0x0000007546457211 */ /* 0x080fe200008f0eff */
[----:B------:R-:W-:Y:S01]  /*17260*/  IMAD R70, R3, 0xaf, RZ ;  /* 0x000000af03467824 */ /* 0x000fe200078e02ff */
[----:B------:R-:W-:Y:S02]  /*17270*/  PRMT R76, R112, 0x7632, R76 ;  /* 0x00007632704c7816 */ /* 0x000fe4000000004c */
[----:B------:R-:W-:Y:S01]  /*17280*/  IADD3 R20, P1, PT, R21, R116, RZ ;  /* 0x0000007415147210 */ /* 0x000fe20007f3e0ff */
[----:B------:R2:W-:Y:S01]  /*17290*/  STG.E.U16 desc[UR12][R22.64], R112 ;  /* 0x0000007016007986 */ /* 0x0005e2000c10150c */
[-C--:B------:R-:W-:Y:S02]  /*172a0*/  LEA.HI.X.SX32 R5, R145, R117.reuse, 0x1, P0 ;  /* 0x0000007591057211 */ /* 0x080fe400000f0eff */
[----:B------:R-:W-:Y:S01]  /*172b0*/  LEA.HI.X.SX32 R21, R70, R117, 0x1, P1 ;  /* 0x0000007546157211 */ /* 0x000fe200008f0eff */
[----:B------:R0:W-:Y:S04]  /*172c0*/  STG.E.U16 desc[UR12][R68.64], R76 ;  /* 0x0000004c44007986 */ /* 0x0001e8000c10150c */
[----:B------:R-:W-:Y:S01]  /*172d0*/  STG.E.U16 desc[UR12][R4.64], R114 ;  /* 0x0000007204007986 */ /* 0x000fe2000c10150c */
[----:B--2---:R-:W-:-:S02]  /*172e0*/  PRMT R23, R114, 0x7632, R23 ;  /* 0x0000763272177816 */ /* 0x004fc40000000017 */
[----:B------:R-:W-:Y:S02]  /*172f0*/  IADD3 R22, P0, PT, R71, R116, RZ ;  /* 0x0000007447167210 */ /* 0x000fe40007f1e0ff */
[----:B------:R-:W2:Y:S01]  /*17300*/  LDC R71, c[0x0][0x3e8] ;  /* 0x0000fa00ff477b82 */ /* 0x000ea20000000800 */
[----:B------:R3:W-:Y:S01]  /*17310*/  STG.E.U16 desc[UR12][R20.64], R23 ;  /* 0x0000001714007986 */ /* 0x0007e2000c10150c */
[----:B0-----:R-:W-:-:S06]  /*17320*/  IMAD R69, R72, 0x162, RZ ;  /* 0x0000016248457824 */ /* 0x001fcc00078e02ff */
[----:B------:R-:W0:Y:S01]  /*17330*/  LDC R76, c[0x0][0x3e8] ;  /* 0x0000fa00ff4c7b82 */ /* 0x000e220000000800 */
[-C--:B---3--:R-:W-:Y:S01]  /*17340*/  LEA.HI.X.SX32 R23, R73, R117.reuse, 0x1, P0 ;  /* 0x0000007549177211 */ /* 0x088fe200000f0eff */
[----:B------:R-:W-:Y:S01]  /*17350*/  IMAD R73, R74, 0x164, RZ ;  /* 0x000001644a497824 */ /* 0x000fe200078e02ff */
[-C--:B------:R-:W-:Y:S01]  /*17360*/  IADD3 R68, P0, PT, R69, R116.reuse, RZ ;  /* 0x0000007445447210 */ /* 0x080fe20007f1e0ff */
[----:B------:R-:W-:Y:S02]  /*17370*/  IMAD R70, R3, 0xb1, RZ ;  /* 0x000000b103467824 */ /* 0x000fe400078e02ff */
[----:B-1----:R-:W-:Y:S01]  /*17380*/  IMAD R75, R75, 0x166, RZ ;  /* 0x000001664b4b7824 */ /* 0x002fe200078e02ff */
[----:B------:R-:W-:Y:S01]  /*17390*/  IADD3 R20, P1, PT, R73, R116, RZ ;  /* 0x0000007449147210 */ /* 0x000fe20007f3e0ff */
[----:B------:R1:W-:Y:S01]  /*173a0*/  STG.E.U16 desc[UR12][R22.64], R173 ;  /* 0x000000ad16007986 */ /* 0x0003e2000c10150c */
[----:B------:R-:W3:Y:S01]  /*173b0*/  LDC R73, c[0x0][0x3e8] ;  /* 0x0000fa00ff497b82 */ /* 0x000ee20000000800 */
[----:B------:R-:W-:-:S02]  /*173c0*/  LEA.HI.X.SX32 R69, R70, R117, 0x1, P0 ;  /* 0x0000007546457211 */ /* 0x000fc400000f0eff */
[----:B------:R-:W-:Y:S02]  /*173d0*/  PRMT R5, R173, 0x7632, R5 ;  /* 0x00007632ad057816 */ /* 0x000fe40000000005 */
[----:B------:R-:W-:-:S03]  /*173e0*/  F2FP.BF16.F32.PACK_AB R175, R176, R175 ;  /* 0x000000afb0af723e */ /* 0x000fc600000010ff */
[----:B------:R-:W4:Y:S01]  /*173f0*/  LDC R70, c[0x0][0x3e8] ;  /* 0x0000fa00ff467b82 */ /* 0x000f220000000800 */
[----:B------:R-:W-:Y:S01]  /*17400*/  LEA.HI.X.SX32 R21, R147, R117, 0x1, P1 ;  /* 0x0000007593157211 */ /* 0x000fe200008f0eff */
[----:B-1----:R-:W-:Y:S01]  /*17410*/  IMAD R22, R3, 0xb3, RZ ;  /* 0x000000b303167824 */ /* 0x002fe200078e02ff */
[----:B------:R-:W-:Y:S01]  /*17420*/  IADD3 R4, P0, PT, R75, R116, RZ ;  /* 0x000000744b047210 */ /* 0x000fe20007f1e0ff */
[----:B--2---:R-:W-:Y:S01]  /*17430*/  IMAD R71, R71, 0x168, RZ ;  /* 0x0000016847477824 */ /* 0x004fe200078e02ff */
[----:B------:R1:W-:Y:S03]  /*17440*/  STG.E.U16 desc[UR12][R68.64], R5 ;  /* 0x0000000544007986 */ /* 0x0003e6000c10150c */
[----:B------:R-:W2:Y:S01]  /*17450*/  LDC R72, c[0x0][0x3e8] ;  /* 0x0000fa00ff487b82 */ /* 0x000ea20000000800 */
[----:B------:R1:W-:Y:S01]  /*17460*/  STG.E.U16 desc[UR12][R20.64], R175 ;  /* 0x000000af14007986 */ /* 0x0003e2000c10150c */
[----:B0-----:R-:W-:-:S06]  /*17470*/  IMAD R23, R76, 0x16a, RZ ;  /* 0x0000016a4c177824 */ /* 0x001fcc00078e02ff */
[----:B------:R-:W0:Y:S01]  /*17480*/  LDC R74, c[0x0][0x3e8] ;  /* 0x0000fa00ff4a7b82 */ /* 0x000e220000000800 */
[-C--:B-1----:R-:W-:Y:S02]  /*17490*/  LEA.HI.X.SX32 R5, R22, R117.reuse, 0x1, P0 ;  /* 0x0000007516057211 */ /* 0x082fe400000f0eff */
[----:B------:R-:W-:Y:S02]  /*174a0*/  PRMT R21, R175, 0x7632, R21 ;  /* 0x00007632af157816 */ /* 0x000fe40000000015 */
[-C--:B------:R-:W-:Y:S01]  /*174b0*/  IADD3 R20, P0, PT, R71, R116.reuse, RZ ;  /* 0x0000007447147210 */ /* 0x080fe20007f1e0ff */
[----:B------:R-:W-:Y:S01]  /*174c0*/  IMAD R68, R3, 0xb5, RZ ;  /* 0x000000b503447824 */ /* 0x000fe200078e02ff */
[----:B------:R-:W-:Y:S01]  /*174d0*/  IADD3 R22, P1, PT, R23, R116, RZ ;  /* 0x0000007417167210 */ /* 0x000fe20007f3e0ff */
[----:B------:R1:W-:Y:S01]  /*174e0*/  STG.E.U16 desc[UR12][R4.64], R21 ;  /* 0x0000001504007986 */ /* 0x0003e2000c10150c */
[----:B---3--:R-:W-:Y:S01]  /*174f0*/  IMAD R73, R73, 0x170, RZ ;  /* 0x0000017049497824 */ /* 0x008fe200078e02ff */
[----:B------:R-:W3:Y:S01]  /*17500*/  LDC R71, c[0x0][0x3e8] ;  /* 0x0000fa00ff477b82 */ /* 0x000ee20000000800 */
[----:B------:R-:W-:Y:S01]  /*17510*/  LEA.HI.X.SX32 R23, R68, R117, 0x1, P1 ;  /* 0x0000007544177211 */ /* 0x000fe200008f0eff */
[----:B----4-:R-:W-:-:S06]  /*17520*/  IMAD R69, R70, 0x16c, RZ ;  /* 0x0000016c46457824 */ /* 0x010fcc00078e02ff */
[----:B------:R-:W4:Y:S01]  /*17530*/  LDC R75, c[0x0][0x3e8] ;  /* 0x0000fa00ff4b7b82 */ /* 0x000f220000000800 */
[----:B-1----:R-:W-:-:S05]  /*17540*/  LEA.HI.X.SX32 R21, R77, R117, 0x1, P0 ;  /* 0x000000754d157211 */ /* 0x002fca00000f0eff */
[----:B------:R1:W-:Y:S01]  /*17550*/  STG.E.U16 desc[UR12][R20.64], R120 ;  /* 0x0000007814007986 */ /* 0x0003e2000c10150c */
[----:B------:R-:W-:Y:S01]  /*17560*/  PRMT R77, R120, 0x7632, R77 ;  /* 0x00007632784d7816 */ /* 0x000fe2000000004d */
[----:B--2---:R-:W-:Y:S01]  /*17570*/  IMAD R5, R72, 0x16e, RZ ;  /* 0x0000016e48057824 */ /* 0x004fe200078e02ff */
[-C--:B------:R-:W-:Y:S01]  /*17580*/  IADD3 R68, P0, PT, R69, R116.reuse, RZ ;  /* 0x0000007445447210 */ /* 0x080fe20007f1e0ff */
[----:B------:R-:W2:Y:S01]  /*17590*/  LDC R76, c[0x0][0x3e8] ;  /* 0x0000fa00ff4c7b82 */ /* 0x000ea20000000800 */
[----:B-1----:R-:W-:Y:S01]  /*175a0*/  IADD3 R20, P1, PT, R73, R116, RZ ;  /* 0x0000007449147210 */ /* 0x002fe20007f3e0ff */
[----:B------:R-:W-:Y:S01]  /*175b0*/  IMAD R70, R3, 0xb7, RZ ;  /* 0x000000b703467824 */ /* 0x000fe200078e02ff */
[-C--:B------:R-:W-:Y:S01]  /*175c0*/  LEA.HI.X.SX32 R69, R149, R117.reuse, 0x1, P0 ;  /* 0x0000007595457211 */ /* 0x080fe200000f0eff */
[----:B------:R0:W-:Y:S01]  /*175d0*/  STG.E.U16 desc[UR12][R22.64], R77 ;  /* 0x0000004d16007986 */ /* 0x0001e2000c10150c */
[----:B------:R-:W-:-:S03]  /*175e0*/  LEA.HI.X.SX32 R21, R67, R117, 0x1, P1 ;  /* 0x0000007543157211 */ /* 0x000fc600008f0eff */
[----:B------:R-:W1:Y:S08]  /*175f0*/  LDC R73, c[0x0][0x3e8] ;  /* 0x0000fa00ff497b82 */ /* 0x000e700000000800 */
[----:B------:R-:W1:Y:S01]  /*17600*/  LDC R67, c[0x0][0x3e8] ;  /* 0x0000fa00ff437b82 */ /* 0x000e620000000800 */
[----:B------:R-:W-:Y:S01]  /*17610*/  IADD3 R4, P0, PT, R5, R116, RZ ;  /* 0x0000007405047210 */ /* 0x000fe20007f1e0ff */
[----:B0-----:R-:W-:Y:S01]  /*17620*/  IMAD R23, R74, 0x172, RZ ;  /* 0x000001724a177824 */ /* 0x001fe200078e02ff */
[----:B------:R-:W-:-:S02]  /*17630*/  PRMT R72, R122, 0x7632, R72 ;  /* 0x000076327a487816 */ /* 0x000fc40000000048 */
[-C--:B------:R-:W-:Y:S01]  /*17640*/  LEA.HI.X.SX32 R5, R70, R117.reuse, 0x1, P0 ;  /* 0x0000007546057211 */ /* 0x080fe200000f0eff */
[----:B------:R-:W-:Y:S01]  /*17650*/  IMAD R70, R3, 0xb9, RZ ;  /* 0x000000b903467824 */ /* 0x000fe200078e02ff */
[----:B------:R-:W-:Y:S01]  /*17660*/  IADD3 R22, P0, PT, R23, R116, RZ ;  /* 0x0000007417167210 */ /* 0x000fe20007f1e0ff */
[----:B------:R3:W-:Y:S01]  /*17670*/  STG.E.U16 desc[UR12][R68.64], R122 ;  /* 0x0000007a44007986 */ /* 0x0007e2000c10150c */
[----:B------:R-:W0:Y:S02]  /*17680*/  LDC R74, c[0x0][0x3e8] ;  /* 0x0000fa00ff4a7b82 */ /* 0x000e240000000800 */
[----:B------:R-:W-:Y:S01]  /*17690*/  LEA.HI.X.SX32 R23, R70, R117, 0x1, P0 ;  /* 0x0000007546177211 */ /* 0x000fe200000f0eff */
[----:B------:R3:W-:Y:S01]  /*176a0*/  STG.E.U16 desc[UR12][R4.64], R72 ;  /* 0x0000004804007986 */ /* 0x0007e2000c10150c */
[----:B----4-:R-:W-:-:S03]  /*176b0*/  IMAD R75, R75, 0x176, RZ ;  /* 0x000001764b4b7824 */ /* 0x010fc600078e02ff */
[----:B------:R-:W-:Y:S01]  /*176c0*/  STG.E.U16 desc[UR12][R20.64], R124 ;  /* 0x0000007c14007986 */ /* 0x000fe2000c10150c */
[----:B---3--:R-:W-:Y:S02]  /*176d0*/  IMAD R69, R71, 0x174, RZ ;  /* 0x0000017447457824 */ /* 0x008fe400078e02ff */
[----:B------:R-:W3:Y:S01]  /*176e0*/  LDC R71, c[0x0][0x3e8] ;  /* 0x0000fa00ff477b82 */ /* 0x000ee20000000800 */
[----:B------:R-:W-:-:S05]  /*176f0*/  PRMT R5, R124, 0x7632, R5 ;  /* 0x000076327c057816 */ /* 0x000fca0000000005 */
[----:B------:R1:W-:Y:S01]  /*17700*/  STG.E.U16 desc[UR12][R22.64], R5 ;  /* 0x0000000516007986 */ /* 0x0003e2000c10150c */
[-C--:B------:R-:W-:Y:S01]  /*17710*/  IADD3 R68, P1, PT, R75, R116.reuse, RZ ;  /* 0x000000744b447210 */ /* 0x080fe20007f3e0ff */
[----:B--2---:R-:W-:Y:S01]  /*17720*/  IMAD R77, R76, 0x178, RZ ;  /* 0x000001784c4d7824 */ /* 0x004fe200078e02ff */
[----:B------:R-:W2:Y:S01]  /*17730*/  LDC R75, c[0x0][0x3e8] ;  /* 0x0000fa00ff4b7b82 */ /* 0x000ea20000000800 */
[----:B------:R-:W-:Y:S01]  /*17740*/  IMAD R70, R3, 0xbb, RZ ;  /* 0x000000bb03467824 */ /* 0x000fe200078e02ff */
[----:B------:R-:W-:-:S06]  /*17750*/  IADD3 R4, P0, PT, R69, R116, RZ ;  /* 0x0000007445047210 */ /* 0x000fcc0007f1e0ff */
[----:B------:R-:W4:Y:S01]  /*17760*/  LDC R76, c[0x0][0x3e8] ;  /* 0x0000fa00ff4c7b82 */ /* 0x000f220000000800 */
[----:B-1----:R-:W-:-:S07]  /*17770*/  IMAD R23, R67, 0x17a, RZ ;  /* 0x0000017a43177824 */ /* 0x002fce00078e02ff */
[----:B------:R-:W1:Y:S01]  /*17780*/  LDC R67, c[0x0][0x3e8] ;  /* 0x0000fa00ff437b82 */ /* 0x000e620000000800 */
[-C--:B------:R-:W-:Y:S02]  /*17790*/  LEA.HI.X.SX32 R5, R132, R117.reuse, 0x1, P0 ;  /* 0x0000007584057211 */ /* 0x080fe400000f0eff */
[-C--:B------:R-:W-:Y:S01]  /*177a0*/  LEA.HI.X.SX32 R69, R70, R117.reuse, 0x1, P1 ;  /* 0x0000007546457211 */ /* 0x080fe200008f0eff */
[----:B------:R-:W-:Y:S01]  /*177b0*/  IMAD R70, R3, 0xbd, RZ ;  /* 0x000000bd03467824 */ /* 0x000fe200078e02ff */
[-C--:B------:R-:W-:Y:S02]  /*177c0*/  IADD3 R20, P2, PT, R77, R116.reuse, RZ ;  /* 0x000000744d147210 */ /* 0x080fe40007f5e0ff */
[-C--:B------:R-:W-:Y:S02]  /*177d0*/  IADD3 R22, P0, PT, R23, R116.reuse, RZ ;  /* 0x0000007417167210 */ /* 0x080fe40007f1e0ff */
[----:B------:R-:W-:Y:S01]  /*177e0*/  PRMT R77, R126, 0x7632, R77 ;  /* 0x000076327e4d7816 */ /* 0x000fe2000000004d */
[----:B------:R0:W-:Y:S01]  /*177f0*/  STG.E.U16 desc[UR12][R4.64], R126 ;  /* 0x0000007e04007986 */ /* 0x0001e2000c10150c */
[-C--:B------:R-:W-:Y:S01]  /*17800*/  LEA.HI.X.SX32 R21, R79, R117.reuse, 0x1, P2 ;  /* 0x000000754f157211 */ /* 0x080fe200010f0eff */
[----:B------:R-:W-:Y:S01]  /*17810*/  IMAD R73, R73, 0x17c, RZ ;  /* 0x0000017c49497824 */ /* 0x000fe200078e02ff */
[----:B------:R-:W-:Y:S01]  /*17820*/  LEA.HI.X.SX32 R23, R70, R117, 0x1, P0 ;  /* 0x0000007546177211 */ /* 0x000fe200000f0eff */
[----:B---3--:R-:W-:Y:S01]  /*17830*/  IMAD R71, R71, 0x17e, RZ ;  /* 0x0000017e47477824 */ /* 0x008fe200078e02ff */
[----:B------:R3:W-:Y:S01]  /*17840*/  STG.E.U16 desc[UR12][R68.64], R77 ;  /* 0x0000004d44007986 */ /* 0x0007e2000c10150c */
[----:B------:R-:W-:Y:S01]  /*17850*/  IMAD R72, R3, 0xbf, RZ ;  /* 0x000000bf03487824 */ /* 0x000fe200078e02ff */
[----:B------:R-:W4:Y:S01]  /*17860*/  LDC R70, c[0x0][0x3e8] ;  /* 0x0000fa00ff467b82 */ /* 0x000f220000000800 */
[----:B0-----:R-:W-:Y:S01]  /*17870*/  PRMT R5, R128, 0x7632, R5 ;  /* 0x0000763280057816 */ /* 0x001fe20000000005 */
[----:B------:R0:W-:Y:S01]  /*17880*/  STG.E.U16 desc[UR12][R20.64], R128 ;  /* 0x0000008014007986 */ /* 0x0001e2000c10150c */
[----:B------:R-:W-:Y:S01]  /*17890*/  IADD3 R4, P0, PT, R73, R116, RZ ;  /* 0x0000007449047210 */ /* 0x000fe20007f1e0ff */
[----:B---3--:R-:W-:-:S02]  /*178a0*/  IMAD R69, R74, 0x180, RZ ;  /* 0x000001804a457824 */ /* 0x008fc400078e02ff */
[----:B------:R3:W-:Y:S03]  /*178b0*/  STG.E.U16 desc[UR12][R22.64], R5 ;  /* 0x0000000516007986 */ /* 0x0007e6000c10150c */
[-C--:B------:R-:W-:Y:S02]  /*178c0*/  IADD3 R68, P2, PT, R69, R116.reuse, RZ ;  /* 0x0000007445447210 */ /* 0x080fe40007f5e0ff */
[----:B0-----:R-:W-:Y:S02]  /*178d0*/  IADD3 R20, P1, PT, R71, R116, RZ ;  /* 0x0000007447147210 */ /* 0x001fe40007f3e0ff */
[----:B------:R-:W0:Y:S01]  /*178e0*/  LDC R71, c[0x0][0x3e8] ;  /* 0x0000fa00ff477b82 */ /* 0x000e220000000800 */
[----:B---3--:R-:W-:Y:S01]  /*178f0*/  F2FP.BF16.F32.PACK_AB R23, R7, R6 ;  /* 0x000000060717723e */ /* 0x008fe200000010ff */
[----:B-1----:R-:W-:Y:S01]  /*17900*/  IMAD R7, R67, 0x182, RZ ;  /* 0x0000018243077824 */ /* 0x002fe200078e02ff */
[----:B------:R-:W-:-:S05]  /*17910*/  LEA.HI.X.SX32 R5, R134, R117, 0x1, P0 ;  /* 0x0000007586057211 */ /* 0x000fca00000f0eff */
[----:B------:R-:W1:Y:S01]  /*17920*/  LDC R67, c[0x0][0x3e8] ;  /* 0x0000fa00ff437b82 */ /* 0x000e620000000800 */
[-C--:B------:R-:W-:Y:S02]  /*17930*/  LEA.HI.X.SX32 R21, R72, R117.reuse, 0x1, P1 ;  /* 0x0000007548157211 */ /* 0x080fe400008f0eff */
[----:B------:R-:W-:Y:S01]  /*17940*/  PRMT R72, R130, 0x7632, R72 ;  /* 0x0000763282487816 */ /* 0x000fe20000000048 */
[----:B--2---:R-:W-:Y:S01]  /*17950*/  IMAD R75, R75, 0x184, RZ ;  /* 0x000001844b4b7824 */ /* 0x004fe200078e02ff */
[----:B------:R-:W-:Y:S01]  /*17960*/  LEA.HI.X.SX32 R69, R81, R117, 0x1, P2 ;  /* 0x0000007551457211 */ /* 0x000fe200010f0eff */
[----:B----4-:R-:W-:Y:S01]  /*17970*/  IMAD R73, R76, 0x186, RZ ;  /* 0x000001864c497824 */ /* 0x010fe200078e02ff */
[----:B------:R2:W-:Y:S01]  /*17980*/  STG.E.U16 desc[UR12][R4.64], R130 ;  /* 0x0000008204007986 */ /* 0x0005e2000c10150c */
[----:B------:R-:W-:Y:S01]  /*17990*/  IMAD R22, R3, 0xc1, RZ ;  /* 0x000000c103167824 */ /* 0x000fe200078e02ff */
[-C--:B------:R-:W-:Y:S02]  /*179a0*/  IADD3 R6, P1, PT, R75, R116.reuse, RZ ;  /* 0x000000744b067210 */ /* 0x080fe40007f3e0ff */
[----:B------:R3:W-:Y:S04]  /*179b0*/  STG.E.U16 desc[UR12][R20.64], R72 ;  /* 0x0000004814007986 */ /* 0x0007e8000c10150c */
[----:B------:R4:W-:Y:S01]  /*179c0*/  STG.E.U16 desc[UR12][R68.64], R24 ;  /* 0x0000001844007986 */ /* 0x0009e2000c10150c */
[----:B--2---:R-:W-:-:S02]  /*179d0*/  IADD3 R4, P0, PT, R7, R116, RZ ;  /* 0x0000007407047210 */ /* 0x004fc40007f1e0ff */
[----:B---3--:R-:W-:Y:S01]  /*179e0*/  IADD3 R20, P2, PT, R73, R116, RZ ;  /* 0x0000007449147210 */ /* 0x008fe20007f5e0ff */
[----:B----4-:R-:W-:Y:S01]  /*179f0*/  IMAD R68, R3, 0xc3, RZ ;  /* 0x000000c303447824 */ /* 0x010fe200078e02ff */
[----:B------:R-:W-:Y:S02]  /*17a00*/  PRMT R69, R24, 0x7632, R69 ;  /* 0x0000763218457816 */ /* 0x000fe40000000045 */
[-C--:B------:R-:W-:Y:S01]  /*17a10*/  LEA.HI.X.SX32 R5, R22, R117.reuse, 0x1, P0 ;  /* 0x0000007516057211 */ /* 0x080fe200000f0eff */
[----:B------:R-:W2:Y:S01]  /*17a20*/  LDC R24, c[0x0][0x3e8] ;  /* 0x0000fa00ff187b82 */ /* 0x000ea20000000800 */
[-C--:B------:R-:W-:Y:S02]  /*17a30*/  LEA.HI.X.SX32 R7, R136, R117.reuse, 0x1, P1 ;  /* 0x0000007588077211 */ /* 0x080fe400008f0eff */
[----:B------:R-:W-:Y:S02]  /*17a40*/  PRMT R72, R23, 0x7610, R72 ;  /* 0x0000761017487816 */ /* 0x000fe40000000048 */
[----:B------:R-:W-:-:S02]  /*17a50*/  LEA.HI.X.SX32 R21, R68, R117, 0x1, P2 ;  /* 0x0000007544157211 */ /* 0x000fc400010f0eff */
[----:B------:R-:W-:Y:S01]  /*17a60*/  PRMT R73, R23, 0x7632, R73 ;  /* 0x0000763217497816 */ /* 0x000fe20000000049 */
[----:B------:R-:W-:Y:S01]  /*17a70*/  STG.E.U16 desc[UR12][R4.64], R69 ;  /* 0x0000004504007986 */ /* 0x000fe2000c10150c */
[----:B------:R-:W3:Y:S03]  /*17a80*/  LDC R68, c[0x0][0x3e8] ;  /* 0x0000fa00ff447b82 */ /* 0x000ee60000000800 */
[----:B------:R-:W-:Y:S01]  /*17a90*/  STG.E.U16 desc[UR12][R6.64], R72 ;  /* 0x0000004806007986 */ /* 0x000fe2000c10150c */
[----:B0-----:R-:W-:-:S03]  /*17aa0*/  IMAD R71, R71, 0x18a, RZ ;  /* 0x0000018a47477824 */ /* 0x001fc600078e02ff */
[----:B------:R0:W-:Y:S01]  /*17ab0*/  STG.E.U16 desc[UR12][R20.64], R73 ;  /* 0x0000004914007986 */ /* 0x0001e2000c10150c */
[----:B-1----:R-:W-:Y:S01]  /*17ac0*/  IMAD R67, R67, 0x18c, RZ ;  /* 0x0000018c43437824 */ /* 0x002fe200078e02ff */
[----:B------:R-:W1:Y:S01]  /*17ad0*/  LDC R23, c[0x0][0x3e8] ;  /* 0x0000fa00ff177b82 */ /* 0x000e620000000800 */
[----:B------:R-:W-:Y:S01]  /*17ae0*/  IMAD R22, R3, 0xc5, RZ ;  /* 0x000000c503167824 */ /* 0x000fe200078e02ff */
[----:B0-----:R-:W-:Y:S01]  /*17af0*/  F2FP.BF16.F32.PACK_AB R21, R9, R8 ;  /* 0x000000080915723e */ /* 0x001fe200000010ff */
[----:B------:R-:W-:Y:S01]  /*17b00*/  IMAD R9, R70, 0x188, RZ ;  /* 0x0000018846097824 */ /* 0x000fe200078e02ff */
[----:B------:R-:W-:-:S04]  /*17b10*/  IADD3 R6, P1, PT, R71, R116, RZ ;  /* 0x0000007447067210 */ /* 0x000fc80007f3e0ff */
[----:B------:R-:W0:Y:S01]  /*17b20*/  LDC R20, c[0x0][0x3e8] ;  /* 0x0000fa00ff147b82 */ /* 0x000e220000000800 */
[-C--:B------:R-:W-:Y:S02]  /*17b30*/  IADD3 R8, P2, PT, R67, R116.reuse, RZ ;  /* 0x0000007443087210 */ /* 0x080fe40007f5e0ff */
[----:B------:R-:W-:Y:S02]  /*17b40*/  IADD3 R4, P0, PT, R9, R116, RZ ;  /* 0x0000007409047210 */ /* 0x000fe40007f1e0ff */
[----:B------:R-:W-:Y:S02]  /*17b50*/  PRMT R70, R21, 0x7610, R70 ;  /* 0x0000761015467816 */ /* 0x000fe40000000046 */
[-C--:B------:R-:W-:Y:S02]  /*17b60*/  LEA.HI.X.SX32 R5, R83, R117.reuse, 0x1, P0 ;  /* 0x0000007553057211 */ /* 0x080fe400000f0eff */
[----:B------:R-:W-:Y:S02]  /*17b70*/  LEA.HI.X.SX32 R7, R22, R117, 0x1, P1 ;  /* 0x0000007516077211 */ /* 0x000fe400008f0eff */
[----:B------:R-:W-:-:S02]  /*17b80*/  PRMT R71, R21, 0x7632, R71 ;  /* 0x0000763215477816 */ /* 0x000fc40000000047 */
[----:B------:R-:W-:Y:S02]  /*17b90*/  F2FP.BF16.F32.PACK_AB R11, R11, R10 ;  /* 0x0000000a0b0b723e */ /* 0x000fe400000010ff */
[----:B------:R-:W-:Y:S01]  /*17ba0*/  LEA.HI.X.SX32 R9, R138, R117, 0x1, P2 ;  /* 0x000000758a097211 */ /* 0x000fe200010f0eff */
[----:B------:R-:W-:Y:S01]  /*17bb0*/  STG.E.U16 desc[UR12][R4.64], R70 ;  /* 0x0000004604007986 */ /* 0x000fe2000c10150c */
[----:B------:R-:W4:Y:S01]  /*17bc0*/  LDC R21, c[0x0][0x3e8] ;  /* 0x0000fa00ff157b82 */ /* 0x000f220000000800 */
[----:B--2---:R-:W-:Y:S01]  /*17bd0*/  IMAD R67, R24, 0x190, RZ ;  /* 0x0000019018437824 */ /* 0x004fe200078e02ff */
[----:B------:R-:W-:Y:S01]  /*17be0*/  PRMT R24, R11, 0x7632, R24 ;  /* 0x000076320b187816 */ /* 0x000fe20000000018 */
[----:B------:R2:W-:Y:S04]  /*17bf0*/  STG.E.U16 desc[UR12][R6.64], R71 ;  /* 0x0000004706007986 */ /* 0x0005e8000c10150c */
[----:B------:R1:W-:Y:S01]  /*17c00*/  STG.E.U16 desc[UR12][R8.64], R11 ;  /* 0x0000000b08007986 */ /* 0x0003e2000c10150c */
[----:B------:R-:W4:Y:S01]  /*17c10*/  LDC R22, c[0x0][0x3e8] ;  /* 0x0000fa00ff167b82 */ /* 0x000f220000000800 */
[----:B------:R-:W-:Y:S01]  /*17c20*/  F2FP.BF16.F32.PACK_AB R13, R13, R12 ;  /* 0x0000000c0d0d723e */ /* 0x000fe200000010ff */
[----:B---3--:R-:W-:Y:S01]  /*17c30*/  IMAD R69, R68, 0x192, RZ ;  /* 0x0000019244457824 */ /* 0x008fe200078e02ff */
[----:B--2---:R-:W-:-:S05]  /*17c40*/  IADD3 R6, P1, PT, R67, R116, RZ ;  /* 0x0000007443067210 */ /* 0x004fca0007f3e0ff */
[----:B-1----:R-:W1:Y:S01]  /*17c50*/  LDC R11, c[0x0][0x3e8] ;  /* 0x0000fa00ff0b7b82 */ /* 0x002e620000000800 */
[-C--:B------:R-:W-:Y:S01]  /*17c60*/  LEA.HI.X.SX32 R7, R25, R117.reuse, 0x1, P1 ;  /* 0x0000007519077211 */ /* 0x080fe200008f0eff */
[----:B------:R-:W-:Y:S01]  /*17c70*/  IMAD R12, R3, 0xc9, RZ ;  /* 0x000000c9030c7824 */ /* 0x000fe200078e02ff */
[C---:B------:R-:W-:Y:S02]  /*17c80*/  PRMT R25, R13.reuse, 0x7610, R25 ;  /* 0x000076100d197816 */ /* 0x040fe40000000019 */
[----:B------:R-:W-:Y:S02]  /*17c90*/  PRMT R67, R13, 0x7632, R67 ;  /* 0x000076320d437816 */ /* 0x000fe40000000043 */
[----:B------:R-:W-:Y:S01]  /*17ca0*/  IADD3 R8, P2, PT, R69, R116, RZ ;  /* 0x0000007445087210 */ /* 0x000fe20007f5e0ff */
[----:B------:R-:W2:Y:S01]  /*17cb0*/  LDC R13, c[0x0][0x3e8] ;  /* 0x0000fa00ff0d7b82 */ /* 0x000ea20000000800 */
[----:B------:R-:W-:Y:S02]  /*17cc0*/  IMAD R23, R23, 0x18e, RZ ;  /* 0x0000018e17177824 */ /* 0x000fe400078e02ff */
[----:B------:R-:W-:Y:S01]  /*17cd0*/  LEA.HI.X.SX32 R9, R12, R117, 0x1, P2 ;  /* 0x000000750c097211 */ /* 0x000fe200010f0eff */
[----:B------:R-:W-:-:S02]  /*17ce0*/  IMAD R10, R3, 0xc7, RZ ;  /* 0x000000c7030a7824 */ /* 0x000fc400078e02ff */
[----:B------:R-:W-:Y:S02]  /*17cf0*/  IADD3 R4, P0, PT, R23, R116, RZ ;  /* 0x0000007417047210 */ /* 0x000fe40007f1e0ff */
[----:B------:R-:W3:Y:S01]  /*17d00*/  LDC R12, c[0x0][0x3e8] ;  /* 0x0000fa00ff0c7b82 */ /* 0x000ee20000000800 */
[----:B------:R-:W-:Y:S01]  /*17d10*/  F2FP.BF16.F32.PACK_AB R14, R15, R14 ;  /* 0x0000000e0f0e723e */ /* 0x000fe200000010ff */
[----:B0-----:R-:W-:Y:S01]  /*17d20*/  IMAD R15, R20, 0x194, RZ ;  /* 0x00000194140f7824 */ /* 0x001fe200078e02ff */
[----:B------:R-:W-:Y:S01]  /*17d30*/  LEA.HI.X.SX32 R5, R10, R117, 0x1, P0 ;  /* 0x000000750a057211 */ /* 0x000fe200000f0eff */
[----:B----4-:R-:W-:Y:S01]  /*17d40*/  IMAD R21, R21, 0x196, RZ ;  /* 0x0000019615157824 */ /* 0x010fe200078e02ff */
[----:B------:R-:W-:Y:S01]  /*17d50*/  F2FP.BF16.F32.PACK_AB R16, R17, R16 ;  /* 0x000000101110723e */ /* 0x000fe200000010ff */
[----:B------:R-:W-:Y:S02]  /*17d60*/  IMAD R23, R22, 0x198, RZ ;  /* 0x0000019816177824 */ /* 0x000fe400078e02ff */
[----:B-1----:R-:W-:Y:S01]  /*17d70*/  IMAD R17, R11, 0x19a, RZ ;  /* 0x0000019a0b117824 */ /* 0x002fe200078e02ff */
[----:B------:R0:W-:Y:S01]  /*17d80*/  STG.E.U16 desc[UR12][R4.64], R24 ;  /* 0x0000001804007986 */ /* 0x0001e2000c10150c */
[----:B------:R-:W1:Y:S01]  /*17d90*/  LDC R11, c[0x0][0x3e8] ;  /* 0x0000fa00ff0b7b82 */ /* 0x000e620000000800 */
[----:B------:R-:W-:-:S02]  /*17da0*/  IMAD R10, R3, 0xcb, RZ ;  /* 0x000000cb030a7824 */ /* 0x000fc400078e02ff */
[----:B------:R4:W-:Y:S01]  /*17db0*/  STG.E.U16 desc[UR12][R6.64], R25 ;  /* 0x0000001906007986 */ /* 0x0009e2000c10150c */
[----:B------:R-:W-:-:S03]  /*17dc0*/  PRMT R20, R14, 0x7610, R20 ;  /* 0x000076100e147816 */ /* 0x000fc60000000014 */
[----:B------:R3:W-:Y:S01]  /*17dd0*/  STG.E.U16 desc[UR12][R8.64], R67 ;  /* 0x0000004308007986 */ /* 0x0007e2000c10150c */
[----:B0-----:R-:W-:Y:S01]  /*17de0*/  IADD3 R4, P0, PT, R15, R116, RZ ;  /* 0x000000740f047210 */ /* 0x001fe20007f1e0ff */
[----:B--2---:R-:W-:Y:S01]  /*17df0*/  IMAD R13, R13, 0x19e, RZ ;  /* 0x0000019e0d0d7824 */ /* 0x004fe200078e02ff */
[----:B------:R-:W-:Y:S01]  /*17e00*/  F2FP.BF16.F32.PACK_AB R18, R19, R18 ;  /* 0x000000121312723e */ /* 0x000fe200000010ff */
[----:B------:R-:W0:Y:S01]  /*17e10*/  LDC R15, c[0x0][0x3e8] ;  /* 0x0000fa00ff0f7b82 */ /* 0x000e220000000800 */
[-C--:B----4-:R-:W-:Y:S02]  /*17e20*/  IADD3 R6, P1, PT, R21, R116.reuse, RZ ;  /* 0x0000007415067210 */ /* 0x090fe40007f3e0ff */
[----:B------:R-:W-:Y:S02]  /*17e30*/  PRMT R21, R14, 0x7632, R21 ;  /* 0x000076320e157816 */ /* 0x000fe40000000015 */
[----:B---3--:R-:W-:Y:S02]  /*17e40*/  IADD3 R8, P2, PT, R23, R116, RZ ;  /* 0x0000007417087210 */ /* 0x008fe40007f5e0ff */
[-C--:B------:R-:W-:Y:S01]  /*17e50*/  LEA.HI.X.SX32 R5, R140, R117.reuse, 0x1, P0 ;  /* 0x000000758c057211 */ /* 0x080fe200000f0eff */
[----:B------:R-:W2:Y:S01]  /*17e60*/  LDC R14, c[0x0][0x3e8] ;  /* 0x0000fa00ff0e7b82 */ /* 0x000ea20000000800 */
[----:B------:R-:W-:-:S02]  /*17e70*/  LEA.HI.X.SX32 R7, R10, R117, 0x1, P1 ;  /* 0x000000750a077211 */ /* 0x000fc400008f0eff */
[----:B------:R-:W-:Y:S01]  /*17e80*/  LEA.HI.X.SX32 R9, R85, R117, 0x1, P2 ;  /* 0x0000007555097211 */ /* 0x000fe200010f0eff */
[----:B------:R3:W-:Y:S01]  /*17e90*/  STG.E.U16 desc[UR12][R4.64], R20 ;  /* 0x0000001404007986 */ /* 0x0007e2000c10150c */
[----:B------:R-:W-:-:S03]  /*17ea0*/  IMAD R19, R12, 0x19c, RZ ;  /* 0x0000019c0c137824 */ /* 0x000fc600078e02ff */
[----:B------:R-:W-:Y:S04]  /*17eb0*/  STG.E.U16 desc[UR12][R6.64], R21 ;  /* 0x0000001506007986 */ /* 0x000fe8000c10150c */
[----:B------:R4:W-:Y:S01]  /*17ec0*/  STG.E.U16 desc[UR12][R8.64], R16 ;  /* 0x0000001008007986 */ /* 0x0009e2000c10150c */
[C---:B------:R-:W-:Y:S02]  /*17ed0*/  IMAD R10, R3.reuse, 0xcd, RZ ;  /* 0x000000cd030a7824 */ /* 0x040fe400078e02ff */
[----:B------:R-:W-:Y:S01]  /*17ee0*/  IMAD R12, R3, 0xcf, RZ ;  /* 0x000000cf030c7824 */ /* 0x000fe200078e02ff */
[-C--:B---3--:R-:W-:Y:S02]  /*17ef0*/  IADD3 R4, P0, PT, R17, R116.reuse, RZ ;  /* 0x0000007411047210 */ /* 0x088fe40007f1e0ff */
[----:B----4-:R-:W-:-:S02]  /*17f00*/  IADD3 R8, P2, PT, R13, R116, RZ ;  /* 0x000000740d087210 */ /* 0x010fc40007f5e0ff */
[----:B------:R-:W3:Y:S01]  /*17f10*/  LDC R13, c[0x0][0x3e8] ;  /* 0x0000fa00ff0d7b82 */ /* 0x000ee20000000800 */
[----:B------:R-:W-:Y:S02]  /*17f20*/  IADD3 R6, P1, PT, R19, R116, RZ ;  /* 0x0000007413067210 */ /* 0x000fe40007f3e0ff */
[-C--:B------:R-:W-:Y:S02]  /*17f30*/  LEA.HI.X.SX32 R5, R10, R117.reuse, 0x1, P0 ;  /* 0x000000750a057211 */ /* 0x080fe400000f0eff */
[----:B------:R-:W-:Y:S02]  /*17f40*/  PRMT R16, R16, 0x7632, R16 ;  /* 0x0000763210107816 */ /* 0x000fe40000000010 */
[-C--:B------:R-:W-:Y:S01]  /*17f50*/  LEA.HI.X.SX32 R7, R142, R117.reuse, 0x1, P1 ;  /* 0x000000758e077211 */ /* 0x080fe200008f0eff */
[----:B-1----:R-:W-:Y:S01]  /*17f60*/  IMAD R11, R11, 0x1a4, RZ ;  /* 0x000001a40b0b7824 */ /* 0x002fe200078e02ff */
[----:B------:R-:W-:Y:S02]  /*17f70*/  LEA.HI.X.SX32 R9, R12, R117, 0x1, P2 ;  /* 0x000000750c097211 */ /* 0x000fe400010f0eff */
[----:B------:R-:W-:Y:S01]  /*17f80*/  PRMT R19, R18, 0x7632, R19 ;  /* 0x0000763212137816 */ /* 0x000fe20000000013 */
[----:B------:R-:W1:Y:S01]  /*17f90*/  LDC R12, c[0x0][0x3e8] ;  /* 0x0000fa00ff0c7b82 */ /* 0x000e620000000800 */
[----:B------:R-:W-:Y:S01]  /*17fa0*/  STG.E.U16 desc[UR12][R4.64], R16 ;  /* 0x0000001004007986 */ /* 0x000fe2000c10150c */
[----:B--2---:R-:W-:-:S03]  /*17fb0*/  IMAD R17, R14, 0x1a0, RZ ;  /* 0x000001a00e117824 */ /* 0x004fc600078e02ff */
[----:B------:R-:W-:Y:S03]  /*17fc0*/  STG.E.U16 desc[UR12][R6.64], R18 ;  /* 0x0000001206007986 */ /* 0x000fe6000c10150c */
[----:B------:R-:W2:Y:S01]  /*17fd0*/  LDC R14, c[0x0][0x3e8] ;  /* 0x0000fa00ff0e7b82 */ /* 0x000ea20000000800 */
[----:B------:R4:W-:Y:S01]  /*17fe0*/  STG.E.U16 desc[UR12][R8.64], R19 ;  /* 0x0000001308007986 */ /* 0x0009e2000c10150c */
[----:B0-----:R-:W-:Y:S01]  /*17ff0*/  IMAD R15, R15, 0x1a2, RZ ;  /* 0x000001a20f0f7824 */ /* 0x001fe200078e02ff */
[----:B----4-:R-:W-:-:S05]  /*18000*/  IADD3 R8, P2, PT, R11, R116, RZ ;  /* 0x000000740b087210 */ /* 0x010fca0007f5e0ff */
[----:B------:R-:W0:Y:S01]  /*18010*/  LDC R11, c[0x0][0x3e8] ;  /* 0x0000fa00ff0b7b82 */ /* 0x000e220000000800 */
[----:B---3--:R-:W-:Y:S01]  /*18020*/  IMAD R19, R13, 0x1a8, RZ ;  /* 0x000001a80d137824 */ /* 0x008fe200078e02ff */
[-C--:B------:R-:W-:Y:S02]  /*18030*/  IADD3 R4, P0, PT, R17, R116.reuse, RZ ;  /* 0x0000007411047210 */ /* 0x080fe40007f1e0ff */
[----:B------:R-:W-:-:S04]  /*18040*/  IADD3 R6, P1, PT, R15, R116, RZ ;  /* 0x000000740f067210 */ /* 0x000fc80007f3e0ff */
[----:B------:R-:W3:Y:S01]  /*18050*/  LDC R13, c[0x0][0x3e8] ;  /* 0x0000fa00ff0d7b82 */ /* 0x000ee20000000800 */
[----:B------:R-:W-:Y:S01]  /*18060*/  IMAD R10, R3, 0xd1, RZ ;  /* 0x000000d1030a7824 */ /* 0x000fe200078e02ff */
[----:B------:R-:W-:Y:S01]  /*18070*/  F2FP.BF16.F32.PACK_AB R177, R178, R177 ;  /* 0x000000b1b2b1723e */ /* 0x000fe200000010ff */
[----:B-1----:R-:W-:Y:S01]  /*18080*/  IMAD R17, R12, 0x1a6, RZ ;  /* 0x000001a60c117824 */ /* 0x002fe200078e02ff */
[----:B------:R-:W-:-:S04]  /*18090*/  LEA.HI.X.SX32 R5, R87, R117, 0x1, P0 ;  /* 0x0000007557057211 */ /* 0x000fc800000f0eff */
[----:B------:R-:W1:Y:S01]  /*180a0*/  LDC R15, c[0x0][0x3e8] ;  /* 0x0000fa00ff0f7b82 */ /* 0x000e620000000800 */
[----:B------:R-:W-:Y:S01]  /*180b0*/  LEA.HI.X.SX32 R7, R10, R117, 0x1, P1 ;  /* 0x000000750a077211 */ /* 0x000fe200008f0eff */
[----:B------:R4:W-:Y:S01]  /*180c0*/  STG.E.U16 desc[UR12][R4.64], R177 ;  /* 0x000000b104007986 */ /* 0x0009e2000c10150c */
[----:B------:R-:W-:Y:S01]  /*180d0*/  PRMT R16, R177, 0x7632, R16 ;  /* 0x00007632b1107816 */ /* 0x000fe20000000010 */
[----:B--2---:R-:W-:Y:S01]  /*180e0*/  IMAD R21, R14, 0x1aa, RZ ;  /* 0x000001aa0e157824 */ /* 0x004fe200078e02ff */
[----:B------:R-:W-:Y:S02]  /*180f0*/  F2FP.BF16.F32.PACK_AB R179, R180, R179 ;  /* 0x000000b3b4b3723e */ /* 0x000fe400000010ff */
[----:B------:R-:W-:Y:S01]  /*18100*/  LEA.HI.X.SX32 R9, R144, R117, 0x1, P2 ;  /* 0x0000007590097211 */ /* 0x000fe200010f0eff */
[C---:B------:R-:W-:Y:S01]  /*18110*/  IMAD R10, R3.reuse, 0xd3, RZ ;  /* 0x000000d3030a7824 */ /* 0x040fe200078e02ff */
[----:B------:R2:W-:Y:S01]  /*18120*/  STG.E.U16 desc[UR12][R6.64], R16 ;  /* 0x0000001006007986 */ /* 0x0005e2000c10150c */
[----:B------:R-:W-:Y:S01]  /*18130*/  IMAD R12, R3, 0xd5, RZ ;  /* 0x000000d5030c7824 */ /* 0x000fe200078e02ff */
[----:B------:R-:W-:Y:S01]  /*18140*/  F2FP.BF16.F32.PACK_AB R181, R182, R181 ;  /* 0x000000b5b6b5723e */ /* 0x000fe200000010ff */
[----:B------:R-:W1:Y:S01]  /*18150*/  LDC R14, c[0x0][0x3e8] ;  /* 0x0000fa00ff0e7b82 */ /* 0x000e620000000800 */
[-C--:B----4-:R-:W-:Y:S01]  /*18160*/  IADD3 R4, P0, PT, R17, R116.reuse, RZ ;  /* 0x0000007411047210 */ /* 0x090fe20007f1e0ff */
[----:B0-----:R-:W-:Y:S01]  /*18170*/  IMAD R17, R11, 0x1ac, RZ ;  /* 0x000001ac0b117824 */ /* 0x001fe200078e02ff */
[----:B------:R0:W-:Y:S05]  /*18180*/  STG.E.U16 desc[UR12][R8.64], R179 ;  /* 0x000000b308007986 */ /* 0x0001ea000c10150c */
[----:B------:R-:W4:Y:S01]  /*18190*/  LDC R11, c[0x0][0x3e8] ;  /* 0x0000fa00ff0b7b82 */ /* 0x000f220000000800 */
[----:B--2---:R-:W-:-:S02]  /*181a0*/  IADD3 R6, P1, PT, R19, R116, RZ ;  /* 0x0000007413067210 */ /* 0x004fc40007f3e0ff */
[-C--:B------:R-:W-:Y:S02]  /*181b0*/  LEA.HI.X.SX32 R5, R10, R117.reuse, 0x1, P0 ;  /* 0x000000750a057211 */ /* 0x080fe400000f0eff */
[----:B------:R-:W-:Y:S02]  /*181c0*/  PRMT R16, R179, 0x7632, R16 ;  /* 0x00007632b3107816 */ /* 0x000fe40000000010 */
[----:B0-----:R-:W-:Y:S02]  /*181d0*/  IADD3 R8, P2, PT, R21, R116, RZ ;  /* 0x0000007415087210 */ /* 0x001fe40007f5e0ff */
[-C--:B------:R-:W-:Y:S01]  /*181e0*/  LEA.HI.X.SX32 R7, R89, R117.reuse, 0x1, P1 ;  /* 0x0000007559077211 */ /* 0x080fe200008f0eff */
[----:B---3--:R-:W-:Y:S01]  /*181f0*/  IMAD R13, R13, 0x1b0, RZ ;  /* 0x000001b00d0d7824 */ /* 0x008fe200078e02ff */
[----:B------:R-:W-:Y:S02]  /*18200*/  LEA.HI.X.SX32 R9, R12, R117, 0x1, P2 ;  /* 0x000000750c097211 */ /* 0x000fe400010f0eff */
[----:B------:R-:W-:Y:S01]  /*18210*/  PRMT R18, R181, 0x7632, R18 ;  /* 0x00007632b5127816 */ /* 0x000fe20000000012 */
[----:B------:R-:W0:Y:S01]  /*18220*/  LDC R12, c[0x0][0x3e8] ;  /* 0x0000fa00ff0c7b82 */ /* 0x000e220000000800 */
[----:B------:R2:W-:Y:S01]  /*18230*/  STG.E.U16 desc[UR12][R4.64], R16 ;  /* 0x0000001004007986 */ /* 0x0005e2000c10150c */
[----:B-1----:R-:W-:-:S03]  /*18240*/  IMAD R15, R15, 0x1ae, RZ ;  /* 0x000001ae0f0f7824 */ /* 0x002fc600078e02ff */
[----:B------:R-:W-:Y:S04]  /*18250*/  STG.E.U16 desc[UR12][R6.64], R181 ;  /* 0x000000b506007986 */ /* 0x000fe8000c10150c */
[----:B------:R1:W-:Y:S01]  /*18260*/  STG.E.U16 desc[UR12][R8.64], R18 ;  /* 0x0000001208007986 */ /* 0x0003e2000c10150c */
[----:B------:R-:W-:Y:S01]  /*18270*/  IMAD R10, R3, 0xd7, RZ ;  /* 0x000000d7030a7824 */ /* 0x000fe200078e02ff */
[----:B------:R-:W-:Y:S02]  /*18280*/  F2FP.BF16.F32.PACK_AB R26, R27, R26 ;  /* 0x0000001a1b1a723e */ /* 0x000fe400000010ff */
[-C--:B--2---:R-:W-:Y:S02]  /*18290*/  IADD3 R4, P0, PT, R17, R116.reuse, RZ ;  /* 0x0000007411047210 */ /* 0x084fe40007f1e0ff */
[----:B-1----:R-:W-:-:S02]  /*182a0*/  IADD3 R8, P2, PT, R13, R116, RZ ;  /* 0x000000740d087210 */ /* 0x002fc40007f5e0ff */
[----:B------:R-:W1:Y:S01]  /*182b0*/  LDC R13, c[0x0][0x3e8] ;  /* 0x0000fa00ff0d7b82 */ /* 0x000e620000000800 */
[----:B------:R-:W-:Y:S02]  /*182c0*/  IADD3 R6, P1, PT, R15, R116, RZ ;  /* 0x000000740f067210 */ /* 0x000fe40007f3e0ff */
[-C--:B------:R-:W-:Y:S02]  /*182d0*/  LEA.HI.X.SX32 R5, R146, R117.reuse, 0x1, P0 ;  /* 0x0000007592057211 */ /* 0x080fe400000f0eff */
[-C--:B------:R-:W-:Y:S02]  /*182e0*/  LEA.HI.X.SX32 R7, R10, R117.reuse, 0x1, P1 ;  /* 0x000000750a077211 */ /* 0x080fe400008f0eff */
[----:B------:R-:W-:Y:S01]  /*182f0*/  PRMT R16, R26, 0x7632, R16 ;  /* 0x000076321a107816 */ /* 0x000fe20000000010 */
[----:B----4-:R-:W-:Y:S01]  /*18300*/  IMAD R11, R11, 0x1b6, RZ ;  /* 0x000001b60b0b7824 */ /* 0x010fe200078e02ff */
[----:B------:R-:W-:Y:S02]  /*18310*/  F2FP.BF16.F32.PACK_AB R28, R29, R28 ;  /* 0x0000001c1d1c723e */ /* 0x000fe400000010ff */
[----:B------:R-:W-:Y:S01]  /*18320*/  LEA.HI.X.SX32 R9, R91, R117, 0x1, P2 ;  /* 0x000000755b097211 */ /* 0x000fe200010f0eff */
[----:B------:R-:W-:Y:S01]  /*18330*/  STG.E.U16 desc[UR12][R4.64], R26 ;  /* 0x0000001a04007986 */ /* 0x000fe2000c10150c */
[----:B------:R-:W2:Y:S01]  /*18340*/  LDC R15, c[0x0][0x3e8] ;  /* 0x0000fa00ff0f7b82 */ /* 0x000ea20000000800 */
[----:B------:R-:W-:-:S02]  /*18350*/  IMAD R19, R14, 0x1b4, RZ ;  /* 0x000001b40e137824 */ /* 0x000fc400078e02ff */
[----:B------:R-:W-:Y:S04]  /*18360*/  STG.E.U16 desc[UR12][R6.64], R16 ;  /* 0x0000001006007986 */ /* 0x000fe8000c10150c */
[----:B------:R3:W-:Y:S01]  /*18370*/  STG.E.U16 desc[UR12][R8.64], R28 ;  /* 0x0000001c08007986 */ /* 0x0007e2000c10150c */
[----:B------:R-:W4:Y:S01]  /*18380*/  LDC R14, c[0x0][0x3e8] ;  /* 0x0000fa00ff0e7b82 */ /* 0x000f220000000800 */
[----:B0-----:R-:W-:Y:S01]  /*18390*/  IMAD R17, R12, 0x1b2, RZ ;  /* 0x000001b20c117824 */ /* 0x001fe200078e02ff */
[----:B---3--:R-:W-:-:S06]  /*183a0*/  IADD3 R8, P2, PT, R11, R116, RZ ;  /* 0x000000740b087210 */ /* 0x008fcc0007f5e0ff */
[----:B------:R-:W0:Y:S01]  /*183b0*/  LDC R11, c[0x0][0x3e8] ;  /* 0x0000fa00ff0b7b82 */ /* 0x000e220000000800 */
[----:B------:R-:W-:Y:S01]  /*183c0*/  IADD3 R4, P0, PT, R17, R116, RZ ;  /* 0x0000007411047210 */ /* 0x000fe20007f1e0ff */
[----:B------:R-:W-:Y:S02]  /*183d0*/  IMAD R12, R3, 0xdb, RZ ;  /* 0x000000db030c7824 */ /* 0x000fe400078e02ff */
[----:B-1----:R-:W-:-:S04]  /*183e0*/  IMAD R17, R13, 0x1b8, RZ ;  /* 0x000001b80d117824 */ /* 0x002fc800078e02ff */
[----:B------:R-:W1:Y:S01]  /*183f0*/  LDC R13, c[0x0][0x3e8] ;  /* 0x0000fa00ff0d7b82 */ /* 0x000e620000000800 */
[----:B------:R-:W-:Y:S01]  /*18400*/  IMAD R10, R3, 0xd9, RZ ;  /* 0x000000d9030a7824 */ /* 0x000fe200078e02ff */
[----:B------:R-:W-:Y:S02]  /*18410*/  LEA.HI.X.SX32 R9, R12, R117, 0x1, P2 ;  /* 0x000000750c097211 */ /* 0x000fe400010f0eff */
[----:B------:R-:W-:-:S04]  /*18420*/  IADD3 R6, P1, PT, R19, R116, RZ ;  /* 0x0000007413067210 */ /* 0x000fc80007f3e0ff */
[----:B------:R-:W3:Y:S01]  /*18430*/  LDC R12, c[0x0][0x3e8] ;  /* 0x0000fa00ff0c7b82 */ /* 0x000ee20000000800 */
[-C--:B------:R-:W-:Y:S02]  /*18440*/  LEA.HI.X.SX32 R5, R10, R117.reuse, 0x1, P0 ;  /* 0x000000750a057211 */ /* 0x080fe400000f0eff */
[----:B------:R-:W-:Y:S02]  /*18450*/  PRMT R16, R28, 0x7632, R16 ;  /* 0x000076321c107816 */ /* 0x000fe40000000010 */
[----:B------:R-:W-:Y:S01]  /*18460*/  F2FP.BF16.F32.PACK_AB R30, R31, R30 ;  /* 0x0000001e1f1e723e */ /* 0x000fe200000010ff */
[----:B--2---:R-:W-:Y:S01]  /*18470*/  IMAD R15, R15, 0x1ba, RZ ;  /* 0x000001ba0f0f7824 */ /* 0x004fe200078e02ff */
[----:B------:R-:W-:Y:S01]  /*18480*/  LEA.HI.X.SX32 R7, R148, R117, 0x1, P1 ;  /* 0x0000007594077211 */ /* 0x000fe200008f0eff */
[----:B------:R2:W-:Y:S01]  /*18490*/  STG.E.U16 desc[UR12][R4.64], R16 ;  /* 0x0000001004007986 */ /* 0x0005e2000c10150c */
[----:B------:R-:W-:Y:S01]  /*184a0*/  PRMT R18, R30, 0x7632, R18 ;  /* 0x000076321e127816 */ /* 0x000fe20000000012 */
[----:B----4-:R-:W-:-:S02]  /*184b0*/  IMAD R19, R14, 0x1bc, RZ ;  /* 0x000001bc0e137824 */ /* 0x010fc400078e02ff */
[----:B------:R-:W4:Y:S01]  /*184c0*/  LDC R14, c[0x0][0x3e8] ;  /* 0x0000fa00ff0e7b82 */ /* 0x000f220000000800 */
[----:B------:R0:W-:Y:S01]  /*184d0*/  STG.E.U16 desc[UR12][R6.64], R30 ;  /* 0x0000001e06007986 */ /* 0x0001e2000c10150c */
[----:B------:R-:W-:Y:S01]  /*184e0*/  IMAD R10, R3, 0xdd, RZ ;  /* 0x000000dd030a7824 */ /* 0x000fe200078e02ff */
[----:B------:R-:W-:Y:S02]  /*184f0*/  F2FP.BF16.F32.PACK_AB R32, R33, R32 ;  /* 0x000000202120723e */ /* 0x000fe400000010ff */
[-C--:B--2---:R-:W-:Y:S01]  /*18500*/  IADD3 R4, P0, PT, R17, R116.reuse, RZ ;  /* 0x0000007411047210 */ /* 0x084fe20007f1e0ff */
[----:B0-----:R-:W-:Y:S02]  /*18510*/  IMAD R17, R11, 0x1be, RZ ;  /* 0x000001be0b117824 */ /* 0x001fe400078e02ff */
[----:B------:R-:W0:Y:S01]  /*18520*/  LDC R11, c[0x0][0x3e8] ;  /* 0x0000fa00ff0b7b82 */ /* 0x000e220000000800 */
[----:B------:R2:W-:Y:S01]  /*18530*/  STG.E.U16 desc[UR12][R8.64], R18 ;  /* 0x0000001208007986 */ /* 0x0005e2000c10150c */
[----:B------:R-:W-:-:S02]  /*18540*/  IADD3 R6, P1, PT, R15, R116, RZ ;  /* 0x000000740f067210 */ /* 0x000fc40007f3e0ff */
[-C--:B------:R-:W-:Y:S02]  /*18550*/  LEA.HI.X.SX32 R5, R93, R117.reuse, 0x1, P0 ;  /* 0x000000755d057211 */ /* 0x080fe400000f0eff */
[-C--:B------:R-:W-:Y:S02]  /*18560*/  LEA.HI.X.SX32 R7, R10, R117.reuse, 0x1, P1 ;  /* 0x000000750a077211 */ /* 0x080fe400008f0eff */
[----:B------:R-:W-:Y:S02]  /*18570*/  PRMT R16, R32, 0x7632, R16 ;  /* 0x0000763220107816 */ /* 0x000fe40000000010 */
[----:B--2---:R-:W-:Y:S01]  /*18580*/  IADD3 R8, P2, PT, R19, R116, RZ ;  /* 0x0000007413087210 */ /* 0x004fe20007f5e0ff */
[----:B-1----:R-:W-:Y:S01]  /*18590*/  IMAD R13, R13, 0x1c2, RZ ;  /* 0x000001c20d0d7824 */ /* 0x002fe200078e02ff */
[----:B------:R-:W-:Y:S01]  /*185a0*/  F2FP.BF16.F32.PACK_AB R34, R35, R34 ;  /* 0x000000222322723e */ /* 0x000fe200000010ff */
[----:B------:R-:W1:Y:S01]  /*185b0*/  LDC R15, c[0x0][0x3e8] ;  /* 0x0000fa00ff0f7b82 */ /* 0x000e620000000800 */
[----:B------:R-:W-:Y:S01]  /*185c0*/  LEA.HI.X.SX32 R9, R150, R117, 0x1, P2 ;  /* 0x0000007596097211 */ /* 0x000fe200010f0eff */
[----:B------:R2:W-:Y:S01]  /*185d0*/  STG.E.U16 desc[UR12][R4.64], R32 ;  /* 0x0000002004007986 */ /* 0x0005e2000c10150c */
[----:B---3--:R-:W-:-:S03]  /*185e0*/  IMAD R19, R12, 0x1c0, RZ ;  /* 0x000001c00c137824 */ /* 0x008fc600078e02ff */
[----:B------:R-:W-:Y:S04]  /*185f0*/  STG.E.U16 desc[UR12][R6.64], R16 ;  /* 0x0000001006007986 */ /* 0x000fe8000c10150c */
[----:B------:R3:W-:Y:S01]  /*18600*/  STG.E.U16 desc[UR12][R8.64], R34 ;  /* 0x0000002208007986 */ /* 0x0007e2000c10150c */
[----:B------:R-:W-:Y:S01]  /*18610*/  IMAD R10, R3, 0xdf, RZ ;  /* 0x000000df030a7824 */ /* 0x000fe200078e02ff */
[----:B------:R-:W-:Y:S01]  /*18620*/  F2FP.BF16.F32.PACK_AB R36, R37, R36 ;  /* 0x000000242524723e */ /* 0x000fe200000010ff */
[----:B------:R-:W-:Y:S01]  /*18630*/  IMAD R12, R3, 0xe1, RZ ;  /* 0x000000e1030c7824 */ /* 0x000fe200078e02ff */
[-C--:B--2---:R-:W-:Y:S02]  /*18640*/  IADD3 R4, P0, PT, R17, R116.reuse, RZ ;  /* 0x0000007411047210 */ /* 0x084fe40007f1e0ff */
[----:B---3--:R-:W-:-:S02]  /*18650*/  IADD3 R8, P2, PT, R13, R116, RZ ;  /* 0x000000740d087210 */ /* 0x008fc40007f5e0ff */
[----:B------:R-:W2:Y:S01]  /*18660*/  LDC R13, c[0x0][0x3e8] ;  /* 0x0000fa00ff0d7b82 */ /* 0x000ea20000000800 */
[----:B------:R-:W-:Y:S02]  /*18670*/  IADD3 R6, P1, PT, R19, R116, RZ ;  /* 0x0000007413067210 */ /* 0x000fe40007f3e0ff */
[-C--:B------:R-:W-:Y:S02]  /*18680*/  LEA.HI.X.SX32 R5, R10, R117.reuse, 0x1, P0 ;  /* 0x000000750a057211 */ /* 0x080fe400000f0eff */
[----:B------:R-:W-:Y:S01]  /*18690*/  PRMT R16, R34, 0x7632, R16 ;  /* 0x0000763222107816 */ /* 0x000fe20000000010 */
[----:B----4-:R-:W-:Y:S01]  /*186a0*/  IMAD R17, R14, 0x1c4, RZ ;  /* 0x000001c40e117824 */ /* 0x010fe200078e02ff */
[-C--:B------:R-:W-:Y:S01]  /*186b0*/  LEA.HI.X.SX32 R7, R95, R117.reuse, 0x1, P1 ;  /* 0x000000755f077211 */ /* 0x080fe200008f0eff */
[----:B------:R-:W3:Y:S01]  /*186c0*/  LDC R14, c[0x0][0x3e8] ;  /* 0x0000fa00ff0e7b82 */ /* 0x000ee20000000800 */
[----:B------:R-:W-:Y:S01]  /*186d0*/  LEA.HI.X.SX32 R9, R12, R117, 0x1, P2 ;  /* 0x000000750c097211 */ /* 0x000fe200010f0eff */
[----:B0-----:R-:W-:Y:S01]  /*186e0*/  IMAD R11, R11, 0x1c8, RZ ;  /* 0x000001c80b0b7824 */ /* 0x001fe200078e02ff */
[----:B------:R-:W-:Y:S01]  /*186f0*/  PRMT R18, R36, 0x7632, R18 ;  /* 0x0000763224127816 */ /* 0x000fe20000000012 */
[----:B------:R-:W-:Y:S04]  /*18700*/  STG.E.U16 desc[UR12][R4.64], R16 ;  /* 0x0000001004007986 */ /* 0x000fe8000c10150c */
[----:B------:R-:W0:Y:S01]  /*18710*/  LDC R12, c[0x0][0x3e8] ;  /* 0x0000fa00ff0c7b82 */ /* 0x000e220000000800 */
[----:B------:R-:W-:Y:S04]  /*18720*/  STG.E.U16 desc[UR12][R6.64], R36 ;  /* 0x0000002406007986 */ /* 0x000fe8000c10150c */
[----:B------:R4:W-:Y:S01]  /*18730*/  STG.E.U16 desc[UR12][R8.64], R18 ;  /* 0x0000001208007986 */ /* 0x0009e2000c10150c */
[----:B-1----:R-:W-:-:S02]  /*18740*/  IMAD R15, R15, 0x1c6, RZ ;  /* 0x000001c60f0f7824 */ /* 0x002fc400078e02ff */
[----:B--2---:R-:W-:Y:S02]  /*18750*/  IMAD R19, R13, 0x1cc, RZ ;  /* 0x000001cc0d137824 */ /* 0x004fe400078e02ff */
[----:B------:R-:W1:Y:S01]  /*18760*/  LDC R13, c[0x0][0x3e8] ;  /* 0x0000fa00ff0d7b82 */ /* 0x000e620000000800 */
[----:B----4-:R-:W-:-:S07]  /*18770*/  IADD3 R8, P2, PT, R11, R116, RZ ;  /* 0x000000740b087210 */ /* 0x010fce0007f5e0ff */
[----:B------:R-:W2:Y:S01]  /*18780*/  LDC R11, c[0x0][0x3e8] ;  /* 0x0000fa00ff0b7b82 */ /* 0x000ea20000000800 */
[----:B------:R-:W-:Y:S01]  /*18790*/  IMAD R10, R3, 0xe3, RZ ;  /* 0x000000e3030a7824 */ /* 0x000fe200078e02ff */
[----:B------:R-:W-:Y:S02]  /*187a0*/  IADD3 R4, P0, PT, R17, R116, RZ ;  /* 0x0000007411047210 */ /* 0x000fe40007f1e0ff */
[----:B------:R-:W-:Y:S02]  /*187b0*/  F2FP.BF16.F32.PACK_AB R38, R39, R38 ;  /* 0x000000262726723e */ /* 0x000fe400000010ff */
[----:B------:R-:W-:Y:S02]  /*187c0*/  IADD3 R6, P1, PT, R15, R116, RZ ;  /* 0x000000740f067210 */ /* 0x000fe40007f3e0ff */
[----:B------:R-:W4:Y:S01]  /*187d0*/  LDC R15, c[0x0][0x3e8] ;  /* 0x0000fa00ff0f7b82 */ /* 0x000f220000000800 */
[-C--:B------:R-:W-:Y:S02]  /*187e0*/  LEA.HI.X.SX32 R5, R151, R117.reuse, 0x1, P0 ;  /* 0x0000007597057211 */ /* 0x080fe400000f0eff */
[----:B------:R-:W-:-:S02]  /*187f0*/  LEA.HI.X.SX32 R7, R10, R117, 0x1, P1 ;  /* 0x000000750a077211 */ /* 0x000fc400008f0eff */
[----:B------:R-:W-:Y:S01]  /*18800*/  PRMT R16, R38, 0x7632, R16 ;  /* 0x0000763226107816 */ /* 0x000fe20000000010 */
[----:B0-----:R-:W-:Y:S01]  /*18810*/  IMAD R17, R12, 0x1ca, RZ ;  /* 0x000001ca0c117824 */ /* 0x001fe200078e02ff */
[----:B------:R-:W-:Y:S01]  /*18820*/  F2FP.BF16.F32.PACK_AB R40, R41, R40 ;  /* 0x000000282928723e */ /* 0x000fe200000010ff */
[----:B---3--:R-:W-:Y:S01]  /*18830*/  IMAD R21, R14, 0x1ce, RZ ;  /* 0x000001ce0e157824 */ /* 0x008fe200078e02ff */
[----:B------:R-:W-:Y:S01]  /*18840*/  LEA.HI.X.SX32 R9, R97, R117, 0x1, P2 ;  /* 0x0000007561097211 */ /* 0x000fe200010f0eff */
[----:B------:R0:W-:Y:S01]  /*18850*/  STG.E.U16 desc[UR12][R4.64], R38 ;  /* 0x0000002604007986 */ /* 0x0001e2000c10150c */
[----:B------:R-:W-:Y:S01]  /*18860*/  IMAD R12, R3, 0xe7, RZ ;  /* 0x000000e7030c7824 */ /* 0x000fe200078e02ff */
[----:B------:R-:W-:Y:S01]  /*18870*/  F2FP.BF16.F32.PACK_AB R42, R43, R42 ;  /* 0x0000002a2b2a723e */ /* 0x000fe200000010ff */
[----:B------:R-:W-:Y:S01]  /*18880*/  IMAD R10, R3, 0xe5, RZ ;  /* 0x000000e5030a7824 */ /* 0x000fe200078e02ff */
[----:B------:R3:W-:Y:S01]  /*18890*/  STG.E.U16 desc[UR12][R6.64], R16 ;  /* 0x0000001006007986 */ /* 0x0007e2000c10150c */
[----:B------:R-:W4:Y:S03]  /*188a0*/  LDC R14, c[0x0][0x3e8] ;  /* 0x0000fa00ff0e7b82 */ /* 0x000f260000000800 */
[----:B------:R1:W-:Y:S01]  /*188b0*/  STG.E.U16 desc[UR12][R8.64], R40 ;  /* 0x0000002808007986 */ /* 0x0003e2000c10150c */
[----:B0-----:R-:W-:Y:S01]  /*188c0*/  IADD3 R4, P0, PT, R17, R116, RZ ;  /* 0x0000007411047210 */ /* 0x001fe20007f1e0ff */
[----:B--2---:R-:W-:-:S03]  /*188d0*/  IMAD R17, R11, 0x1d0, RZ ;  /* 0x000001d00b117824 */ /* 0x004fc600078e02ff */
[----:B------:R-:W0:Y:S01]  /*188e0*/  LDC R11, c[0x0][0x3e8] ;  /* 0x0000fa00ff0b7b82 */ /* 0x000e220000000800 */
[-C--:B---3--:R-:W-:Y:S02]  /*188f0*/  IADD3 R6, P1, PT, R19, R116.reuse, RZ ;  /* 0x0000007413067210 */ /* 0x088fe40007f3e0ff */
[----:B-1----:R-:W-:-:S04]  /*18900*/  IADD3 R8, P2, PT, R21, R116, RZ ;  /* 0x0000007415087210 */ /* 0x002fc80007f5e0ff */
[-C--:B------:R-:W-:Y:S02]  /*18910*/  LEA.HI.X.SX32 R9, R12, R117.reuse, 0x1, P2 ;  /* 0x000000750c097211 */ /* 0x080fe400010f0eff */
[----:B------:R-:W1:Y:S01]  /*18920*/  LDC R12, c[0x0][0x3e8] ;  /* 0x0000fa00ff0c7b82 */ /* 0x000e620000000800 */
[-C--:B------:R-:W-:Y:S02]  /*18930*/  LEA.HI.X.SX32 R5, R10, R117.reuse, 0x1, P0 ;  /* 0x000000750a057211 */ /* 0x080fe400000f0eff */
[----:B------:R-:W-:Y:S02]  /*18940*/  PRMT R16, R40, 0x7632, R16 ;  /* 0x0000763228107816 */ /* 0x000fe40000000010 */
[----:B------:R-:W-:Y:S01]  /*18950*/  LEA.HI.X.SX32 R7, R152, R117, 0x1, P1 ;  /* 0x0000007598077211 */ /* 0x000fe200008f0eff */
[----:B------:R-:W-:Y:S01]  /*18960*/  IMAD R13, R13, 0x1d4, RZ ;  /* 0x000001d40d0d7824 */ /* 0x000fe200078e02ff */
[----:B------:R-:W-:Y:S01]  /*18970*/  PRMT R18, R42, 0x7632, R18 ;  /* 0x000076322a127816 */ /* 0x000fe20000000012 */
[----:B------:R2:W-:Y:S01]  /*18980*/  STG.E.U16 desc[UR12][R4.64], R16 ;  /* 0x0000001004007986 */ /* 0x0005e2000c10150c */
[----:B----4-:R-:W-:-:S03]  /*18990*/  IMAD R15, R15, 0x1d2, RZ ;  /* 0x000001d20f0f7824 */ /* 0x010fc600078e02ff */
[----:B------:R-:W-:Y:S04]  /*189a0*/  STG.E.U16 desc[UR12][R6.64], R42 ;  /* 0x0000002a06007986 */ /* 0x000fe8000c10150c */
[----:B------:R3:W-:Y:S01]  /*189b0*/  STG.E.U16 desc[UR12][R8.64], R18 ;  /* 0x0000001208007986 */ /* 0x0007e2000c10150c */
[----:B------:R-:W-:Y:S01]  /*189c0*/  IMAD R10, R3, 0xe9, RZ ;  /* 0x000000e9030a7824 */ /* 0x000fe200078e02ff */
[----:B------:R-:W-:Y:S02]  /*189d0*/  F2FP.BF16.F32.PACK_AB R44, R45, R44 ;  /* 0x0000002c2d2c723e */ /* 0x000fe400000010ff */
[-C--:B--2---:R-:W-:Y:S02]  /*189e0*/  IADD3 R4, P0, PT, R17, R116.reuse, RZ ;  /* 0x0000007411047210 */ /* 0x084fe40007f1e0ff */
[----:B---3--:R-:W-:-:S02]  /*189f0*/  IADD3 R8, P2, PT, R13, R116, RZ ;  /* 0x000000740d087210 */ /* 0x008fc40007f5e0ff */
[----:B------:R-:W2:Y:S01]  /*18a00*/  LDC R13, c[0x0][0x3e8] ;  /* 0x0000fa00ff0d7b82 */ /* 0x000ea20000000800 */
[----:B------:R-:W-:Y:S02]  /*18a10*/  IADD3 R6, P1, PT, R15, R116, RZ ;  /* 0x000000740f067210 */ /* 0x000fe40007f3e0ff */
[-C--:B------:R-:W-:Y:S02]  /*18a20*/  LEA.HI.X.SX32 R5, R99, R117.reuse, 0x1, P0 ;  /* 0x0000007563057211 */ /* 0x080fe400000f0eff */
[-C--:B------:R-:W-:Y:S02]  /*18a30*/  LEA.HI.X.SX32 R7, R10, R117.reuse, 0x1, P1 ;  /* 0x000000750a077211 */ /* 0x080fe400008f0eff */
[----:B------:R-:W-:Y:S01]  /*18a40*/  PRMT R16, R44, 0x7632, R16 ;  /* 0x000076322c107816 */ /* 0x000fe20000000010 */
[----:B0-----:R-:W-:Y:S01]  /*18a50*/  IMAD R11, R11, 0x1da, RZ ;  /* 0x000001da0b0b7824 */ /* 0x001fe200078e02ff */
[----:B------:R-:W-:Y:S02]  /*18a60*/  F2FP.BF16.F32.PACK_AB R46, R47, R46 ;  /* 0x0000002e2f2e723e */ /* 0x000fe400000010ff */
[----:B------:R-:W-:Y:S01]  /*18a70*/  LEA.HI.X.SX32 R9, R154, R117, 0x1, P2 ;  /* 0x000000759a097211 */ /* 0x000fe200010f0eff */
[----:B------:R0:W-:Y:S01]  /*18a80*/  STG.E.U16 desc[UR12][R4.64], R44 ;  /* 0x0000002c04007986 */ /* 0x0001e2000c10150c */
[----:B------:R-:W3:Y:S01]  /*18a90*/  LDC R15, c[0x0][0x3e8] ;  /* 0x0000fa00ff0f7b82 */ /* 0x000ee20000000800 */
[----:B-1----:R-:W-:-:S02]  /*18aa0*/  IMAD R17, R12, 0x1d6, RZ ;  /* 0x000001d60c117824 */ /* 0x002fc400078e02ff */
[----:B------:R-:W-:Y:S01]  /*18ab0*/  STG.E.U16 desc[UR12][R6.64], R16 ;  /* 0x0000001006007986 */ /* 0x000fe2000c10150c */
[----:B------:R-:W-:Y:S02]  /*18ac0*/  IMAD R19, R14, 0x1d8, RZ ;  /* 0x000001d80e137824 */ /* 0x000fe400078e02ff */
[----:B------:R-:W-:Y:S01]  /*18ad0*/  IMAD R12, R3, 0xed, RZ ;  /* 0x000000ed030c7824 */ /* 0x000fe200078e02ff */
[----:B------:R1:W-:Y:S01]  /*18ae0*/  STG.E.U16 desc[UR12][R8.64], R46 ;  /* 0x0000002e08007986 */ /* 0x0003e2000c10150c */
[----:B------:R-:W4:Y:S01]  /*18af0*/  LDC R14, c[0x0][0x3e8] ;  /* 0x0000fa00ff0e7b82 */ /* 0x000f220000000800 */
[-C--:B0-----:R-:W-:Y:S02]  /*18b00*/  IADD3 R4, P0, PT, R17, R116.reuse, RZ ;  /* 0x0000007411047210 */ /* 0x081fe40007f1e0ff */
[----:B-1----:R-:W-:-:S05]  /*18b10*/  IADD3 R8, P2, PT, R11, R116, RZ ;  /* 0x000000740b087210 */ /* 0x002fca0007f5e0ff */
[----:B------:R-:W0:Y:S01]  /*18b20*/  LDC R11, c[0x0][0x3e8] ;  /* 0x0000fa00ff0b7b82 */ /* 0x000e220000000800 */
[----:B------:R-:W-:Y:S01]  /*18b30*/  LEA.HI.X.SX32 R9, R12, R117, 0x1, P2 ;  /* 0x000000750c097211 */ /* 0x000fe200010f0eff */
[----:B--2---:R-:W-:-:S06]  /*18b40*/  IMAD R17, R13, 0x1dc, RZ ;  /* 0x000001dc0d117824 */ /* 0x004fcc00078e02ff */
[----:B------:R-:W1:Y:S01]  /*18b50*/  LDC R12, c[0x0][0x3e8] ;  /* 0x0000fa00ff0c7b82 */ /* 0x000e620000000800 */
[----:B------:R-:W-:Y:S01]  /*18b60*/  IMAD R10, R3, 0xeb, RZ ;  /* 0x000000eb030a7824 */ /* 0x000fe200078e02ff */
[----:B------:R-:W-:-:S06]  /*18b70*/  IADD3 R6, P1, PT, R19, R116, RZ ;  /* 0x0000007413067210 */ /* 0x000fcc0007f3e0ff */
[----:B------:R-:W2:Y:S01]  /*18b80*/  LDC R13, c[0x0][0x3e8] ;  /* 0x0000fa00ff0d7b82 */ /* 0x000ea20000000800 */
[-C--:B------:R-:W-:Y:S02]  /*18b90*/  LEA.HI.X.SX32 R5, R10, R117.reuse, 0x1, P0 ;  /* 0x000000750a057211 */ /* 0x080fe400000f0eff */
[----:B------:R-:W-:Y:S01]  /*18ba0*/  PRMT R16, R46, 0x7632, R16 ;  /* 0x000076322e107816 */ /* 0x000fe20000000010 */
[----:B---3--:R-:W-:Y:S01]  /*18bb0*/  IMAD R15, R15, 0x1de, RZ ;  /* 0x000001de0f0f7824 */ /* 0x008fe200078e02ff */
[----:B------:R-:W-:Y:S02]  /*18bc0*/  F2FP.BF16.F32.PACK_AB R48, R49, R48 ;  /* 0x000000303130723e */ /* 0x000fe400000010ff */
[----:B------:R-:W-:Y:S01]  /*18bd0*/  LEA.HI.X.SX32 R7, R101, R117, 0x1, P1 ;  /* 0x0000007565077211 */ /* 0x000fe200008f0eff */
[----:B------:R3:W-:Y:S01]  /*18be0*/  STG.E.U16 desc[UR12][R4.64], R16 ;  /* 0x0000001004007986 */ /* 0x0007e2000c10150c */
[----:B----4-:R-:W-:Y:S02]  /*18bf0*/  IMAD R19, R14, 0x1e0, RZ ;  /* 0x000001e00e137824 */ /* 0x010fe400078e02ff */
[----:B------:R-:W-:Y:S01]  /*18c00*/  IMAD R10, R3, 0xef, RZ ;  /* 0x000000ef030a7824 */ /* 0x000fe200078e02ff */
[----:B------:R4:W-:Y:S01]  /*18c10*/  STG.E.U16 desc[UR12][R6.64], R48 ;  /* 0x0000003006007986 */ /* 0x0009e2000c10150c */
[----:B------:R-:W2:Y:S01]  /*18c20*/  LDC R14, c[0x0][0x3e8] ;  /* 0x0000fa00ff0e7b82 */ /* 0x000ea20000000800 */
[----:B0-----:R-:W-:Y:S01]  /*18c30*/  IMAD R11, R11, 0x1e2, RZ ;  /* 0x000001e20b0b7824 */ /* 0x001fe200078e02ff */
[----:B------:R-:W-:-:S02]  /*18c40*/  PRMT R18, R48, 0x7632, R18 ;  /* 0x0000763230127816 */ /* 0x000fc40000000012 */
[----:B------:R-:W-:Y:S02]  /*18c50*/  F2FP.BF16.F32.PACK_AB R50, R51, R50 ;  /* 0x000000323332723e */ /* 0x000fe400000010ff */
[-C--:B---3--:R-:W-:Y:S01]  /*18c60*/  IADD3 R4, P0, PT, R17, R116.reuse, RZ ;  /* 0x0000007411047210 */ /* 0x088fe20007f1e0ff */
[----:B-1----:R-:W-:Y:S01]  /*18c70*/  IMAD R17, R12, 0x1e4, RZ ;  /* 0x000001e40c117824 */ /* 0x002fe200078e02ff */
[----:B------:R-:W0:Y:S01]  /*18c80*/  LDC R16, c[0x0][0x3e8] ;  /* 0x0000fa00ff107b82 */ /* 0x000e220000000800 */
[----:B----4-:R-:W-:Y:S01]  /*18c90*/  IADD3 R6, P1, PT, R15, R116, RZ ;  /* 0x000000740f067210 */ /* 0x010fe20007f3e0ff */
[----:B------:R-:W-:Y:S01]  /*18ca0*/  IMAD R12, R3, 0xf1, RZ ;  /* 0x000000f1030c7824 */ /* 0x000fe200078e02ff */
[----:B------:R-:W-:-:S05]  /*18cb0*/  LEA.HI.X.SX32 R5, R156, R117, 0x1, P0 ;  /* 0x000000759c057211 */ /* 0x000fca00000f0eff */
[----:B------:R-:W1:Y:S01]  /*18cc0*/  LDC R15, c[0x0][0x3e8] ;  /* 0x0000fa00ff0f7b82 */ /* 0x000e620000000800 */
[----:B------:R-:W-:Y:S01]  /*18cd0*/  LEA.HI.X.SX32 R7, R10, R117, 0x1, P1 ;  /* 0x000000750a077211 */ /* 0x000fe200008f0eff */
[----:B------:R3:W-:Y:S01]  /*18ce0*/  STG.E.U16 desc[UR12][R8.64], R18 ;  /* 0x0000001208007986 */ /* 0x0007e2000c10150c */
[----:B------:R-:W-:Y:S01]  /*18cf0*/  IADD3 R10, P0, PT, R11, R116, RZ ;  /* 0x000000740b0a7210 */ /* 0x000fe20007f1e0ff */
[----:B--2---:R-:W-:-:S03]  /*18d00*/  IMAD R13, R13, 0x1e6, RZ ;  /* 0x000001e60d0d7824 */ /* 0x004fc600078e02ff */
[----:B------:R-:W-:Y:S01]  /*18d10*/  LEA.HI.X.SX32 R11, R12, R117, 0x1, P0 ;  /* 0x000000750c0b7211 */ /* 0x000fe200000f0eff */
[----:B------:R2:W-:Y:S01]  /*18d20*/  STG.E.U16 desc[UR12][R4.64], R50 ;  /* 0x0000003204007986 */ /* 0x0005e2000c10150c */
[----:B------:R-:W4:Y:S01]  /*18d30*/  LDC R12, c[0x0][0x3e8] ;  /* 0x0000fa00ff0c7b82 */ /* 0x000f220000000800 */
[----:B---3--:R-:W-:Y:S02]  /*18d40*/  PRMT R18, R50, 0x7632, R18 ;  /* 0x0000763232127816 */ /* 0x008fe40000000012 */
[----:B------:R-:W-:-:S03]  /*18d50*/  IADD3 R8, P2, PT, R19, R116, RZ ;  /* 0x0000007413087210 */ /* 0x000fc60007f5e0ff */
[----:B------:R3:W-:Y:S01]  /*18d60*/  STG.E.U16 desc[UR12][R6.64], R18 ;  /* 0x0000001206007986 */ /* 0x0007e2000c10150c */
[----:B------:R-:W-:Y:S02]  /*18d70*/  F2FP.BF16.F32.PACK_AB R52, R53, R52 ;  /* 0x000000343534723e */ /* 0x000fe400000010ff */
[-C--:B------:R-:W-:Y:S02]  /*18d80*/  LEA.HI.X.SX32 R9, R155, R117.reuse, 0x1, P2 ;  /* 0x000000759b097211 */ /* 0x080fe400010f0eff */
[-C--:B--2---:R-:W-:Y:S02]  /*18d90*/  IADD3 R4, P1, PT, R17, R116.reuse, RZ ;  /* 0x0000007411047210 */ /* 0x084fe40007f3e0ff */
[----:B---3--:R-:W-:Y:S02]  /*18da0*/  IADD3 R6, P0, PT, R13, R116, RZ ;  /* 0x000000740d067210 */ /* 0x008fe40007f1e0ff */
[----:B------:R-:W-:Y:S01]  /*18db0*/  F2FP.BF16.F32.PACK_AB R54, R55, R54 ;  /* 0x000000363736723e */ /* 0x000fe200000010ff */
[----:B------:R-:W2:Y:S01]  /*18dc0*/  LDC R13, c[0x0][0x3e8] ;  /* 0x0000fa00ff0d7b82 */ /* 0x000ea20000000800 */
[----:B------:R3:W-:Y:S01]  /*18dd0*/  STG.E.U16 desc[UR12][R8.64], R52 ;  /* 0x0000003408007986 */ /* 0x0007e2000c10150c */
[----:B------:R-:W-:Y:S01]  /*18de0*/  PRMT R7, R52, 0x7632, R7 ;  /* 0x0000763234077816 */ /* 0x000fe20000000007 */
[----:B-1----:R-:W-:Y:S01]  /*18df0*/  IMAD R15, R15, 0x1ea, RZ ;  /* 0x000001ea0f0f7824 */ /* 0x002fe200078e02ff */
[----:B------:R-:W-:-:S02]  /*18e00*/  LEA.HI.X.SX32 R5, R103, R117, 0x1, P1 ;  /* 0x0000007567057211 */ /* 0x000fc400008f0eff */
[----:B------:R-:W-:Y:S01]  /*18e10*/  PRMT R17, R54, 0x7632, R17 ;  /* 0x0000763236117816 */ /* 0x000fe20000000011 */
[----:B------:R1:W-:Y:S01]  /*18e20*/  STG.E.U16 desc[UR12][R10.64], R7 ;  /* 0x000000070a007986 */ /* 0x0003e2000c10150c */
[----:B------:R-:W-:Y:S01]  /*18e30*/  F2FP.BF16.F32.PACK_AB R56, R57, R56 ;  /* 0x000000383938723e */ /* 0x000fe200000010ff */
[----:B------:R-:W2:Y:S01]  /*18e40*/  LDC R18, c[0x0][0x3e8] ;  /* 0x0000fa00ff127b82 */ /* 0x000ea20000000800 */
[----:B---3--:R-:W-:Y:S02]  /*18e50*/  IMAD R8, R3, 0xf3, RZ ;  /* 0x000000f303087824 */ /* 0x008fe400078e02ff */
[----:B------:R-:W-:-:S05]  /*18e60*/  IMAD R9, R14, 0x1e8, RZ ;  /* 0x000001e80e097824 */ /* 0x000fca00078e02ff */
[----:B------:R-:W3:Y:S01]  /*18e70*/  LDC R14, c[0x0][0x3e8] ;  /* 0x0000fa00ff0e7b82 */ /* 0x000ee20000000800 */
[-C--:B-1----:R-:W-:Y:S01]  /*18e80*/  LEA.HI.X.SX32 R7, R8, R117.reuse, 0x1, P0 ;  /* 0x0000007508077211 */ /* 0x082fe200000f0eff */
[----:B0-----:R-:W-:Y:S01]  /*18e90*/  IMAD R11, R16, 0x1ec, RZ ;  /* 0x000001ec100b7824 */ /* 0x001fe200078e02ff */
[-C--:B------:R-:W-:Y:S01]  /*18ea0*/  IADD3 R8, P0, PT, R9, R116.reuse, RZ ;  /* 0x0000007409087210 */ /* 0x080fe20007f1e0ff */
[----:B------:R0:W-:Y:S01]  /*18eb0*/  STG.E.U16 desc[UR12][R4.64], R54 ;  /* 0x0000003604007986 */ /* 0x0001e2000c10150c */
[----:B------:R-:W-:Y:S02]  /*18ec0*/  IMAD R10, R3, 0xf5, RZ ;  /* 0x000000f5030a7824 */ /* 0x000fe400078e02ff */
[-C--:B------:R-:W-:Y:S01]  /*18ed0*/  LEA.HI.X.SX32 R9, R105, R117.reuse, 0x1, P0 ;  /* 0x0000007569097211 */ /* 0x080fe200000f0eff */
[----:B------:R1:W-:Y:S01]  /*18ee0*/  STG.E.U16 desc[UR12][R6.64], R17 ;  /* 0x0000001106007986 */ /* 0x0003e2000c10150c */
[-C--:B0-----:R-:W-:Y:S02]  /*18ef0*/  IADD3 R4, P1, PT, R15, R116.reuse, RZ ;  /* 0x000000740f047210 */ /* 0x081fe40007f3e0ff */
[----:B------:R-:W0:Y:S01]  /*18f00*/  LDC R15, c[0x0][0x3e8] ;  /* 0x0000fa00ff0f7b82 */ /* 0x000e220000000800 */
[-C--:B-1----:R-:W-:Y:S01]  /*18f10*/  IADD3 R6, P0, PT, R11, R116.reuse, RZ ;  /* 0x000000740b067210 */ /* 0x082fe20007f1e0ff */
[----:B----4-:R-:W-:Y:S01]  /*18f20*/  IMAD R11, R12, 0x1ee, RZ ;  /* 0x000001ee0c0b7824 */ /* 0x010fe200078e02ff */
[-C--:B------:R-:W-:Y:S01]  /*18f30*/  LEA.HI.X.SX32 R5, R10, R117.reuse, 0x1, P1 ;  /* 0x000000750a057211 */ /* 0x080fe200008f0eff */
[----:B--2---:R-:W-:Y:S01]  /*18f40*/  IMAD R17, R13, 0x1f0, RZ ;  /* 0x000001f00d117824 */ /* 0x004fe200078e02ff */
[----:B------:R-:W-:Y:S01]  /*18f50*/  LEA.HI.X.SX32 R7, R157, R117, 0x1, P0 ;  /* 0x000000759d077211 */ /* 0x000fe200000f0eff */
[----:B------:R-:W-:Y:S01]  /*18f60*/  IMAD R12, R3, 0xf7, RZ ;  /* 0x000000f7030c7824 */ /* 0x000fe200078e02ff */
[----:B------:R-:W-:Y:S01]  /*18f70*/  IADD3 R10, P0, PT, R11, R116, RZ ;  /* 0x000000740b0a7210 */ /* 0x000fe20007f1e0ff */
[----:B------:R-:W1:Y:S01]  /*18f80*/  LDC R13, c[0x0][0x3e8] ;  /* 0x0000fa00ff0d7b82 */ /* 0x000e620000000800 */
[----:B------:R-:W-:-:S02]  /*18f90*/  PRMT R16, R56, 0x7632, R16 ;  /* 0x0000763238107816 */ /* 0x000fc40000000010 */
[----:B------:R-:W-:Y:S01]  /*18fa0*/  LEA.HI.X.SX32 R11, R12, R117, 0x1, P0 ;  /* 0x000000750c0b7211 */ /* 0x000fe200000f0eff */
[----:B------:R2:W-:Y:S04]  /*18fb0*/  STG.E.U16 desc[UR12][R8.64], R56 ;  /* 0x0000003808007986 */ /* 0x0005e8000c10150c */
[----:B------:R-:W4:Y:S01]  /*18fc0*/  LDC R12, c[0x0][0x3e8] ;  /* 0x0000fa00ff0c7b82 */ /* 0x000f220000000800 */
[----:B------:R-:W-:Y:S01]  /*18fd0*/  F2FP.BF16.F32.PACK_AB R58, R59, R58 ;  /* 0x0000003a3b3a723e */ /* 0x000fe200000010ff */
[----:B------:R3:W-:Y:S01]  /*18fe0*/  STG.E.U16 desc[UR12][R4.64], R16 ;  /* 0x0000001004007986 */ /* 0x0007e2000c10150c */
[----:B--2---:R-:W-:-:S05]  /*18ff0*/  IADD3 R8, P1, PT, R17, R116, RZ ;  /* 0x0000007411087210 */ /* 0x004fca0007f3e0ff */
[----:B------:R-:W2:Y:S01]  /*19000*/  LDC R17, c[0x0][0x3e8] ;  /* 0x0000fa00ff117b82 */ /* 0x000ea20000000800 */
[----:B------:R0:W-:Y:S01]  /*19010*/  STG.E.U16 desc[UR12][R6.64], R58 ;  /* 0x0000003a06007986 */ /* 0x0001e2000c10150c */
[----:B---3--:R-:W-:-:S06]  /*19020*/  IMAD R5, R14, 0x1f2, RZ ;  /* 0x000001f20e057824 */ /* 0x008fcc00078e02ff */
[----:B------:R-:W3:Y:S01]  /*19030*/  LDC R16, c[0x0][0x3e8] ;  /* 0x0000fa00ff107b82 */ /* 0x000ee20000000800 */
[----:B------:R-:W-:Y:S01]  /*19040*/  IADD3 R4, P0, PT, R5, R116, RZ ;  /* 0x0000007405047210 */ /* 0x000fe20007f1e0ff */
[----:B0-----:R-:W-:Y:S02]  /*19050*/  IMAD R15, R15, 0x1f4, RZ ;  /* 0x000001f40f0f7824 */ /* 0x001fe400078e02ff */
[----:B------:R-:W-:Y:S01]  /*19060*/  IMAD R6, R3, 0xf9, RZ ;  /* 0x000000f903067824 */ /* 0x000fe200078e02ff */
[----:B------:R-:W-:Y:S02]  /*19070*/  PRMT R7, R58, 0x7632, R7 ;  /* 0x000076323a077816 */ /* 0x000fe40000000007 */
[----:B------:R-:W-:Y:S02]  /*19080*/  F2FP.BF16.F32.PACK_AB R60, R61, R60 ;  /* 0x0000003c3d3c723e */ /* 0x000fe400000010ff */
[-C--:B------:R-:W-:Y:S02]  /*19090*/  LEA.HI.X.SX32 R5, R6, R117.reuse, 0x1, P0 ;  /* 0x0000007506057211 */ /* 0x080fe400000f0eff */
[----:B------:R-:W-:-:S02]  /*190a0*/  LEA.HI.X.SX32 R9, R158, R117, 0x1, P1 ;  /* 0x000000759e097211 */ /* 0x000fc400008f0eff */
[----:B------:R-:W-:Y:S02]  /*190b0*/  IADD3 R6, P0, PT, R15, R116, RZ ;  /* 0x000000740f067210 */ /* 0x000fe40007f1e0ff */
[----:B------:R-:W0:Y:S01]  /*190c0*/  LDC.64 R14, c[0x0][0x3a0] ;  /* 0x0000e800ff0e7b82 */ /* 0x000e220000000a00 */
[----:B-1----:R-:W-:Y:S01]  /*190d0*/  IMAD R13, R13, 0x1f6, RZ ;  /* 0x000001f60d0d7824 */ /* 0x002fe200078e02ff */
[----:B------:R1:W-:Y:S01]  /*190e0*/  STG.E.U16 desc[UR12][R10.64], R7 ;  /* 0x000000070a007986 */ /* 0x0003e2000c10150c */
[----:B------:R-:W-:-:S03]  /*190f0*/  F2FP.BF16.F32.PACK_AB R62, R63, R62 ;  /* 0x0000003e3f3e723e */ /* 0x000fc600000010ff */
[----:B------:R2:W-:Y:S01]  /*19100*/  STG.E.U16 desc[UR12][R8.64], R60 ;  /* 0x0000003c08007986 */ /* 0x0005e2000c10150c */
[----:B-1----:R-:W-:Y:S01]  /*19110*/  LEA.HI.X.SX32 R7, R107, R117, 0x1, P0 ;  /* 0x000000756b077211 */ /* 0x002fe200000f0eff */
[----:B------:R-:W-:Y:S01]  /*19120*/  IMAD R10, R3, 0xfb, RZ ;  /* 0x000000fb030a7824 */ /* 0x000fe200078e02ff */
[----:B--2---:R-:W-:Y:S01]  /*19130*/  PRMT R9, R60, 0x7632, R9 ;  /* 0x000076323c097816 */ /* 0x004fe20000000009 */
[----:B----4-:R-:W-:Y:S01]  /*19140*/  IMAD R11, R12, 0x1f8, RZ ;  /* 0x000001f80c0b7824 */ /* 0x010fe200078e02ff */
[----:B------:R-:W-:-:S03]  /*19150*/  IADD3 R8, P0, PT, R13, R116, RZ ;  /* 0x000000740d087210 */ /* 0x000fc60007f1e0ff */
[----:B------:R1:W-:Y:S01]  /*19160*/  STG.E.U16 desc[UR12][R4.64], R9 ;  /* 0x0000000904007986 */ /* 0x0003e2000c10150c */
[----:B------:R-:W-:Y:S01]  /*19170*/  IMAD R13, R18, 0x1fe, RZ ;  /* 0x000001fe120d7824 */ /* 0x000fe200078e02ff */
[----:B------:R-:W-:Y:S01]  /*19180*/  UIMAD UR6, UR15, UR6, URZ ;  /* 0x000000060f0672a4 */ /* 0x000fe2000f8e02ff */
[----:B------:R-:W-:Y:S01]  /*19190*/  IMAD R17, R17, 0x1fc, RZ ;  /* 0x000001fc11117824 */ /* 0x000fe200078e02ff */
[----:B------:R-:W-:Y:S01]  /*191a0*/  STG.E.U16 desc[UR12][R6.64], R62 ;  /* 0x0000003e06007986 */ /* 0x000fe2000c10150c */
[----:B------:R-:W-:Y:S02]  /*191b0*/  F2FP.BF16.F32.PACK_AB R64, R65, R64 ;  /* 0x000000404140723e */ /* 0x000fe400000010ff */
[----:B-1----:R-:W-:Y:S02]  /*191c0*/  LEA.HI.X.SX32 R9, R10, R117, 0x1, P0 ;  /* 0x000000750a097211 */ /* 0x002fe400000f0eff */
[----:B------:R-:W-:Y:S02]  /*191d0*/  PRMT R5, R62, 0x7632, R5 ;  /* 0x000076323e057816 */ /* 0x000fe40000000005 */
[----:B------:R-:W-:Y:S01]  /*191e0*/  IADD3 R4, P0, PT, R11, R116, RZ ;  /* 0x000000740b047210 */ /* 0x000fe20007f1e0ff */
[----:B---3--:R-:W-:-:S02]  /*191f0*/  IMAD R11, R16, 0x1fa, RZ ;  /* 0x000001fa100b7824 */ /* 0x008fc400078e02ff */
[----:B------:R1:W-:Y:S01]  /*19200*/  STG.E.U16 desc[UR12][R8.64], R5 ;  /* 0x0000000508007986 */ /* 0x0003e2000c10150c */
[-C--:B------:R-:W-:Y:S01]  /*19210*/  IADD3 R10, P2, PT, R13, R116.reuse, RZ ;  /* 0x000000740d0a7210 */ /* 0x080fe20007f5e0ff */
[----:B------:R-:W-:Y:S01]  /*19220*/  USHF.L.U32 UR4, UR6, 0x2, URZ ;  /* 0x0000000206047899 */ /* 0x000fe200080006ff */
[----:B------:R-:W-:Y:S02]  /*19230*/  LEA R12, R3, -R3, 0x8 ;  /* 0x80000003030c7211 */ /* 0x000fe400078e40ff */
[-C--:B-1----:R-:W-:Y:S01]  /*19240*/  LEA.HI.X.SX32 R5, R109, R117.reuse, 0x1, P0 ;  /* 0x000000756d057211 */ /* 0x082fe200000f0eff */
[----:B------:R-:W-:Y:S01]  /*19250*/  IMAD R8, R3, 0xfd, RZ ;  /* 0x000000fd03087824 */ /* 0x000fe200078e02ff */
[-C--:B------:R-:W-:Y:S02]  /*19260*/  IADD3 R6, P0, PT, R11, R116.reuse, RZ ;  /* 0x000000740b067210 */ /* 0x080fe40007f1e0ff */
[----:B------:R-:W-:Y:S02]  /*19270*/  IADD3 R116, P1, PT, R17, R116, RZ ;  /* 0x0000007411747210 */ /* 0x000fe40007f3e0ff */
[----:B------:R-:W-:Y:S01]  /*19280*/  SHF.L.U32 R3, R200, 0x2, RZ ;  /* 0x00000002c8037819 */ /* 0x000fe200000006ff */
[----:B------:R0:W-:Y:S01]  /*19290*/  STG.E.U16 desc[UR12][R4.64], R64 ;  /* 0x0000004004007986 */ /* 0x0001e2000c10150c */
[----:B------:R-:W-:-:S02]  /*192a0*/  LEA.HI.X.SX32 R11, R12, R117, 0x1, P2 ;  /* 0x000000750c0b7211 */ /* 0x000fc400010f0eff */
[-C--:B------:R-:W-:Y:S02]  /*192b0*/  LEA.HI.X.SX32 R7, R8, R117.reuse, 0x1, P0 ;  /* 0x0000007508077211 */ /* 0x080fe400000f0eff */
[----:B------:R-:W-:Y:S01]  /*192c0*/  LEA.HI.X.SX32 R117, R159, R117, 0x1, P1 ;  /* 0x000000759f757211 */ /* 0x000fe200008f0eff */
[----:B------:R-:W-:Y:S01]  /*192d0*/  UIMAD.WIDE UR6, UR6, 0x4, URZ ;  /* 0x00000004060678a5 */ /* 0x000fe2000f8e02ff */
[----:B------:R-:W-:Y:S01]  /*192e0*/  IMAD.HI R200, R200, 0x4, RZ ;  /* 0x00000004c8c87827 */ /* 0x000fe200078e02ff */
[----:B------:R-:W-:Y:S02]  /*192f0*/  F2FP.BF16.F32.PACK_AB R2, R2, R66 ;  /* 0x000000420202723e */ /* 0x000fe400000010ff */
[----:B0-----:R-:W-:Y:S02]  /*19300*/  IADD3 R4, P0, P1, R3, UR4, R14 ;  /* 0x0000000403047c10 */ /* 0x001fe4000f91e00e */
[----:B------:R-:W-:Y:S02]  /*19310*/  PRMT R3, R64, 0x7632, R3 ;  /* 0x0000763240037816 */ /* 0x000fe40000000003 */
[----:B------:R-:W-:-:S03]  /*19320*/  IADD3.X R5, PT, PT, R200, UR7, R15, P0, P1 ;  /* 0x00000007c8057c10 */ /* 0x000fc600087e240f */
[----:B------:R0:W-:Y:S04]  /*19330*/  STG.E.U16 desc[UR12][R6.64], R3 ;  /* 0x0000000306007986 */ /* 0x0001e8000c10150c */
[----:B------:R1:W-:Y:S01]  /*19340*/  STG.E.U16 desc[UR12][R116.64], R2 ;  /* 0x0000000274007986 */ /* 0x0003e2000c10150c */
[----:B0-----:R-:W-:-:S05]  /*19350*/  PRMT R7, R2, 0x7632, R7 ;  /* 0x0000763202077816 */ /* 0x001fca0000000007 */
[----:B------:R1:W-:Y:S04]  /*19360*/  STG.E.U16 desc[UR12][R10.64], R7 ;  /* 0x000000070a007986 */ /* 0x0003e8000c10150c */
[----:B------:R1:W-:Y:S01]  /*19370*/  STG.E desc[UR12][R4.64], R0 ;  /* 0x0000000004007986 */ /* 0x0003e2000c10190c */
[----:B------:R-:W-:Y:S06]  /*19380*/  BAR.SYNC.DEFER_BLOCKING 0x0 ;  /* 0x0000000000007b1d */ /* 0x000fec0000010000 */
[----:B------:R-:W-:Y:S05]  /*19390*/  BRA.U UP0, `(.L_x_23) ;  /* 0x0000000100a07547 */ /* 0x000fea000b800000 */
[----:B------:R-:W0:Y:S01]  /*193a0*/  S2UR UR6, SR_CgaCtaId ;  /* 0x00000000000679c3 */ /* 0x000e220000008800 */
[----:B------:R-:W-:Y:S01]  /*193b0*/  NOP ;  /* 0x0000000000007918 */ /* 0x000fe20000000000 */
[----:B------:R-:W-:Y:S01]  /*193c0*/  UMOV UR4, 0x50 ;  /* 0x0000005000047882 */ /* 0x000fe20000000000 */
[----:B-1----:R-:W-:Y:S02]  /*193d0*/  MOV R0, UR5 ;  /* 0x0000000500007c02 */ /* 0x002fe40008000f00 */
[----:B------:R-:W-:Y:S02]  /*193e0*/  MOV R3, 0xffff ;  /* 0x0000ffff00037802 */ /* 0x000fe40000000f00 */
[----:B------:R-:W-:Y:S02]  /*193f0*/  LOP3.LUT R0, R0, 0xffff, RZ, 0xc0, !PT ;  /* 0x0000ffff00007812 */ /* 0x000fe400078ec0ff */
[----:B------:R-:W-:Y:S02]  /*19400*/  MOV R7, 0x1 ;  /* 0x0000000100077802 */ /* 0x000fe40000000f00 */
[----:B------:R-:W-:-:S04]  /*19410*/  SHF.R.U32.HI R0, RZ, 0x5, R0 ;  /* 0x00000005ff007819 */ /* 0x000fc80000011600 */
[----:B------:R-:W-:Y:S02]  /*19420*/  IADD3 R2, PT, PT, R0, 0x10, RZ ;  /* 0x0000001000027810 */ /* 0x000fe40007ffe0ff */
[----:B------:R-:W-:Y:S01]  /*19430*/  SHF.L.U32 R0, R3, R0, RZ ;  /* 0x0000000003007219 */ /* 0x000fe200000006ff */
[----:B0-----:R-:W-:Y:S01]  /*19440*/  ULEA UR7, UR6, UR4, 0x18 ;  /* 0x0000000406077291 */ /* 0x001fe2000f8ec0ff */
[----:B------:R-:W-:-:S04]  /*19450*/  SHF.L.U32 R3, R7, R2, RZ ;  /* 0x0000000207037219 */ /* 0x000fc800000006ff */
[----:B------:R-:W-:-:S04]  /*19460*/  LOP3.LUT R0, R3, R0, RZ, 0xfc, !PT ;  /* 0x0000000003007212 */ /* 0x000fc800078efcff */
[----:B------:R-:W0:Y:S01]  /*19470*/  LDS R5, [UR7] ;  /* 0x00000007ff057984 */ /* 0x000e220008000800 */
[C---:B------:R-:W-:Y:S02]  /*19480*/  LOP3.LUT R2, R0.reuse, 0xffff, RZ, 0xc0, !PT ;  /* 0x0000ffff00027812 */ /* 0x040fe400078ec0ff */
[----:B0-----:R-:W-:-:S04]  /*19490*/  LOP3.LUT R3, R0, 0xffff, R5, 0x80, !PT ;  /* 0x0000ffff00037812 */ /* 0x001fc800078e8005 */
[----:B------:R-:W-:-:S13]  /*194a0*/  ISETP.NE.AND P0, PT, R3, R2, PT ;  /* 0x000000020300720c */ /* 0x000fda0003f05270 */
[----:B------:R-:W-:Y:S05]  /*194b0*/  @P0 BRA `(.L_x_24) ;  /* 0x0000000000500947 */ /* 0x000fea0003800000 */
[----:B------:R-:W-:Y:S02]  /*194c0*/  SHF.R.U32.HI R5, RZ, 0x10, R5 ;  /* 0x00000010ff057819 */ /* 0x000fe40000011605 */
[----:B------:R-:W-:-:S04]  /*194d0*/  SHF.R.U32.HI R2, RZ, 0x10, R0 ;  /* 0x00000010ff027819 */ /* 0x000fc80000011600 */
[----:B------:R-:W-:-:S04]  /*194e0*/  LOP3.LUT R5, R5, R2, RZ, 0xc0, !PT ;  /* 0x0000000205057212 */ /* 0x000fc800078ec0ff */
[----:B------:R-:W-:-:S13]  /*194f0*/  ISETP.NE.AND P0, PT, R5, R2, PT ;  /* 0x000000020500720c */ /* 0x000fda0003f05270 */
[----:B------:R-:W-:Y:S05]  /*19500*/  @P0 BRA `(.L_x_25) ;  /* 0x0000000000300947 */ /* 0x000fea0003800000 */
[----:B------:R-:W-:Y:S01]  /*19510*/  R2UR UR4, R0 ;  /* 0x00000000000472ca */ /* 0x000fe200000e0000 */
[----:B------:R-:W-:Y:S01]  /*19520*/  VOTEU.ANY UR6, UPT, PT ;  /* 0x0000000000067886 */ /* 0x000fe200038e0100 */
[----:B------:R-:W0:Y:S01]  /*19530*/  S2R R0, SR_LANEID ;  /* 0x0000000000007919 */ /* 0x000e220000000000 */
[----:B------:R-:W-:-:S10]  /*19540*/  UFLO.U32 UR6, UR6 ;  /* 0x00000006000672bd */ /* 0x000fd400080e0000 */
[----:B------:R-:W-:-:S06]  /*19550*/  ULOP3.LUT UR4, URZ, UR4, URZ, 0x33, !UPT ;  /* 0x00000004ff047292 */ /* 0x000fcc000f8e33ff */
[----:B------:R-:W-:-:S04]  /*19560*/  MOV R2, UR4 ;  /* 0x0000000400027c02 */ /* 0x000fc80008000f00 */
[----:B------:R-:W1:Y:S02]  /*19570*/  REDUX UR8, R2 ;  /* 0x00000000020873c4 */ /* 0x000e640000000000 */
[----:B------:R2:W-:Y:S01]  /*19580*/  UTCATOMSWS.AND URZ, UR4 ;  /* 0x0000000400ff79e3 */ /* 0x0005e20008000000 */
[----:B0-----:R-:W-:Y:S02]  /*19590*/  ISETP.EQ.U32.AND P0, PT, R0, UR6, PT ;  /* 0x0000000600007c0c */ /* 0x001fe4000bf02070 */
[----:B-1----:R-:W-:-:S11]  /*195a0*/  MOV R0, UR8 ;  /* 0x0000000800007c02 */ /* 0x002fd60008000f00 */
[----:B------:R2:W-:Y:S01]  /*195b0*/  @P0 ATOMS.AND RZ, [UR7], R0 ;  /* 0x00000000ffff098c */ /* 0x0005e2000a800007 */
[----:B------:R-:W-:Y:S05]  /*195c0*/  BRA `(.L_x_23) ;  /* 0x0000000000147947 */ /* 0x000fea0003800000 */
.L_x_25:
[----:B------:R-:W-:-:S07]  /*195d0*/  MOV R2, 0x195f0 ;  /* 0x000195f000027802 */ /* 0x000fce0000000f00 */
[----:B------:R-:W-:Y:S05]  /*195e0*/  CALL.REL.NOINC `($__internal_0_$__cuda_sm10x_tcgen05_guardrail_trap_col_being_dealloced_not_returned_by_alloc) ;  /* 0x0000000000447944 */ /* 0x000fea0003c00000 */
[----:B------:R-:W-:Y:S05]  /*195f0*/  BRA `(.L_x_23) ;  /* 0x0000000000087947 */ /* 0x000fea0003800000 */
.L_x_24:
[----:B------:R-:W-:-:S07]  /*19600*/  MOV R2, 0x19620 ;  /* 0x0001962000027802 */ /* 0x000fce0000000f00 */
[----:B------:R-:W-:Y:S05]  /*19610*/  CALL.REL.NOINC `($__internal_2_$__cuda_sm10x_tcgen05_guardrail_trap_unallocated_columns_being_dealloced) ;  /* 0x0000000000507944 */ /* 0x000fea0003c00000 */
.L_x_23:
[----:B------:R-:W-:Y:S01]  /*19620*/  NOP ;  /* 0x0000000000007918 */ /* 0x000fe20000000000 */
[----:B--2---:R-:W-:Y:S05]  /*19630*/  EXIT ;  /* 0x000000000000794d */ /* 0x004fea0003800000 */
.L_x_8:
[----:B------:R-:W1:Y:S02]  /*19640*/  SYNCS.PHASECHK.TRANS64.TRYWAIT P2, [UR4+0x12000], RZ ;  /* 0x012000ffff0075a7 */ /* 0x000e640008041104 */
[----:B-1----:R-:W-:Y:S05]  /*19650*/  @!P2 BRA `(.L_x_8) ;  /* 0xfffffffc00f8a947 */ /* 0x002fea000383ffff */
[----:B------:R-:W-:Y:S05]  /*19660*/  BRA `(.L_x_7) ;  /* 0xfffffef4007c7947 */ /* 0x000fea000383ffff */
.L_x_18:
[----:B------:R-:W0:Y:S02]  /*19670*/  SYNCS.PHASECHK.TRANS64.TRYWAIT P0, [UR4+0x16010], RZ ;  /* 0x016010ffff0075a7 */ /* 0x000e240008001104 */
[----:B0-----:R-:W-:Y:S05]  /*19680*/  @!P0 BRA `(.L_x_18) ;  /* 0xfffffffc00f88947 */ /* 0x001fea000383ffff */
[----:B------:R-:W-:Y:S05]  /*19690*/  BRA `(.L_x_26) ;  /* 0xffffff3000947947 */ /* 0x000fea000383ffff */
.L_x_19:
[----:B------:R-:W0:Y:S02]  /*196a0*/  SYNCS.PHASECHK.TRANS64.TRYWAIT P0, [R20+URZ], R21 ;  /* 0x00000015140075a7 */ /* 0x000e2400080011ff */
[----:B0-----:R-:W-:Y:S05]  /*196b0*/  @!P0 BRA `(.L_x_19) ;  /* 0xfffffffc00f88947 */ /* 0x001fea000383ffff */
[----:B------:R-:W-:Y:S05]  /*196c0*/  BRA `(.L_x_27) ;  /* 0xffffff3000b07947 */ /* 0x000fea000383ffff */
.L_x_22:
[----:B------:R-:W0:Y:S02]  /*196d0*/  SYNCS.PHASECHK.TRANS64.TRYWAIT P0, [R20+URZ], R3 ;  /* 0x00000003140075a7 */ /* 0x000e2400080011ff */
[----:B0-----:R-:W-:Y:S05]  /*196e0*/  @!P0 BRA `(.L_x_22) ;  /* 0xfffffffc00f88947 */ /* 0x001fea000383ffff */
[----:B------:R-:W-:Y:S05]  /*196f0*/  BRA `(.L_x_28) ;  /* 0xffffff6000f47947 */ /* 0x000fea000383ffff */
        .weak           $__internal_0_$__cuda_sm10x_tcgen05_guardrail_trap_col_being_dealloced_not_returned_by_alloc
        .type           $__internal_0_$__cuda_sm10x_tcgen05_guardrail_trap_col_being_dealloced_not_returned_by_alloc,@function
        .size           $__internal_0_$__cuda_sm10x_tcgen05_guardrail_trap_col_being_dealloced_not_returned_by_alloc,($__internal_1_$__cuda_sm10x_tcgen05_guardrail_trap_phase_invalid_during_alloc - $__internal_0_$__cuda_sm10x_tcgen05_guardrail_trap_col_being_dealloced_not_returned_by_alloc)
$__internal_0_$__cuda_sm10x_tcgen05_guardrail_trap_col_being_dealloced_not_returned_by_alloc:
[----:B------:R-:W-:Y:S05]  /*19700*/  BPT.TRAP 0x1 ;  /* 0x000000040000795c */ /* 0x000fea0000300000 */
[----:B------:R-:W-:-:S04]  /*19710*/  HFMA2 R3, -RZ, RZ, 0, 0 ;  /* 0x00000000ff037431 */ /* 0x000fc800000001ff */
[----:B------:R-:W-:Y:S05]  /*19720*/  RET.REL.NODEC R2 `(attn_fwd) ;  /* 0xfffffe6802347950 */ /* 0x000fea0003c3ffff */
        .weak           $__internal_1_$__cuda_sm10x_tcgen05_guardrail_trap_phase_invalid_during_alloc
        .type           $__internal_1_$__cuda_sm10x_tcgen05_guardrail_trap_phase_invalid_during_alloc,@function
        .size           $__internal_1_$__cuda_sm10x_tcgen05_guardrail_trap_phase_invalid_during_alloc,($__internal_2_$__cuda_sm10x_tcgen05_guardrail_trap_unallocated_columns_being_dealloced - $__internal_1_$__cuda_sm10x_tcgen05_guardrail_trap_phase_invalid_during_alloc)
$__internal_1_$__cuda_sm10x_tcgen05_guardrail_trap_phase_invalid_during_alloc:
[----:B------:R-:W-:Y:S05]  /*19730*/  BPT.TRAP 0x1 ;  /* 0x000000040000795c */ /* 0x000fea0000300000 */
[----:B------:R-:W-:-:S04]  /*19740*/  MOV R3, 0x0 ;  /* 0x0000000000037802 */ /* 0x000fc80000000f00 */
[----:B------:R-:W-:Y:S05]  /*19750*/  RET.REL.NODEC R2 `(attn_fwd) ;  /* 0xfffffe6802287950 */ /* 0x000fea0003c3ffff */
        .weak           $__internal_2_$__cuda_sm10x_tcgen05_guardrail_trap_unallocated_columns_being_dealloced
        .type           $__internal_2_$__cuda_sm10x_tcgen05_guardrail_trap_unallocated_columns_being_dealloced,@function
        .size           $__internal_2_$__cuda_sm10x_tcgen05_guardrail_trap_unallocated_columns_being_dealloced,(.L_x_32 - $__internal_2_$__cuda_sm10x_tcgen05_guardrail_trap_unallocated_columns_being_dealloced)
$__internal_2_$__cuda_sm10x_tcgen05_guardrail_trap_unallocated_columns_being_dealloced:
[----:B------:R-:W-:Y:S05]  /*19760*/  BPT.TRAP 0x1 ;  /* 0x000000040000795c */ /* 0x000fea0000300000 */
[----:B------:R-:W-:-:S04]  /*19770*/  HFMA2 R3, -RZ, RZ, 0, 0 ;  /* 0x00000000ff037431 */ /* 0x000fc800000001ff */
[----:B------:R-:W-:Y:S05]  /*19780*/  RET.REL.NODEC R2 `(attn_fwd) ;  /* 0xfffffe68021c7950 */ /* 0x000fea0003c3ffff */
.L_x_29:
[----:B------:R-:W-:-:S00]  /*19790*/  BRA `(.L_x_29) ;  /* 0xfffffffc00fc7947 */ /* 0x000fc0000383ffff */
[----:B------:R-:W-:-:S00]  /*197a0*/  NOP ;  /* 0x0000000000007918 */ /* 0x000fc00000000000 */
        /* <DEDUP_REMOVED lines=13> */
.L_x_32:


//--------------------- .nv.global.init           --------------------------
	.section	.nv.global.init,"aw",@progbits
.nv.global.init:
	.type		_$_str,@object
	.size		_$_str,(.L_3 - _$_str)
_$_str:
        /*0000*/ 	.byte	0x5f, 0x5f, 0x43, 0x55, 0x44, 0x41, 0x5f, 0x46, 0x54, 0x5a, 0x00
.L_3:


//--------------------- .nv.shared.attn_fwd       --------------------------
	.section	.nv.shared.attn_fwd,"aw",@nobits
	.sectionflags	@""
	.align	16
	.zero		1024


//--------------------- .nv.shared.reserved.0     --------------------------
	.section	.nv.shared.reserved.0,"aw",@nobits
	.align	8
	.weak		__nv_reservedSMEM_offset_0_alias
	.size		__nv_reservedSMEM_offset_0_alias, 0, 64
	.other		__nv_reservedSMEM_offset_0_alias,@"STO_CUDA_RESERVED_SHARED STV_DEFAULT"
__nv_reservedSMEM_offset_0_alias:
	.zero		0
.nv.shared.reserved.0:
	.zero		64
	.weak		__nv_reservedSMEM_allocation_phase
	.type		__nv_reservedSMEM_allocation_phase,@object
	.size		__nv_reservedSMEM_allocation_phase,(.L_0 - __nv_reservedSMEM_allocation_phase)
__nv_reservedSMEM_allocation_phase:
	.zero		1
.L_0:
	.zero		7
	.weak		__nv_reservedSMEM_devtool_atexit_pc
	.type		__nv_reservedSMEM_devtool_atexit_pc,@object
	.size		__nv_reservedSMEM_devtool_atexit_pc,(__nv_reservedSMEM_allocation_mask - __nv_reservedSMEM_devtool_atexit_pc)
__nv_reservedSMEM_devtool_atexit_pc:
	.zero		8
	.weak		__nv_reservedSMEM_allocation_mask
	.type		__nv_reservedSMEM_allocation_mask,@object
	.size		__nv_reservedSMEM_allocation_mask,(.L_2 - __nv_reservedSMEM_allocation_mask)
__nv_reservedSMEM_allocation_mask:
	.zero		4
.L_2:


//--------------------- .nv.constant0.attn_fwd    --------------------------
	.section	.nv.constant0.attn_fwd,"a",@progbits
	.sectionflags	@""
	.align	4
.nv.constant0.attn_fwd:
	.zero		1032


//--------------------- SYMBOLS --------------------------

	.type		.nv.reservedSmem.offset0,@object
	.size		.nv.reservedSmem.offset0,0x4
	.type		.nv.reservedSmem.cap,@object
	.size		.nv.reservedSmem.cap,0x4
